//
// Generated by NVIDIA NVVM Compiler
//
// Compiler Build ID: CL-36424714
// Cuda compilation tools, release 13.0, V13.0.88
// Based on NVVM 20.0.0
//

.version 9.0
.target sm_100
.address_size 64

	// .globl	_Z13SetKMerValuesP10K_MER_NODEPcS1_i
// _ZZN3cub18CUB_300001_SM_10006detail10radix_sort31DeviceRadixSortSingleTileKernelINS1_5radix10policy_hubIxNS0_8NullTypeEyE10Policy1000ELNS0_9SortOrderE0ExS6_yNS1_21identity_decomposer_tEEEvPKT1_PSB_PKT2_PSF_T3_iiT4_E12temp_storage has been demoted
// _ZZN3cub18CUB_300001_SM_10006detail10radix_sort30DeviceRadixSortHistogramKernelINS1_5radix10policy_hubIxNS0_8NullTypeEyE10Policy1000ELNS0_9SortOrderE0ExyNS1_21identity_decomposer_tEEEvPT2_PKT1_SB_iiT3_E12temp_storage has been demoted
// _ZZN3cub18CUB_300001_SM_10006detail10radix_sort33DeviceRadixSortExclusiveSumKernelINS1_5radix10policy_hubIxNS0_8NullTypeEyE10Policy1000EyEEvPT0_E12temp_storage has been demoted
// _ZZN3cub18CUB_300001_SM_10006detail10radix_sort29DeviceRadixSortOnesweepKernelINS1_5radix10policy_hubIxNS0_8NullTypeEyE10Policy1000ELNS0_9SortOrderE0ExS6_yiiNS1_21identity_decomposer_tEEEvPT5_SC_PT3_PKSD_PT1_PKSH_PT2_PKSL_T4_iiT6_E1s has been demoted
.global .align 1 .b8 _ZN34_INTERNAL_bcb9d619_4_k_cu_ea7f43c54cuda3std3__45__cpo5beginE[1];
.global .align 1 .b8 _ZN34_INTERNAL_bcb9d619_4_k_cu_ea7f43c54cuda3std3__45__cpo3endE[1];
.global .align 1 .b8 _ZN34_INTERNAL_bcb9d619_4_k_cu_ea7f43c54cuda3std3__45__cpo6cbeginE[1];
.global .align 1 .b8 _ZN34_INTERNAL_bcb9d619_4_k_cu_ea7f43c54cuda3std3__45__cpo4cendE[1];
.global .align 1 .b8 _ZN34_INTERNAL_bcb9d619_4_k_cu_ea7f43c54cuda3std3__45__cpo6rbeginE[1];
.global .align 1 .b8 _ZN34_INTERNAL_bcb9d619_4_k_cu_ea7f43c54cuda3std3__45__cpo4rendE[1];
.global .align 1 .b8 _ZN34_INTERNAL_bcb9d619_4_k_cu_ea7f43c54cuda3std3__45__cpo7crbeginE[1];
.global .align 1 .b8 _ZN34_INTERNAL_bcb9d619_4_k_cu_ea7f43c54cuda3std3__45__cpo5crendE[1];
.global .align 1 .b8 _ZN34_INTERNAL_bcb9d619_4_k_cu_ea7f43c54cuda3std3__436_GLOBAL__N__bcb9d619_4_k_cu_ea7f43c56ignoreE[1];
.global .align 1 .b8 _ZN34_INTERNAL_bcb9d619_4_k_cu_ea7f43c54cuda3std3__419piecewise_constructE[1];
.global .align 1 .b8 _ZN34_INTERNAL_bcb9d619_4_k_cu_ea7f43c54cuda3std3__48in_placeE[1];
.global .align 1 .b8 _ZN34_INTERNAL_bcb9d619_4_k_cu_ea7f43c54cuda3std3__420unreachable_sentinelE[1];
.global .align 1 .b8 _ZN34_INTERNAL_bcb9d619_4_k_cu_ea7f43c54cuda3std3__47nulloptE[1];
.global .align 1 .b8 _ZN34_INTERNAL_bcb9d619_4_k_cu_ea7f43c54cuda3std3__48unexpectE[1];
.global .align 1 .b8 _ZN34_INTERNAL_bcb9d619_4_k_cu_ea7f43c54cuda3std6ranges3__45__cpo4swapE[1];
.global .align 1 .b8 _ZN34_INTERNAL_bcb9d619_4_k_cu_ea7f43c54cuda3std6ranges3__45__cpo9iter_moveE[1];
.global .align 1 .b8 _ZN34_INTERNAL_bcb9d619_4_k_cu_ea7f43c54cuda3std6ranges3__45__cpo5beginE[1];
.global .align 1 .b8 _ZN34_INTERNAL_bcb9d619_4_k_cu_ea7f43c54cuda3std6ranges3__45__cpo3endE[1];
.global .align 1 .b8 _ZN34_INTERNAL_bcb9d619_4_k_cu_ea7f43c54cuda3std6ranges3__45__cpo6cbeginE[1];
.global .align 1 .b8 _ZN34_INTERNAL_bcb9d619_4_k_cu_ea7f43c54cuda3std6ranges3__45__cpo4cendE[1];
.global .align 1 .b8 _ZN34_INTERNAL_bcb9d619_4_k_cu_ea7f43c54cuda3std6ranges3__45__cpo7advanceE[1];
.global .align 1 .b8 _ZN34_INTERNAL_bcb9d619_4_k_cu_ea7f43c54cuda3std6ranges3__45__cpo9iter_swapE[1];
.global .align 1 .b8 _ZN34_INTERNAL_bcb9d619_4_k_cu_ea7f43c54cuda3std6ranges3__45__cpo4nextE[1];
.global .align 1 .b8 _ZN34_INTERNAL_bcb9d619_4_k_cu_ea7f43c54cuda3std6ranges3__45__cpo4prevE[1];
.global .align 1 .b8 _ZN34_INTERNAL_bcb9d619_4_k_cu_ea7f43c54cuda3std6ranges3__45__cpo4dataE[1];
.global .align 1 .b8 _ZN34_INTERNAL_bcb9d619_4_k_cu_ea7f43c54cuda3std6ranges3__45__cpo5cdataE[1];
.global .align 1 .b8 _ZN34_INTERNAL_bcb9d619_4_k_cu_ea7f43c54cuda3std6ranges3__45__cpo4sizeE[1];
.global .align 1 .b8 _ZN34_INTERNAL_bcb9d619_4_k_cu_ea7f43c54cuda3std6ranges3__45__cpo5ssizeE[1];
.global .align 1 .b8 _ZN34_INTERNAL_bcb9d619_4_k_cu_ea7f43c54cuda3std6ranges3__45__cpo8distanceE[1];
.global .align 1 .b8 _ZN34_INTERNAL_bcb9d619_4_k_cu_ea7f43c56thrust24THRUST_300001_SM_1000_NS8cuda_cub3parE[1];
.global .align 1 .b8 _ZN34_INTERNAL_bcb9d619_4_k_cu_ea7f43c56thrust24THRUST_300001_SM_1000_NS8cuda_cub10par_nosyncE[1];
.global .align 1 .b8 _ZN34_INTERNAL_bcb9d619_4_k_cu_ea7f43c56thrust24THRUST_300001_SM_1000_NS6system6detail10sequential3seqE[1];
.global .align 1 .b8 _ZN34_INTERNAL_bcb9d619_4_k_cu_ea7f43c56thrust24THRUST_300001_SM_1000_NS6system3cpp3parE[1];
.global .align 1 .b8 _ZN34_INTERNAL_bcb9d619_4_k_cu_ea7f43c56thrust24THRUST_300001_SM_1000_NS12placeholders2_1E[1];
.global .align 1 .b8 _ZN34_INTERNAL_bcb9d619_4_k_cu_ea7f43c56thrust24THRUST_300001_SM_1000_NS12placeholders2_2E[1];
.global .align 1 .b8 _ZN34_INTERNAL_bcb9d619_4_k_cu_ea7f43c56thrust24THRUST_300001_SM_1000_NS12placeholders2_3E[1];
.global .align 1 .b8 _ZN34_INTERNAL_bcb9d619_4_k_cu_ea7f43c56thrust24THRUST_300001_SM_1000_NS12placeholders2_4E[1];
.global .align 1 .b8 _ZN34_INTERNAL_bcb9d619_4_k_cu_ea7f43c56thrust24THRUST_300001_SM_1000_NS12placeholders2_5E[1];
.global .align 1 .b8 _ZN34_INTERNAL_bcb9d619_4_k_cu_ea7f43c56thrust24THRUST_300001_SM_1000_NS12placeholders2_6E[1];
.global .align 1 .b8 _ZN34_INTERNAL_bcb9d619_4_k_cu_ea7f43c56thrust24THRUST_300001_SM_1000_NS12placeholders2_7E[1];
.global .align 1 .b8 _ZN34_INTERNAL_bcb9d619_4_k_cu_ea7f43c56thrust24THRUST_300001_SM_1000_NS12placeholders2_8E[1];
.global .align 1 .b8 _ZN34_INTERNAL_bcb9d619_4_k_cu_ea7f43c56thrust24THRUST_300001_SM_1000_NS12placeholders2_9E[1];
.global .align 1 .b8 _ZN34_INTERNAL_bcb9d619_4_k_cu_ea7f43c56thrust24THRUST_300001_SM_1000_NS12placeholders3_10E[1];
.global .align 1 .b8 _ZN34_INTERNAL_bcb9d619_4_k_cu_ea7f43c56thrust24THRUST_300001_SM_1000_NS3seqE[1];
.global .align 1 .b8 _ZN34_INTERNAL_bcb9d619_4_k_cu_ea7f43c56thrust24THRUST_300001_SM_1000_NS6deviceE[1];
.extern .shared .align 16 .b8 _ZN6thrust24THRUST_300001_SM_1000_NS8cuda_cub4core6detail5shmemE[];

.visible .entry _Z13SetKMerValuesP10K_MER_NODEPcS1_i(
	.param .u64 .ptr .align 1 _Z13SetKMerValuesP10K_MER_NODEPcS1_i_param_0,
	.param .u64 .ptr .align 1 _Z13SetKMerValuesP10K_MER_NODEPcS1_i_param_1,
	.param .u64 .ptr .align 1 _Z13SetKMerValuesP10K_MER_NODEPcS1_i_param_2,
	.param .u32 _Z13SetKMerValuesP10K_MER_NODEPcS1_i_param_3
)
{
	.reg .pred 	%p<35>;
	.reg .b16 	%rs<17>;
	.reg .b32 	%r<42>;
	.reg .b32 	%f<138>;
	.reg .b64 	%rd<18>;

	ld.param.u64 	%rd6, [_Z13SetKMerValuesP10K_MER_NODEPcS1_i_param_0];
	ld.param.u64 	%rd7, [_Z13SetKMerValuesP10K_MER_NODEPcS1_i_param_1];
	ld.param.u64 	%rd8, [_Z13SetKMerValuesP10K_MER_NODEPcS1_i_param_2];
	ld.param.u32 	%r9, [_Z13SetKMerValuesP10K_MER_NODEPcS1_i_param_3];
	mov.u32 	%r10, %ctaid.x;
	mov.u32 	%r1, %ntid.x;
	mov.u32 	%r11, %tid.x;
	mad.lo.s32 	%r12, %r10, %r1, %r11;
	add.s32 	%r41, %r12, 1;
	setp.gt.s32 	%p1, %r41, %r9;
	@%p1 bra 	$L__BB0_23;
	mov.f32 	%f19, 0f00000000;
	mov.f32 	%f20, 0f3F000000;
	mul.rn.f32 	%f21, %f20, %f19;
	mov.f32 	%f22, 0f3DF6384F;
	mul.rn.f32 	%f23, %f22, %f19;
	fma.rn.f32 	%f24, %f21, 0f3FB8AA3B, 0f00000000;
	add.f32 	%f25, %f24, 0f00000000;
	mul.f32 	%f26, %f23, 0f40400000;
	fma.rn.f32 	%f27, %f26, %f21, %f25;
	fma.rn.f32 	%f28, %f23, 0f00000000, %f27;
	mov.f32 	%f29, 0f40000000;
	add.rn.f32 	%f30, %f29, %f28;
	mov.f32 	%f31, 0fC0000000;
	add.rn.f32 	%f32, %f30, %f31;
	neg.f32 	%f33, %f32;
	add.rn.f32 	%f34, %f28, %f33;
	mov.u32 	%r13, %nctaid.x;
	mul.lo.s32 	%r3, %r1, %r13;
	mov.f32 	%f35, 0f40800000;
	mul.rn.f32 	%f36, %f30, %f35;
	neg.f32 	%f37, %f36;
	fma.rn.f32 	%f38, %f30, 0f40800000, %f37;
	fma.rn.f32 	%f39, %f34, 0f40800000, %f38;
	cvt.rni.f32.f32 	%f40, %f36;
	sub.f32 	%f41, %f36, %f40;
	add.f32 	%f42, %f41, %f39;
	fma.rn.f32 	%f43, %f42, 0f391FCB8E, 0f3AAF85ED;
	fma.rn.f32 	%f44, %f43, %f42, 0f3C1D9856;
	fma.rn.f32 	%f45, %f44, %f42, 0f3D6357BB;
	fma.rn.f32 	%f46, %f45, %f42, 0f3E75FDEC;
	fma.rn.f32 	%f47, %f46, %f42, 0f3F317218;
	fma.rn.f32 	%f48, %f47, %f42, 0f3F800000;
	cvt.rzi.s32.f32 	%r14, %f40;
	setp.gt.f32 	%p2, %f40, 0f00000000;
	selp.b32 	%r15, 0, -2097152000, %p2;
	add.s32 	%r16, %r15, 2130706432;
	mov.b32 	%f49, %r16;
	mul.f32 	%f50, %f48, %f49;
	shl.b32 	%r17, %r14, 23;
	sub.s32 	%r18, %r17, %r15;
	mov.b32 	%f51, %r18;
	mul.f32 	%f52, %f50, %f51;
	abs.f32 	%f53, %f36;
	setp.gt.f32 	%p3, %f53, 0f43180000;
	setp.lt.f32 	%p4, %f36, 0f00000000;
	selp.f32 	%f54, 0f00000000, 0f7F800000, %p4;
	selp.f32 	%f1, %f54, %f52, %p3;
	mov.f32 	%f55, 0f40400000;
	mul.rn.f32 	%f56, %f30, %f55;
	neg.f32 	%f57, %f56;
	fma.rn.f32 	%f58, %f30, 0f40400000, %f57;
	fma.rn.f32 	%f59, %f34, 0f40400000, %f58;
	cvt.rni.f32.f32 	%f60, %f56;
	sub.f32 	%f61, %f56, %f60;
	add.f32 	%f62, %f61, %f59;
	fma.rn.f32 	%f63, %f62, 0f391FCB8E, 0f3AAF85ED;
	fma.rn.f32 	%f64, %f63, %f62, 0f3C1D9856;
	fma.rn.f32 	%f65, %f64, %f62, 0f3D6357BB;
	fma.rn.f32 	%f66, %f65, %f62, 0f3E75FDEC;
	fma.rn.f32 	%f67, %f66, %f62, 0f3F317218;
	fma.rn.f32 	%f68, %f67, %f62, 0f3F800000;
	cvt.rzi.s32.f32 	%r19, %f60;
	setp.gt.f32 	%p5, %f60, 0f00000000;
	selp.b32 	%r20, 0, -2097152000, %p5;
	add.s32 	%r21, %r20, 2130706432;
	mov.b32 	%f69, %r21;
	mul.f32 	%f70, %f68, %f69;
	shl.b32 	%r22, %r19, 23;
	sub.s32 	%r23, %r22, %r20;
	mov.b32 	%f71, %r23;
	mul.f32 	%f72, %f70, %f71;
	abs.f32 	%f73, %f56;
	setp.gt.f32 	%p6, %f73, 0f43180000;
	setp.lt.f32 	%p7, %f56, 0f00000000;
	selp.f32 	%f74, 0f00000000, 0f7F800000, %p7;
	selp.f32 	%f2, %f74, %f72, %p6;
	mul.rn.f32 	%f75, %f30, %f29;
	neg.f32 	%f76, %f75;
	fma.rn.f32 	%f77, %f30, 0f40000000, %f76;
	fma.rn.f32 	%f78, %f34, 0f40000000, %f77;
	cvt.rni.f32.f32 	%f79, %f75;
	sub.f32 	%f80, %f75, %f79;
	add.f32 	%f81, %f80, %f78;
	fma.rn.f32 	%f82, %f81, 0f391FCB8E, 0f3AAF85ED;
	fma.rn.f32 	%f83, %f82, %f81, 0f3C1D9856;
	fma.rn.f32 	%f84, %f83, %f81, 0f3D6357BB;
	fma.rn.f32 	%f85, %f84, %f81, 0f3E75FDEC;
	fma.rn.f32 	%f86, %f85, %f81, 0f3F317218;
	fma.rn.f32 	%f87, %f86, %f81, 0f3F800000;
	cvt.rzi.s32.f32 	%r24, %f79;
	setp.gt.f32 	%p8, %f79, 0f00000000;
	selp.b32 	%r25, 0, -2097152000, %p8;
	add.s32 	%r26, %r25, 2130706432;
	mov.b32 	%f88, %r26;
	mul.f32 	%f89, %f87, %f88;
	shl.b32 	%r27, %r24, 23;
	sub.s32 	%r28, %r27, %r25;
	mov.b32 	%f90, %r28;
	mul.f32 	%f91, %f89, %f90;
	abs.f32 	%f92, %f75;
	setp.gt.f32 	%p9, %f92, 0f43180000;
	setp.lt.f32 	%p10, %f75, 0f00000000;
	selp.f32 	%f93, 0f00000000, 0f7F800000, %p10;
	selp.f32 	%f3, %f93, %f91, %p9;
	mov.f32 	%f94, 0f3F800000;
	mul.rn.f32 	%f95, %f30, %f94;
	sub.f32 	%f96, %f30, %f95;
	add.f32 	%f97, %f34, %f96;
	cvt.rni.f32.f32 	%f98, %f95;
	sub.f32 	%f99, %f95, %f98;
	add.f32 	%f100, %f99, %f97;
	fma.rn.f32 	%f101, %f100, 0f391FCB8E, 0f3AAF85ED;
	fma.rn.f32 	%f102, %f101, %f100, 0f3C1D9856;
	fma.rn.f32 	%f103, %f102, %f100, 0f3D6357BB;
	fma.rn.f32 	%f104, %f103, %f100, 0f3E75FDEC;
	fma.rn.f32 	%f105, %f104, %f100, 0f3F317218;
	fma.rn.f32 	%f106, %f105, %f100, 0f3F800000;
	cvt.rzi.s32.f32 	%r29, %f98;
	setp.gt.f32 	%p11, %f98, 0f00000000;
	selp.b32 	%r30, 0, -2097152000, %p11;
	add.s32 	%r31, %r30, 2130706432;
	mov.b32 	%f107, %r31;
	mul.f32 	%f108, %f106, %f107;
	shl.b32 	%r32, %r29, 23;
	sub.s32 	%r33, %r32, %r30;
	mov.b32 	%f109, %r33;
	mul.f32 	%f110, %f108, %f109;
	abs.f32 	%f111, %f95;
	setp.gt.f32 	%p12, %f111, 0f43180000;
	setp.lt.f32 	%p13, %f95, 0f00000000;
	selp.f32 	%f112, 0f00000000, 0f7F800000, %p13;
	selp.f32 	%f4, %f112, %f110, %p12;
	cvta.to.global.u64 	%rd1, %rd6;
	cvta.to.global.u64 	%rd2, %rd7;
	cvta.to.global.u64 	%rd3, %rd8;
$L__BB0_2:
	cvt.s64.s32 	%rd9, %r41;
	add.s64 	%rd4, %rd2, %rd9;
	ld.global.u8 	%rs7, [%rd4];
	mov.f32 	%f133, 0f00000000;
	setp.eq.s16 	%p14, %rs7, 65;
	@%p14 bra 	$L__BB0_6;
	setp.eq.s16 	%p15, %rs7, 67;
	@%p15 bra 	$L__BB0_5;
	setp.eq.s16 	%p16, %rs7, 84;
	setp.eq.s16 	%p17, %rs7, 71;
	selp.f32 	%f115, 0f40400000, 0f00000000, %p17;
	selp.f32 	%f133, 0f40000000, %f115, %p16;
	bra.uni 	$L__BB0_6;
$L__BB0_5:
	mov.f32 	%f133, 0f3F800000;
$L__BB0_6:
	fma.rn.f32 	%f7, %f133, %f1, 0f00000000;
	add.s64 	%rd5, %rd3, %rd9;
	ld.global.u8 	%rs2, [%rd5];
	ld.global.u8 	%rs8, [%rd4+1];
	mov.f32 	%f134, 0f00000000;
	setp.eq.s16 	%p18, %rs8, 65;
	@%p18 bra 	$L__BB0_10;
	setp.ne.s16 	%p19, %rs8, 67;
	@%p19 bra 	$L__BB0_9;
	mov.f32 	%f134, 0f3F800000;
	bra.uni 	$L__BB0_10;
$L__BB0_9:
	setp.eq.s16 	%p20, %rs8, 84;
	setp.eq.s16 	%p21, %rs8, 71;
	selp.f32 	%f118, 0f40400000, 0f00000000, %p21;
	selp.f32 	%f134, 0f40000000, %f118, %p20;
$L__BB0_10:
	cvt.rzi.s64.f32 	%rd11, %f7;
	cvt.rn.f32.s64 	%f120, %rd11;
	fma.rn.f32 	%f10, %f134, %f2, %f120;
	ld.global.s8 	%r34, [%rd5+1];
	cvt.u32.u16 	%r35, %rs2;
	cvt.s32.s8 	%r36, %r35;
	add.s32 	%r5, %r36, %r34;
	ld.global.u8 	%rs9, [%rd4+2];
	mov.f32 	%f135, 0f00000000;
	setp.eq.s16 	%p22, %rs9, 65;
	@%p22 bra 	$L__BB0_14;
	setp.ne.s16 	%p23, %rs9, 67;
	@%p23 bra 	$L__BB0_13;
	mov.f32 	%f135, 0f3F800000;
	bra.uni 	$L__BB0_14;
$L__BB0_13:
	setp.eq.s16 	%p24, %rs9, 84;
	setp.eq.s16 	%p25, %rs9, 71;
	selp.f32 	%f122, 0f40400000, 0f00000000, %p25;
	selp.f32 	%f135, 0f40000000, %f122, %p24;
$L__BB0_14:
	cvt.rzi.s64.f32 	%rd12, %f10;
	cvt.rn.f32.s64 	%f124, %rd12;
	fma.rn.f32 	%f13, %f135, %f3, %f124;
	ld.global.s8 	%r37, [%rd5+2];
	add.s32 	%r6, %r5, %r37;
	ld.global.u8 	%rs10, [%rd4+3];
	mov.f32 	%f136, 0f00000000;
	setp.eq.s16 	%p26, %rs10, 65;
	@%p26 bra 	$L__BB0_18;
	setp.ne.s16 	%p27, %rs10, 67;
	@%p27 bra 	$L__BB0_17;
	mov.f32 	%f136, 0f3F800000;
	bra.uni 	$L__BB0_18;
$L__BB0_17:
	setp.eq.s16 	%p28, %rs10, 84;
	setp.eq.s16 	%p29, %rs10, 71;
	selp.f32 	%f126, 0f40400000, 0f00000000, %p29;
	selp.f32 	%f136, 0f40000000, %f126, %p28;
$L__BB0_18:
	cvt.rzi.s64.f32 	%rd13, %f13;
	cvt.rn.f32.s64 	%f128, %rd13;
	fma.rn.f32 	%f16, %f136, %f4, %f128;
	ld.global.s8 	%r38, [%rd5+3];
	add.s32 	%r7, %r6, %r38;
	ld.global.u8 	%rs11, [%rd4+4];
	mov.f32 	%f137, 0f00000000;
	setp.eq.s16 	%p30, %rs11, 65;
	@%p30 bra 	$L__BB0_22;
	setp.ne.s16 	%p31, %rs11, 67;
	@%p31 bra 	$L__BB0_21;
	mov.f32 	%f137, 0f3F800000;
	bra.uni 	$L__BB0_22;
$L__BB0_21:
	setp.eq.s16 	%p32, %rs11, 84;
	setp.eq.s16 	%p33, %rs11, 71;
	selp.f32 	%f130, 0f40400000, 0f00000000, %p33;
	selp.f32 	%f137, 0f40000000, %f130, %p32;
$L__BB0_22:
	cvt.rzi.s64.f32 	%rd14, %f16;
	cvt.rn.f32.s64 	%f131, %rd14;
	add.f32 	%f132, %f137, %f131;
	cvt.rzi.s64.f32 	%rd15, %f132;
	ld.global.s8 	%r39, [%rd5+4];
	add.s32 	%r40, %r7, %r39;
	cvt.u16.u32 	%rs12, %r40;
	mul.hi.s16 	%rs13, %rs12, 26215;
	shr.u16 	%rs14, %rs13, 15;
	shr.s16 	%rs15, %rs13, 1;
	add.s16 	%rs16, %rs15, %rs14;
	mul.wide.s32 	%rd16, %r41, 16;
	add.s64 	%rd17, %rd1, %rd16;
	st.global.u64 	[%rd17], %rd15;
	st.global.u16 	[%rd17+8], %rs16;
	add.s32 	%r41, %r41, %r3;
	setp.le.s32 	%p34, %r41, %r9;
	@%p34 bra 	$L__BB0_2;
$L__BB0_23:
	ret;

}
	// .globl	_ZN6thrust24THRUST_300001_SM_1000_NS8cuda_cub4core6detail13_kernel_agentINS1_8__unique9InitAgentIN3cub18CUB_300001_SM_100013ScanTileStateIiLb1EEEPiiEEJSA_mSB_EEEvDpT0_
.visible .entry _ZN6thrust24THRUST_300001_SM_1000_NS8cuda_cub4core6detail13_kernel_agentINS1_8__unique9InitAgentIN3cub18CUB_300001_SM_100013ScanTileStateIiLb1EEEPiiEEJSA_mSB_EEEvDpT0_(
	.param .align 8 .b8 _ZN6thrust24THRUST_300001_SM_1000_NS8cuda_cub4core6detail13_kernel_agentINS1_8__unique9InitAgentIN3cub18CUB_300001_SM_100013ScanTileStateIiLb1EEEPiiEEJSA_mSB_EEEvDpT0__param_0[8],
	.param .u64 _ZN6thrust24THRUST_300001_SM_1000_NS8cuda_cub4core6detail13_kernel_agentINS1_8__unique9InitAgentIN3cub18CUB_300001_SM_100013ScanTileStateIiLb1EEEPiiEEJSA_mSB_EEEvDpT0__param_1,
	.param .u64 .ptr .align 1 _ZN6thrust24THRUST_300001_SM_1000_NS8cuda_cub4core6detail13_kernel_agentINS1_8__unique9InitAgentIN3cub18CUB_300001_SM_100013ScanTileStateIiLb1EEEPiiEEJSA_mSB_EEEvDpT0__param_2
)
.maxntid 128
{
	.reg .pred 	%p<6>;
	.reg .b32 	%r<12>;
	.reg .b64 	%rd<9>;

	ld.param.u64 	%rd3, [_ZN6thrust24THRUST_300001_SM_1000_NS8cuda_cub4core6detail13_kernel_agentINS1_8__unique9InitAgentIN3cub18CUB_300001_SM_100013ScanTileStateIiLb1EEEPiiEEJSA_mSB_EEEvDpT0__param_0];
	ld.param.u32 	%r4, [_ZN6thrust24THRUST_300001_SM_1000_NS8cuda_cub4core6detail13_kernel_agentINS1_8__unique9InitAgentIN3cub18CUB_300001_SM_100013ScanTileStateIiLb1EEEPiiEEJSA_mSB_EEEvDpT0__param_1];
	ld.param.u64 	%rd2, [_ZN6thrust24THRUST_300001_SM_1000_NS8cuda_cub4core6detail13_kernel_agentINS1_8__unique9InitAgentIN3cub18CUB_300001_SM_100013ScanTileStateIiLb1EEEPiiEEJSA_mSB_EEEvDpT0__param_2];
	cvta.to.global.u64 	%rd1, %rd3;
	mov.u32 	%r1, %ctaid.x;
	mov.u32 	%r5, %ntid.x;
	mov.u32 	%r2, %tid.x;
	mad.lo.s32 	%r3, %r1, %r5, %r2;
	setp.ge.s32 	%p1, %r3, %r4;
	@%p1 bra 	$L__BB1_2;
	mul.wide.s32 	%rd4, %r3, 8;
	add.s64 	%rd5, %rd1, %rd4;
	mov.b32 	%r6, 0;
	mov.b32 	%r7, 99;
	st.global.v2.u32 	[%rd5+256], {%r7, %r6};
$L__BB1_2:
	setp.ne.s32 	%p2, %r1, 0;
	setp.gt.u32 	%p3, %r2, 31;
	or.pred  	%p4, %p2, %p3;
	@%p4 bra 	$L__BB1_4;
	mul.wide.u32 	%rd6, %r2, 8;
	add.s64 	%rd7, %rd1, %rd6;
	mov.b32 	%r9, 0;
	st.global.v2.u32 	[%rd7], {%r9, %r9};
$L__BB1_4:
	or.b32  	%r10, %r1, %r2;
	setp.ne.s32 	%p5, %r10, 0;
	@%p5 bra 	$L__BB1_6;
	cvta.to.global.u64 	%rd8, %rd2;
	mov.b32 	%r11, 0;
	st.global.u32 	[%rd8], %r11;
$L__BB1_6:
	ret;

}
	// .globl	_ZN6thrust24THRUST_300001_SM_1000_NS8cuda_cub4core6detail13_kernel_agentINS1_8__unique11UniqueAgentIPxS7_N4cuda3std3__48equal_toIxEEiPiEEJS7_S7_SC_SD_iN3cub18CUB_300001_SM_100013ScanTileStateIiLb1EEEmEEEvDpT0_
.visible .entry _ZN6thrust24THRUST_300001_SM_1000_NS8cuda_cub4core6detail13_kernel_agentINS1_8__unique11UniqueAgentIPxS7_N4cuda3std3__48equal_toIxEEiPiEEJS7_S7_SC_SD_iN3cub18CUB_300001_SM_100013ScanTileStateIiLb1EEEmEEEvDpT0_(
	.param .u64 .ptr .align 1 _ZN6thrust24THRUST_300001_SM_1000_NS8cuda_cub4core6detail13_kernel_agentINS1_8__unique11UniqueAgentIPxS7_N4cuda3std3__48equal_toIxEEiPiEEJS7_S7_SC_SD_iN3cub18CUB_300001_SM_100013ScanTileStateIiLb1EEEmEEEvDpT0__param_0,
	.param .u64 .ptr .align 1 _ZN6thrust24THRUST_300001_SM_1000_NS8cuda_cub4core6detail13_kernel_agentINS1_8__unique11UniqueAgentIPxS7_N4cuda3std3__48equal_toIxEEiPiEEJS7_S7_SC_SD_iN3cub18CUB_300001_SM_100013ScanTileStateIiLb1EEEmEEEvDpT0__param_1,
	.param .align 1 .b8 _ZN6thrust24THRUST_300001_SM_1000_NS8cuda_cub4core6detail13_kernel_agentINS1_8__unique11UniqueAgentIPxS7_N4cuda3std3__48equal_toIxEEiPiEEJS7_S7_SC_SD_iN3cub18CUB_300001_SM_100013ScanTileStateIiLb1EEEmEEEvDpT0__param_2[1],
	.param .u64 .ptr .align 1 _ZN6thrust24THRUST_300001_SM_1000_NS8cuda_cub4core6detail13_kernel_agentINS1_8__unique11UniqueAgentIPxS7_N4cuda3std3__48equal_toIxEEiPiEEJS7_S7_SC_SD_iN3cub18CUB_300001_SM_100013ScanTileStateIiLb1EEEmEEEvDpT0__param_3,
	.param .u32 _ZN6thrust24THRUST_300001_SM_1000_NS8cuda_cub4core6detail13_kernel_agentINS1_8__unique11UniqueAgentIPxS7_N4cuda3std3__48equal_toIxEEiPiEEJS7_S7_SC_SD_iN3cub18CUB_300001_SM_100013ScanTileStateIiLb1EEEmEEEvDpT0__param_4,
	.param .align 8 .b8 _ZN6thrust24THRUST_300001_SM_1000_NS8cuda_cub4core6detail13_kernel_agentINS1_8__unique11UniqueAgentIPxS7_N4cuda3std3__48equal_toIxEEiPiEEJS7_S7_SC_SD_iN3cub18CUB_300001_SM_100013ScanTileStateIiLb1EEEmEEEvDpT0__param_5[8],
	.param .u64 _ZN6thrust24THRUST_300001_SM_1000_NS8cuda_cub4core6detail13_kernel_agentINS1_8__unique11UniqueAgentIPxS7_N4cuda3std3__48equal_toIxEEiPiEEJS7_S7_SC_SD_iN3cub18CUB_300001_SM_100013ScanTileStateIiLb1EEEmEEEvDpT0__param_6
)
.maxntid 64
{
	.reg .pred 	%p<173>;
	.reg .b32 	%r<829>;
	.reg .b64 	%rd<217>;

	ld.param.u64 	%rd77, [_ZN6thrust24THRUST_300001_SM_1000_NS8cuda_cub4core6detail13_kernel_agentINS1_8__unique11UniqueAgentIPxS7_N4cuda3std3__48equal_toIxEEiPiEEJS7_S7_SC_SD_iN3cub18CUB_300001_SM_100013ScanTileStateIiLb1EEEmEEEvDpT0__param_0];
	ld.param.u64 	%rd2, [_ZN6thrust24THRUST_300001_SM_1000_NS8cuda_cub4core6detail13_kernel_agentINS1_8__unique11UniqueAgentIPxS7_N4cuda3std3__48equal_toIxEEiPiEEJS7_S7_SC_SD_iN3cub18CUB_300001_SM_100013ScanTileStateIiLb1EEEmEEEvDpT0__param_5];
	ld.param.u64 	%rd79, [_ZN6thrust24THRUST_300001_SM_1000_NS8cuda_cub4core6detail13_kernel_agentINS1_8__unique11UniqueAgentIPxS7_N4cuda3std3__48equal_toIxEEiPiEEJS7_S7_SC_SD_iN3cub18CUB_300001_SM_100013ScanTileStateIiLb1EEEmEEEvDpT0__param_1];
	ld.param.u32 	%r211, [_ZN6thrust24THRUST_300001_SM_1000_NS8cuda_cub4core6detail13_kernel_agentINS1_8__unique11UniqueAgentIPxS7_N4cuda3std3__48equal_toIxEEiPiEEJS7_S7_SC_SD_iN3cub18CUB_300001_SM_100013ScanTileStateIiLb1EEEmEEEvDpT0__param_6];
	cvta.to.global.u64 	%rd1, %rd79;
	mov.u32 	%r1, %ctaid.x;
	mul.lo.s32 	%r2, %r1, 320;
	add.s32 	%r212, %r211, -1;
	setp.ge.s32 	%p10, %r1, %r212;
	@%p10 bra 	$L__BB2_75;
	setp.ne.s32 	%p102, %r1, 0;
	@%p102 bra 	$L__BB2_26;
	mov.u32 	%r789, %tid.x;
	and.b32  	%r694, %r789, 31;
	and.b32  	%r695, %r789, 992;
	add.s32 	%r696, %r2, %r694;
	mad.lo.s32 	%r697, %r695, 5, %r696;
	mul.wide.u32 	%rd189, %r697, 8;
	add.s64 	%rd180, %rd77, %rd189;
	// begin inline asm
	ld.global.nc.u64 %rd179, [%rd180];
	// end inline asm
	add.s64 	%rd182, %rd180, 256;
	// begin inline asm
	ld.global.nc.u64 %rd181, [%rd182];
	// end inline asm
	add.s64 	%rd184, %rd180, 512;
	// begin inline asm
	ld.global.nc.u64 %rd183, [%rd184];
	// end inline asm
	add.s64 	%rd186, %rd180, 768;
	// begin inline asm
	ld.global.nc.u64 %rd185, [%rd186];
	// end inline asm
	add.s64 	%rd188, %rd180, 1024;
	// begin inline asm
	ld.global.nc.u64 %rd187, [%rd188];
	// end inline asm
	// begin inline asm
	mov.u32 %r692, %laneid;
	// end inline asm
	shr.u32 	%r5, %r789, 5;
	mad.lo.s32 	%r698, %r5, 160, %r692;
	shl.b32 	%r699, %r698, 3;
	mov.u32 	%r700, _ZN6thrust24THRUST_300001_SM_1000_NS8cuda_cub4core6detail5shmemE;
	add.s32 	%r701, %r700, %r699;
	st.shared.u64 	[%r701], %rd179;
	st.shared.u64 	[%r701+256], %rd181;
	st.shared.u64 	[%r701+512], %rd183;
	st.shared.u64 	[%r701+768], %rd185;
	st.shared.u64 	[%r701+1024], %rd187;
	bar.warp.sync 	-1;
	shl.b32 	%r702, %r692, 5;
	add.s32 	%r703, %r701, %r702;
	ld.shared.u64 	%rd3, [%r703];
	ld.shared.u64 	%rd4, [%r703+8];
	ld.shared.u64 	%rd5, [%r703+16];
	ld.shared.u64 	%rd6, [%r703+24];
	ld.shared.u64 	%rd7, [%r703+32];
	bar.sync 	0;
	shl.b32 	%r704, %r789, 3;
	add.s32 	%r786, %r700, %r704;
	add.s32 	%r6, %r786, 560;
	st.shared.u64 	[%r786+560], %rd7;
	bar.sync 	0;
	setp.eq.s32 	%p153, %r789, 0;
	mov.b32 	%r784, 1;
	@%p153 bra 	$L__BB2_4;
	ld.shared.u64 	%rd190, [%r6+-8];
	setp.ne.s64 	%p154, %rd190, %rd3;
	selp.u32 	%r784, 1, 0, %p154;
$L__BB2_4:
	setp.ne.s64 	%p155, %rd3, %rd4;
	selp.u32 	%r736, 1, 0, %p155;
	setp.ne.s64 	%p156, %rd4, %rd5;
	selp.u32 	%r737, 1, 0, %p156;
	setp.ne.s64 	%p157, %rd5, %rd6;
	selp.u32 	%r738, 1, 0, %p157;
	setp.ne.s64 	%p158, %rd6, %rd7;
	selp.u32 	%r739, 1, 0, %p158;
	bar.sync 	0;
	add.s32 	%r9, %r784, %r736;
	add.s32 	%r10, %r9, %r737;
	add.s32 	%r11, %r10, %r738;
	add.s32 	%r710, %r11, %r739;
	mov.b32 	%r708, 1;
	mov.b32 	%r733, 0;
	mov.b32 	%r735, -1;
	// begin inline asm
	{  .reg .s32 r0;  .reg .pred p;  shfl.sync.up.b32 r0|p, %r710, %r708, %r733, %r735;  @p add.s32 r0, r0, %r710;  mov.s32 %r706, r0;}
	// end inline asm
	mov.b32 	%r714, 2;
	// begin inline asm
	{  .reg .s32 r0;  .reg .pred p;  shfl.sync.up.b32 r0|p, %r706, %r714, %r733, %r735;  @p add.s32 r0, r0, %r706;  mov.s32 %r712, r0;}
	// end inline asm
	mov.b32 	%r720, 4;
	// begin inline asm
	{  .reg .s32 r0;  .reg .pred p;  shfl.sync.up.b32 r0|p, %r712, %r720, %r733, %r735;  @p add.s32 r0, r0, %r712;  mov.s32 %r718, r0;}
	// end inline asm
	mov.b32 	%r726, 8;
	// begin inline asm
	{  .reg .s32 r0;  .reg .pred p;  shfl.sync.up.b32 r0|p, %r718, %r726, %r733, %r735;  @p add.s32 r0, r0, %r718;  mov.s32 %r724, r0;}
	// end inline asm
	mov.b32 	%r732, 16;
	// begin inline asm
	{  .reg .s32 r0;  .reg .pred p;  shfl.sync.up.b32 r0|p, %r724, %r732, %r733, %r735;  @p add.s32 r0, r0, %r724;  mov.s32 %r730, r0;}
	// end inline asm
	setp.ne.s32 	%p159, %r692, 31;
	@%p159 bra 	$L__BB2_6;
	shl.b32 	%r740, %r5, 2;
	add.s32 	%r742, %r700, %r740;
	st.shared.u32 	[%r742], %r730;
$L__BB2_6:
	setp.ne.s32 	%p160, %r789, 0;
	bar.sync 	0;
	ld.shared.v2.u32 	{%r743, %r744}, [_ZN6thrust24THRUST_300001_SM_1000_NS8cuda_cub4core6detail5shmemE];
	add.s32 	%r14, %r744, %r743;
	setp.lt.u32 	%p161, %r789, 32;
	selp.b32 	%r745, 0, %r743, %p161;
	setp.eq.s32 	%p162, %r692, 0;
	sub.s32 	%r746, %r730, %r710;
	selp.b32 	%r747, 0, %r746, %p162;
	add.s32 	%r15, %r745, %r747;
	@%p160 bra 	$L__BB2_8;
	add.s64 	%rd191, %rd2, 256;
	mov.b32 	%r748, 101;
	// begin inline asm
	st.relaxed.gpu.v2.u32 [%rd191], {%r748, %r14};
	// end inline asm
$L__BB2_8:
	bar.sync 	0;
	setp.eq.s32 	%p163, %r784, 0;
	@%p163 bra 	$L__BB2_10;
	shl.b32 	%r750, %r15, 3;
	add.s32 	%r752, %r700, %r750;
	st.shared.u64 	[%r752], %rd3;
$L__BB2_10:
	setp.eq.s64 	%p164, %rd3, %rd4;
	@%p164 bra 	$L__BB2_12;
	add.s32 	%r753, %r15, %r784;
	shl.b32 	%r754, %r753, 3;
	add.s32 	%r756, %r700, %r754;
	st.shared.u64 	[%r756], %rd4;
$L__BB2_12:
	setp.eq.s64 	%p165, %rd4, %rd5;
	@%p165 bra 	$L__BB2_14;
	add.s32 	%r757, %r9, %r15;
	shl.b32 	%r758, %r757, 3;
	add.s32 	%r760, %r700, %r758;
	st.shared.u64 	[%r760], %rd5;
$L__BB2_14:
	setp.eq.s64 	%p166, %rd5, %rd6;
	@%p166 bra 	$L__BB2_16;
	add.s32 	%r761, %r10, %r15;
	shl.b32 	%r762, %r761, 3;
	add.s32 	%r764, %r700, %r762;
	st.shared.u64 	[%r764], %rd6;
$L__BB2_16:
	setp.eq.s64 	%p167, %rd6, %rd7;
	@%p167 bra 	$L__BB2_18;
	add.s32 	%r765, %r11, %r15;
	shl.b32 	%r766, %r765, 3;
	add.s32 	%r768, %r700, %r766;
	st.shared.u64 	[%r768], %rd7;
$L__BB2_18:
	bar.sync 	0;
	setp.ge.s32 	%p168, %r789, %r14;
	@%p168 bra 	$L__BB2_25;
	not.b32 	%r769, %r789;
	add.s32 	%r16, %r14, %r769;
	and.b32  	%r770, %r16, 192;
	setp.eq.s32 	%p169, %r770, 192;
	@%p169 bra 	$L__BB2_22;
	shr.u32 	%r771, %r16, 6;
	add.s32 	%r772, %r771, 1;
	and.b32  	%r773, %r772, 3;
	mul.wide.u32 	%rd192, %r789, 8;
	add.s64 	%rd201, %rd1, %rd192;
	neg.s32 	%r785, %r773;
	shl.b32 	%r776, %r772, 6;
	and.b32  	%r777, %r776, 192;
	add.s32 	%r789, %r789, %r777;
$L__BB2_21:
	.pragma "nounroll";
	ld.shared.u64 	%rd193, [%r786];
	st.global.u64 	[%rd201], %rd193;
	add.s64 	%rd201, %rd201, 512;
	add.s32 	%r786, %r786, 512;
	add.s32 	%r785, %r785, 1;
	setp.ne.s32 	%p170, %r785, 0;
	@%p170 bra 	$L__BB2_21;
$L__BB2_22:
	setp.lt.u32 	%p171, %r16, 192;
	@%p171 bra 	$L__BB2_25;
	mul.wide.u32 	%rd194, %r789, 8;
	add.s64 	%rd195, %rd194, %rd1;
	add.s64 	%rd202, %rd195, 1024;
	shl.b32 	%r778, %r789, 3;
	add.s32 	%r780, %r778, %r700;
	add.s32 	%r788, %r780, 1024;
$L__BB2_24:
	ld.shared.u64 	%rd196, [%r788+-1024];
	st.global.u64 	[%rd202+-1024], %rd196;
	ld.shared.u64 	%rd197, [%r788+-512];
	st.global.u64 	[%rd202+-512], %rd197;
	ld.shared.u64 	%rd198, [%r788];
	st.global.u64 	[%rd202], %rd198;
	ld.shared.u64 	%rd199, [%r788+512];
	st.global.u64 	[%rd202+512], %rd199;
	add.s32 	%r789, %r789, 256;
	add.s64 	%rd202, %rd202, 2048;
	add.s32 	%r788, %r788, 2048;
	setp.lt.s32 	%p172, %r789, %r14;
	@%p172 bra 	$L__BB2_24;
$L__BB2_25:
	bar.sync 	0;
	bra.uni 	$L__BB2_169;
$L__BB2_26:
	mov.u32 	%r805, %tid.x;
	and.b32  	%r511, %r805, 31;
	and.b32  	%r512, %r805, 992;
	add.s32 	%r513, %r2, %r511;
	mad.lo.s32 	%r514, %r512, 5, %r513;
	mul.wide.u32 	%rd156, %r514, 8;
	add.s64 	%rd145, %rd77, %rd156;
	// begin inline asm
	ld.global.nc.u64 %rd144, [%rd145];
	// end inline asm
	add.s64 	%rd147, %rd145, 256;
	// begin inline asm
	ld.global.nc.u64 %rd146, [%rd147];
	// end inline asm
	add.s64 	%rd149, %rd145, 512;
	// begin inline asm
	ld.global.nc.u64 %rd148, [%rd149];
	// end inline asm
	add.s64 	%rd151, %rd145, 768;
	// begin inline asm
	ld.global.nc.u64 %rd150, [%rd151];
	// end inline asm
	add.s64 	%rd153, %rd145, 1024;
	// begin inline asm
	ld.global.nc.u64 %rd152, [%rd153];
	// end inline asm
	// begin inline asm
	mov.u32 %r510, %laneid;
	// end inline asm
	shr.u32 	%r32, %r805, 5;
	mad.lo.s32 	%r515, %r32, 160, %r510;
	shl.b32 	%r516, %r515, 3;
	mov.u32 	%r517, _ZN6thrust24THRUST_300001_SM_1000_NS8cuda_cub4core6detail5shmemE;
	add.s32 	%r518, %r517, %r516;
	st.shared.u64 	[%r518], %rd144;
	st.shared.u64 	[%r518+256], %rd146;
	st.shared.u64 	[%r518+512], %rd148;
	st.shared.u64 	[%r518+768], %rd150;
	st.shared.u64 	[%r518+1024], %rd152;
	bar.warp.sync 	-1;
	shl.b32 	%r519, %r510, 5;
	add.s32 	%r520, %r518, %r519;
	ld.shared.u64 	%rd14, [%r520];
	ld.shared.u64 	%rd15, [%r520+8];
	ld.shared.u64 	%rd16, [%r520+16];
	ld.shared.u64 	%rd17, [%r520+24];
	ld.shared.u64 	%rd18, [%r520+32];
	bar.sync 	0;
	mul.wide.s32 	%rd157, %r2, 8;
	add.s64 	%rd158, %rd77, %rd157;
	add.s64 	%rd155, %rd158, -8;
	// begin inline asm
	ld.global.nc.u64 %rd203, [%rd155];
	// end inline asm
	shl.b32 	%r521, %r805, 3;
	add.s32 	%r522, %r517, %r521;
	add.s32 	%r33, %r522, 560;
	st.shared.u64 	[%r522+560], %rd18;
	bar.sync 	0;
	setp.eq.s32 	%p103, %r805, 0;
	@%p103 bra 	$L__BB2_28;
	ld.shared.u64 	%rd203, [%r33+-8];
$L__BB2_28:
	setp.ne.s64 	%p104, %rd203, %rd14;
	selp.u32 	%r34, 1, 0, %p104;
	setp.ne.s64 	%p105, %rd14, %rd15;
	selp.u32 	%r553, 1, 0, %p105;
	setp.ne.s64 	%p106, %rd15, %rd16;
	selp.u32 	%r554, 1, 0, %p106;
	setp.ne.s64 	%p107, %rd16, %rd17;
	selp.u32 	%r555, 1, 0, %p107;
	setp.ne.s64 	%p108, %rd17, %rd18;
	selp.u32 	%r556, 1, 0, %p108;
	bar.sync 	0;
	add.s32 	%r35, %r553, %r34;
	add.s32 	%r36, %r35, %r554;
	add.s32 	%r37, %r36, %r555;
	add.s32 	%r527, %r37, %r556;
	mov.b32 	%r525, 1;
	mov.b32 	%r550, 0;
	mov.b32 	%r552, -1;
	// begin inline asm
	{  .reg .s32 r0;  .reg .pred p;  shfl.sync.up.b32 r0|p, %r527, %r525, %r550, %r552;  @p add.s32 r0, r0, %r527;  mov.s32 %r523, r0;}
	// end inline asm
	mov.b32 	%r531, 2;
	// begin inline asm
	{  .reg .s32 r0;  .reg .pred p;  shfl.sync.up.b32 r0|p, %r523, %r531, %r550, %r552;  @p add.s32 r0, r0, %r523;  mov.s32 %r529, r0;}
	// end inline asm
	mov.b32 	%r537, 4;
	// begin inline asm
	{  .reg .s32 r0;  .reg .pred p;  shfl.sync.up.b32 r0|p, %r529, %r537, %r550, %r552;  @p add.s32 r0, r0, %r529;  mov.s32 %r535, r0;}
	// end inline asm
	mov.b32 	%r543, 8;
	// begin inline asm
	{  .reg .s32 r0;  .reg .pred p;  shfl.sync.up.b32 r0|p, %r535, %r543, %r550, %r552;  @p add.s32 r0, r0, %r535;  mov.s32 %r541, r0;}
	// end inline asm
	mov.b32 	%r549, 16;
	// begin inline asm
	{  .reg .s32 r0;  .reg .pred p;  shfl.sync.up.b32 r0|p, %r541, %r549, %r550, %r552;  @p add.s32 r0, r0, %r541;  mov.s32 %r547, r0;}
	// end inline asm
	setp.ne.s32 	%p109, %r510, 31;
	@%p109 bra 	$L__BB2_30;
	shl.b32 	%r557, %r32, 2;
	add.s32 	%r559, %r517, %r557;
	st.shared.u32 	[%r559], %r547;
$L__BB2_30:
	sub.s32 	%r560, %r547, %r527;
	bar.sync 	0;
	ld.shared.v2.u32 	{%r561, %r562}, [_ZN6thrust24THRUST_300001_SM_1000_NS8cuda_cub4core6detail5shmemE];
	add.s32 	%r40, %r562, %r561;
	setp.gt.u32 	%p110, %r805, 31;
	setp.lt.u32 	%p111, %r805, 32;
	setp.eq.s32 	%p112, %r510, 0;
	selp.b32 	%r563, 0, %r560, %p112;
	add.s32 	%r797, %r561, %r563;
	selp.b32 	%r42, %r560, %r797, %p111;
	@%p110 bra 	$L__BB2_55;
	setp.ne.s32 	%p113, %r805, 0;
	mul.wide.u32 	%rd159, %r1, 8;
	add.s64 	%rd22, %rd2, %rd159;
	@%p113 bra 	$L__BB2_33;
	st.shared.u32 	[_ZN6thrust24THRUST_300001_SM_1000_NS8cuda_cub4core6detail5shmemE+44], %r40;
	add.s64 	%rd160, %rd22, 256;
	mov.b32 	%r564, 100;
	// begin inline asm
	st.relaxed.gpu.v2.u32 [%rd160], {%r564, %r40};
	// end inline asm
$L__BB2_33:
	not.b32 	%r43, %r805;
	mov.u32 	%r44, %nctaid.x;
	setp.gt.u32 	%p114, %r44, 499;
	@%p114 bra 	$L__BB2_35;
	membar.cta;
	bra.uni 	$L__BB2_36;
$L__BB2_35:
	mov.b32 	%r566, 450;
	// begin inline asm
	nanosleep.u32 %r566;
	// end inline asm
$L__BB2_36:
	mul.wide.s32 	%rd162, %r43, 8;
	add.s64 	%rd163, %rd22, %rd162;
	add.s64 	%rd161, %rd163, 256;
	// begin inline asm
	ld.relaxed.gpu.v2.u32 {%r795, %r791}, [%rd161];
	// end inline asm
$L__BB2_37:
	setp.eq.s32 	%p115, %r795, 99;
	mov.b32 	%r569, -1;
	vote.sync.any.pred 	%p116, %p115, %r569;
	not.pred 	%p117, %p116;
	@%p117 bra 	$L__BB2_42;
	@%p114 bra 	$L__BB2_40;
	membar.cta;
	bra.uni 	$L__BB2_41;
$L__BB2_40:
	mov.b32 	%r689, 350;
	// begin inline asm
	nanosleep.u32 %r689;
	// end inline asm
$L__BB2_41:
	// begin inline asm
	ld.relaxed.gpu.v2.u32 {%r795, %r791}, [%rd161];
	// end inline asm
	bra.uni 	$L__BB2_37;
$L__BB2_42:
	setp.eq.s32 	%p118, %r795, 101;
	mov.b32 	%r596, -1;
	vote.sync.ballot.b32 	%r597, %p118, %r596;
	// begin inline asm
	mov.u32 %r571, %lanemask_ge;
	// end inline asm
	and.b32  	%r598, %r597, %r571;
	or.b32  	%r599, %r598, -2147483648;
	add.s32 	%r600, %r599, -1;
	not.b32 	%r601, %r599;
	and.b32  	%r602, %r601, %r600;
	popc.b32 	%r575, %r602;
	mov.b32 	%r574, 1;
	// begin inline asm
	shfl.sync.down.b32 %r572, %r791, %r574, %r575, %r596;
	// end inline asm
	setp.lt.s32 	%p120, %r510, %r575;
	selp.b32 	%r603, %r572, 0, %p120;
	add.s32 	%r578, %r603, %r791;
	mov.b32 	%r579, 2;
	// begin inline asm
	shfl.sync.down.b32 %r577, %r578, %r579, %r575, %r596;
	// end inline asm
	add.s32 	%r54, %r510, 2;
	setp.gt.s32 	%p121, %r54, %r575;
	selp.b32 	%r604, 0, %r577, %p121;
	add.s32 	%r583, %r578, %r604;
	mov.b32 	%r584, 4;
	// begin inline asm
	shfl.sync.down.b32 %r582, %r583, %r584, %r575, %r596;
	// end inline asm
	add.s32 	%r55, %r510, 4;
	setp.gt.s32 	%p122, %r55, %r575;
	selp.b32 	%r605, 0, %r582, %p122;
	add.s32 	%r588, %r583, %r605;
	mov.b32 	%r589, 8;
	// begin inline asm
	shfl.sync.down.b32 %r587, %r588, %r589, %r575, %r596;
	// end inline asm
	add.s32 	%r56, %r510, 8;
	setp.gt.s32 	%p123, %r56, %r575;
	selp.b32 	%r606, 0, %r587, %p123;
	add.s32 	%r593, %r588, %r606;
	mov.b32 	%r594, 16;
	// begin inline asm
	shfl.sync.down.b32 %r592, %r593, %r594, %r575, %r596;
	// end inline asm
	add.s32 	%r57, %r510, 16;
	setp.gt.s32 	%p124, %r57, %r575;
	selp.b32 	%r607, 0, %r592, %p124;
	add.s32 	%r792, %r593, %r607;
	add.s32 	%r794, %r1, %r43;
	add.s64 	%rd24, %rd2, 256;
$L__BB2_43:
	setp.ne.s32 	%p125, %r795, 101;
	mov.b32 	%r608, -1;
	vote.sync.all.pred 	%p126, %p125, %r608;
	not.pred 	%p127, %p126;
	@%p127 bra 	$L__BB2_51;
	mul.wide.s32 	%rd175, %r794, 8;
	add.s64 	%rd176, %rd24, %rd175;
	add.s64 	%rd174, %rd176, -256;
	// begin inline asm
	ld.relaxed.gpu.v2.u32 {%r795, %r796}, [%rd174];
	// end inline asm
$L__BB2_45:
	setp.eq.s32 	%p141, %r795, 99;
	mov.b32 	%r647, -1;
	vote.sync.any.pred 	%p142, %p141, %r647;
	not.pred 	%p143, %p142;
	@%p143 bra 	$L__BB2_50;
	@%p114 bra 	$L__BB2_48;
	membar.cta;
	bra.uni 	$L__BB2_49;
$L__BB2_48:
	mov.b32 	%r686, 350;
	// begin inline asm
	nanosleep.u32 %r686;
	// end inline asm
$L__BB2_49:
	// begin inline asm
	ld.relaxed.gpu.v2.u32 {%r795, %r796}, [%rd174];
	// end inline asm
	bra.uni 	$L__BB2_45;
$L__BB2_50:
	setp.eq.s32 	%p144, %r795, 101;
	mov.b32 	%r673, -1;
	vote.sync.ballot.b32 	%r674, %p144, %r673;
	and.b32  	%r675, %r674, %r571;
	or.b32  	%r676, %r675, -2147483648;
	add.s32 	%r677, %r676, -1;
	not.b32 	%r678, %r676;
	and.b32  	%r679, %r678, %r677;
	popc.b32 	%r652, %r679;
	mov.b32 	%r651, 1;
	// begin inline asm
	shfl.sync.down.b32 %r649, %r796, %r651, %r652, %r673;
	// end inline asm
	setp.lt.s32 	%p146, %r510, %r652;
	selp.b32 	%r680, %r649, 0, %p146;
	add.s32 	%r655, %r680, %r796;
	mov.b32 	%r656, 2;
	// begin inline asm
	shfl.sync.down.b32 %r654, %r655, %r656, %r652, %r673;
	// end inline asm
	setp.gt.s32 	%p147, %r54, %r652;
	selp.b32 	%r681, 0, %r654, %p147;
	add.s32 	%r660, %r655, %r681;
	mov.b32 	%r661, 4;
	// begin inline asm
	shfl.sync.down.b32 %r659, %r660, %r661, %r652, %r673;
	// end inline asm
	setp.gt.s32 	%p148, %r55, %r652;
	selp.b32 	%r682, 0, %r659, %p148;
	add.s32 	%r665, %r660, %r682;
	mov.b32 	%r666, 8;
	// begin inline asm
	shfl.sync.down.b32 %r664, %r665, %r666, %r652, %r673;
	// end inline asm
	setp.gt.s32 	%p149, %r56, %r652;
	selp.b32 	%r683, 0, %r664, %p149;
	add.s32 	%r670, %r665, %r683;
	mov.b32 	%r671, 16;
	// begin inline asm
	shfl.sync.down.b32 %r669, %r670, %r671, %r652, %r673;
	// end inline asm
	setp.gt.s32 	%p150, %r57, %r652;
	selp.b32 	%r684, 0, %r669, %p150;
	add.s32 	%r685, %r684, %r792;
	add.s32 	%r792, %r685, %r670;
	add.s32 	%r794, %r794, -32;
	bra.uni 	$L__BB2_43;
$L__BB2_51:
	setp.ne.s32 	%p128, %r805, 0;
	@%p128 bra 	$L__BB2_53;
	add.s32 	%r611, %r792, %r40;
	add.s64 	%rd164, %rd22, 256;
	mov.b32 	%r610, 101;
	// begin inline asm
	st.relaxed.gpu.v2.u32 [%rd164], {%r610, %r611};
	// end inline asm
	st.shared.u32 	[_ZN6thrust24THRUST_300001_SM_1000_NS8cuda_cub4core6detail5shmemE+36], %r792;
	st.shared.u32 	[_ZN6thrust24THRUST_300001_SM_1000_NS8cuda_cub4core6detail5shmemE+40], %r611;
$L__BB2_53:
	setp.ne.s32 	%p129, %r510, 0;
	mov.u32 	%r797, %r42;
	@%p129 bra 	$L__BB2_55;
	st.shared.u32 	[_ZN6thrust24THRUST_300001_SM_1000_NS8cuda_cub4core6detail5shmemE+12], %r792;
	mov.u32 	%r797, %r792;
$L__BB2_55:
	setp.eq.s32 	%p130, %r805, 0;
	bar.sync 	0;
	@%p130 bra 	$L__BB2_57;
	ld.shared.u32 	%r612, [_ZN6thrust24THRUST_300001_SM_1000_NS8cuda_cub4core6detail5shmemE+12];
	add.s32 	%r797, %r612, %r797;
$L__BB2_57:
	setp.eq.s64 	%p131, %rd203, %rd14;
	add.s32 	%r76, %r797, %r34;
	add.s32 	%r77, %r35, %r797;
	add.s32 	%r78, %r36, %r797;
	add.s32 	%r79, %r37, %r797;
	ld.shared.u32 	%r80, [_ZN6thrust24THRUST_300001_SM_1000_NS8cuda_cub4core6detail5shmemE+44];
	ld.shared.u32 	%r81, [_ZN6thrust24THRUST_300001_SM_1000_NS8cuda_cub4core6detail5shmemE+36];
	bar.sync 	0;
	@%p131 bra 	$L__BB2_59;
	sub.s32 	%r613, %r797, %r81;
	shl.b32 	%r614, %r613, 3;
	mov.u32 	%r615, _ZN6thrust24THRUST_300001_SM_1000_NS8cuda_cub4core6detail5shmemE;
	add.s32 	%r616, %r615, %r614;
	st.shared.u64 	[%r616], %rd14;
$L__BB2_59:
	setp.eq.s64 	%p132, %rd14, %rd15;
	@%p132 bra 	$L__BB2_61;
	sub.s32 	%r617, %r76, %r81;
	shl.b32 	%r618, %r617, 3;
	mov.u32 	%r619, _ZN6thrust24THRUST_300001_SM_1000_NS8cuda_cub4core6detail5shmemE;
	add.s32 	%r620, %r619, %r618;
	st.shared.u64 	[%r620], %rd15;
$L__BB2_61:
	setp.eq.s64 	%p133, %rd15, %rd16;
	@%p133 bra 	$L__BB2_63;
	sub.s32 	%r621, %r77, %r81;
	shl.b32 	%r622, %r621, 3;
	mov.u32 	%r623, _ZN6thrust24THRUST_300001_SM_1000_NS8cuda_cub4core6detail5shmemE;
	add.s32 	%r624, %r623, %r622;
	st.shared.u64 	[%r624], %rd16;
$L__BB2_63:
	setp.eq.s64 	%p134, %rd16, %rd17;
	@%p134 bra 	$L__BB2_65;
	sub.s32 	%r625, %r78, %r81;
	shl.b32 	%r626, %r625, 3;
	mov.u32 	%r627, _ZN6thrust24THRUST_300001_SM_1000_NS8cuda_cub4core6detail5shmemE;
	add.s32 	%r628, %r627, %r626;
	st.shared.u64 	[%r628], %rd17;
$L__BB2_65:
	setp.eq.s64 	%p135, %rd17, %rd18;
	@%p135 bra 	$L__BB2_67;
	sub.s32 	%r629, %r79, %r81;
	shl.b32 	%r630, %r629, 3;
	mov.u32 	%r631, _ZN6thrust24THRUST_300001_SM_1000_NS8cuda_cub4core6detail5shmemE;
	add.s32 	%r632, %r631, %r630;
	st.shared.u64 	[%r632], %rd18;
$L__BB2_67:
	bar.sync 	0;
	setp.ge.s32 	%p136, %r805, %r80;
	@%p136 bra 	$L__BB2_74;
	not.b32 	%r633, %r805;
	add.s32 	%r82, %r80, %r633;
	and.b32  	%r634, %r82, 192;
	setp.eq.s32 	%p137, %r634, 192;
	@%p137 bra 	$L__BB2_71;
	shr.u32 	%r635, %r82, 6;
	add.s32 	%r636, %r635, 1;
	and.b32  	%r637, %r636, 3;
	add.s32 	%r801, %r805, %r81;
	shl.b32 	%r638, %r805, 3;
	mov.u32 	%r639, _ZN6thrust24THRUST_300001_SM_1000_NS8cuda_cub4core6detail5shmemE;
	add.s32 	%r800, %r639, %r638;
	neg.s32 	%r799, %r637;
	shl.b32 	%r640, %r636, 6;
	and.b32  	%r641, %r640, 192;
	add.s32 	%r805, %r805, %r641;
$L__BB2_70:
	.pragma "nounroll";
	mul.wide.s32 	%rd165, %r801, 8;
	add.s64 	%rd166, %rd1, %rd165;
	ld.shared.u64 	%rd167, [%r800];
	st.global.u64 	[%rd166], %rd167;
	add.s32 	%r801, %r801, 64;
	add.s32 	%r800, %r800, 512;
	add.s32 	%r799, %r799, 1;
	setp.ne.s32 	%p138, %r799, 0;
	@%p138 bra 	$L__BB2_70;
$L__BB2_71:
	setp.lt.u32 	%p139, %r82, 192;
	@%p139 bra 	$L__BB2_74;
	add.s64 	%rd26, %rd1, 1024;
	add.s32 	%r804, %r805, %r81;
	shl.b32 	%r642, %r805, 3;
	mov.u32 	%r643, _ZN6thrust24THRUST_300001_SM_1000_NS8cuda_cub4core6detail5shmemE;
	add.s32 	%r644, %r642, %r643;
	add.s32 	%r803, %r644, 1024;
$L__BB2_73:
	mul.wide.s32 	%rd168, %r804, 8;
	add.s64 	%rd169, %rd26, %rd168;
	ld.shared.u64 	%rd170, [%r803+-1024];
	st.global.u64 	[%rd169+-1024], %rd170;
	ld.shared.u64 	%rd171, [%r803+-512];
	st.global.u64 	[%rd169+-512], %rd171;
	ld.shared.u64 	%rd172, [%r803];
	st.global.u64 	[%rd169], %rd172;
	ld.shared.u64 	%rd173, [%r803+512];
	st.global.u64 	[%rd169+512], %rd173;
	add.s32 	%r805, %r805, 256;
	add.s32 	%r804, %r804, 256;
	add.s32 	%r803, %r803, 2048;
	setp.lt.s32 	%p140, %r805, %r80;
	@%p140 bra 	$L__BB2_73;
$L__BB2_74:
	bar.sync 	0;
	bra.uni 	$L__BB2_169;
$L__BB2_75:
	ld.param.u32 	%r781, [_ZN6thrust24THRUST_300001_SM_1000_NS8cuda_cub4core6detail13_kernel_agentINS1_8__unique11UniqueAgentIPxS7_N4cuda3std3__48equal_toIxEEiPiEEJS7_S7_SC_SD_iN3cub18CUB_300001_SM_100013ScanTileStateIiLb1EEEmEEEvDpT0__param_4];
	sub.s32 	%r102, %r781, %r2;
	setp.ne.s32 	%p11, %r1, 0;
	@%p11 bra 	$L__BB2_108;
	mul.wide.u32 	%rd121, %r2, 8;
	add.s64 	%rd120, %rd77, %rd121;
	// begin inline asm
	ld.global.nc.u64 %rd208, [%rd120];
	// end inline asm
	mov.u32 	%r811, %tid.x;
	and.b32  	%r410, %r811, 31;
	and.b32  	%r411, %r811, 992;
	mul.lo.s32 	%r412, %r411, 5;
	or.b32  	%r104, %r412, %r410;
	setp.ge.s32 	%p72, %r104, %r102;
	mov.u64 	%rd204, %rd208;
	@%p72 bra 	$L__BB2_78;
	add.s32 	%r413, %r104, %r2;
	mul.wide.u32 	%rd124, %r413, 8;
	add.s64 	%rd123, %rd77, %rd124;
	// begin inline asm
	ld.global.nc.u64 %rd204, [%rd123];
	// end inline asm
$L__BB2_78:
	add.s32 	%r414, %r104, 32;
	setp.ge.s32 	%p73, %r414, %r102;
	shl.b32 	%r415, %r104, 3;
	cvt.u64.u32 	%rd125, %r415;
	add.s64 	%rd31, %rd120, %rd125;
	mov.u64 	%rd205, %rd208;
	@%p73 bra 	$L__BB2_80;
	add.s64 	%rd127, %rd31, 256;
	// begin inline asm
	ld.global.nc.u64 %rd205, [%rd127];
	// end inline asm
$L__BB2_80:
	add.s32 	%r416, %r104, 64;
	setp.ge.s32 	%p74, %r416, %r102;
	mov.u64 	%rd206, %rd208;
	@%p74 bra 	$L__BB2_82;
	add.s64 	%rd129, %rd31, 512;
	// begin inline asm
	ld.global.nc.u64 %rd206, [%rd129];
	// end inline asm
$L__BB2_82:
	add.s32 	%r417, %r104, 96;
	setp.ge.s32 	%p75, %r417, %r102;
	mov.u64 	%rd207, %rd208;
	@%p75 bra 	$L__BB2_84;
	add.s64 	%rd131, %rd31, 768;
	// begin inline asm
	ld.global.nc.u64 %rd207, [%rd131];
	// end inline asm
$L__BB2_84:
	add.s32 	%r418, %r104, 128;
	setp.ge.s32 	%p76, %r418, %r102;
	@%p76 bra 	$L__BB2_86;
	add.s64 	%rd133, %rd31, 1024;
	// begin inline asm
	ld.global.nc.u64 %rd208, [%rd133];
	// end inline asm
$L__BB2_86:
	// begin inline asm
	mov.u32 %r419, %laneid;
	// end inline asm
	shr.u32 	%r106, %r811, 5;
	mad.lo.s32 	%r421, %r106, 160, %r419;
	shl.b32 	%r422, %r421, 3;
	mov.u32 	%r423, _ZN6thrust24THRUST_300001_SM_1000_NS8cuda_cub4core6detail5shmemE;
	add.s32 	%r424, %r423, %r422;
	st.shared.u64 	[%r424], %rd204;
	st.shared.u64 	[%r424+256], %rd205;
	st.shared.u64 	[%r424+512], %rd206;
	st.shared.u64 	[%r424+768], %rd207;
	st.shared.u64 	[%r424+1024], %rd208;
	bar.warp.sync 	-1;
	shl.b32 	%r425, %r419, 5;
	add.s32 	%r426, %r424, %r425;
	ld.shared.u64 	%rd40, [%r426];
	ld.shared.u64 	%rd41, [%r426+8];
	ld.shared.u64 	%rd42, [%r426+16];
	ld.shared.u64 	%rd43, [%r426+24];
	ld.shared.u64 	%rd44, [%r426+32];
	bar.sync 	0;
	shl.b32 	%r427, %r811, 3;
	add.s32 	%r808, %r423, %r427;
	add.s32 	%r107, %r808, 560;
	st.shared.u64 	[%r808+560], %rd44;
	bar.sync 	0;
	setp.eq.s32 	%p77, %r811, 0;
	mov.b32 	%r806, 1;
	@%p77 bra 	$L__BB2_88;
	ld.shared.u64 	%rd134, [%r107+-8];
	setp.ne.s64 	%p78, %rd134, %rd40;
	selp.u32 	%r806, 1, 0, %p78;
$L__BB2_88:
	setp.ne.s64 	%p79, %rd40, %rd41;
	setp.ne.s64 	%p80, %rd41, %rd42;
	setp.ne.s64 	%p81, %rd42, %rd43;
	setp.ne.s64 	%p82, %rd43, %rd44;
	mul.lo.s32 	%r459, %r811, 5;
	setp.lt.s32 	%p83, %r459, %r102;
	selp.b32 	%r110, %r806, 1, %p83;
	add.s32 	%r460, %r459, 1;
	setp.ge.s32 	%p84, %r460, %r102;
	or.pred  	%p1, %p84, %p79;
	selp.u32 	%r461, 1, 0, %p1;
	add.s32 	%r462, %r459, 2;
	setp.ge.s32 	%p85, %r462, %r102;
	or.pred  	%p2, %p85, %p80;
	selp.u32 	%r463, 1, 0, %p2;
	add.s32 	%r464, %r459, 3;
	setp.ge.s32 	%p86, %r464, %r102;
	or.pred  	%p3, %p86, %p81;
	selp.u32 	%r465, 1, 0, %p3;
	add.s32 	%r466, %r459, 4;
	setp.ge.s32 	%p87, %r466, %r102;
	or.pred  	%p4, %p87, %p82;
	selp.u32 	%r467, 1, 0, %p4;
	bar.sync 	0;
	add.s32 	%r111, %r110, %r461;
	add.s32 	%r112, %r111, %r463;
	add.s32 	%r113, %r112, %r465;
	add.s32 	%r433, %r113, %r467;
	mov.b32 	%r431, 1;
	mov.b32 	%r456, 0;
	mov.b32 	%r458, -1;
	// begin inline asm
	{  .reg .s32 r0;  .reg .pred p;  shfl.sync.up.b32 r0|p, %r433, %r431, %r456, %r458;  @p add.s32 r0, r0, %r433;  mov.s32 %r429, r0;}
	// end inline asm
	mov.b32 	%r437, 2;
	// begin inline asm
	{  .reg .s32 r0;  .reg .pred p;  shfl.sync.up.b32 r0|p, %r429, %r437, %r456, %r458;  @p add.s32 r0, r0, %r429;  mov.s32 %r435, r0;}
	// end inline asm
	mov.b32 	%r443, 4;
	// begin inline asm
	{  .reg .s32 r0;  .reg .pred p;  shfl.sync.up.b32 r0|p, %r435, %r443, %r456, %r458;  @p add.s32 r0, r0, %r435;  mov.s32 %r441, r0;}
	// end inline asm
	mov.b32 	%r449, 8;
	// begin inline asm
	{  .reg .s32 r0;  .reg .pred p;  shfl.sync.up.b32 r0|p, %r441, %r449, %r456, %r458;  @p add.s32 r0, r0, %r441;  mov.s32 %r447, r0;}
	// end inline asm
	mov.b32 	%r455, 16;
	// begin inline asm
	{  .reg .s32 r0;  .reg .pred p;  shfl.sync.up.b32 r0|p, %r447, %r455, %r456, %r458;  @p add.s32 r0, r0, %r447;  mov.s32 %r453, r0;}
	// end inline asm
	setp.ne.s32 	%p88, %r419, 31;
	@%p88 bra 	$L__BB2_90;
	shl.b32 	%r468, %r106, 2;
	add.s32 	%r470, %r423, %r468;
	st.shared.u32 	[%r470], %r453;
$L__BB2_90:
	bar.sync 	0;
	ld.shared.v2.u32 	{%r116, %r117}, [_ZN6thrust24THRUST_300001_SM_1000_NS8cuda_cub4core6detail5shmemE];
	setp.lt.u32 	%p89, %r811, 32;
	selp.b32 	%r471, 0, %r116, %p89;
	setp.eq.s32 	%p90, %r419, 0;
	sub.s32 	%r472, %r453, %r433;
	selp.b32 	%r473, 0, %r472, %p90;
	add.s32 	%r118, %r471, %r473;
	add.s32 	%r474, %r102, %r116;
	add.s32 	%r475, %r474, %r117;
	add.s32 	%r828, %r475, -320;
	bar.sync 	0;
	setp.eq.s32 	%p91, %r110, 0;
	@%p91 bra 	$L__BB2_92;
	shl.b32 	%r476, %r118, 3;
	add.s32 	%r478, %r423, %r476;
	st.shared.u64 	[%r478], %rd40;
$L__BB2_92:
	not.pred 	%p92, %p1;
	@%p92 bra 	$L__BB2_94;
	add.s32 	%r479, %r118, %r110;
	shl.b32 	%r480, %r479, 3;
	add.s32 	%r482, %r423, %r480;
	st.shared.u64 	[%r482], %rd41;
$L__BB2_94:
	not.pred 	%p93, %p2;
	@%p93 bra 	$L__BB2_96;
	add.s32 	%r483, %r111, %r118;
	shl.b32 	%r484, %r483, 3;
	add.s32 	%r486, %r423, %r484;
	st.shared.u64 	[%r486], %rd42;
$L__BB2_96:
	not.pred 	%p94, %p3;
	@%p94 bra 	$L__BB2_98;
	add.s32 	%r487, %r112, %r118;
	shl.b32 	%r488, %r487, 3;
	add.s32 	%r490, %r423, %r488;
	st.shared.u64 	[%r490], %rd43;
$L__BB2_98:
	not.pred 	%p95, %p4;
	@%p95 bra 	$L__BB2_100;
	add.s32 	%r491, %r113, %r118;
	shl.b32 	%r492, %r491, 3;
	add.s32 	%r494, %r423, %r492;
	st.shared.u64 	[%r494], %rd44;
$L__BB2_100:
	bar.sync 	0;
	setp.ge.s32 	%p96, %r811, %r828;
	@%p96 bra 	$L__BB2_107;
	ld.param.u32 	%r783, [_ZN6thrust24THRUST_300001_SM_1000_NS8cuda_cub4core6detail13_kernel_agentINS1_8__unique11UniqueAgentIPxS7_N4cuda3std3__48equal_toIxEEiPiEEJS7_S7_SC_SD_iN3cub18CUB_300001_SM_100013ScanTileStateIiLb1EEEmEEEvDpT0__param_4];
	add.s32 	%r495, %r117, %r116;
	add.s32 	%r496, %r495, %r783;
	sub.s32 	%r497, %r496, %r811;
	add.s32 	%r120, %r497, -321;
	and.b32  	%r498, %r120, 192;
	setp.eq.s32 	%p97, %r498, 192;
	@%p97 bra 	$L__BB2_104;
	shr.u32 	%r499, %r120, 6;
	add.s32 	%r500, %r499, 1;
	and.b32  	%r501, %r500, 3;
	mul.wide.u32 	%rd135, %r811, 8;
	add.s64 	%rd209, %rd1, %rd135;
	neg.s32 	%r807, %r501;
	shl.b32 	%r504, %r500, 6;
	and.b32  	%r505, %r504, 192;
	add.s32 	%r811, %r811, %r505;
$L__BB2_103:
	.pragma "nounroll";
	ld.shared.u64 	%rd136, [%r808];
	st.global.u64 	[%rd209], %rd136;
	add.s64 	%rd209, %rd209, 512;
	add.s32 	%r808, %r808, 512;
	add.s32 	%r807, %r807, 1;
	setp.ne.s32 	%p98, %r807, 0;
	@%p98 bra 	$L__BB2_103;
$L__BB2_104:
	setp.lt.u32 	%p99, %r120, 192;
	@%p99 bra 	$L__BB2_107;
	mul.wide.u32 	%rd137, %r811, 8;
	add.s64 	%rd138, %rd137, %rd1;
	add.s64 	%rd210, %rd138, 1024;
	shl.b32 	%r506, %r811, 3;
	add.s32 	%r508, %r506, %r423;
	add.s32 	%r810, %r508, 1024;
$L__BB2_106:
	ld.shared.u64 	%rd139, [%r810+-1024];
	st.global.u64 	[%rd210+-1024], %rd139;
	ld.shared.u64 	%rd140, [%r810+-512];
	st.global.u64 	[%rd210+-512], %rd140;
	ld.shared.u64 	%rd141, [%r810];
	st.global.u64 	[%rd210], %rd141;
	ld.shared.u64 	%rd142, [%r810+512];
	st.global.u64 	[%rd210+512], %rd142;
	add.s32 	%r811, %r811, 256;
	add.s64 	%rd210, %rd210, 2048;
	add.s32 	%r810, %r810, 2048;
	setp.lt.s32 	%p100, %r811, %r828;
	@%p100 bra 	$L__BB2_106;
$L__BB2_107:
	bar.sync 	0;
	bra.uni 	$L__BB2_167;
$L__BB2_108:
	mul.wide.u32 	%rd82, %r2, 8;
	add.s64 	%rd81, %rd77, %rd82;
	// begin inline asm
	ld.global.nc.u64 %rd215, [%rd81];
	// end inline asm
	mov.u32 	%r827, %tid.x;
	and.b32  	%r213, %r827, 31;
	and.b32  	%r214, %r827, 992;
	mul.lo.s32 	%r215, %r214, 5;
	or.b32  	%r135, %r215, %r213;
	setp.ge.s32 	%p12, %r135, %r102;
	mov.u64 	%rd211, %rd215;
	@%p12 bra 	$L__BB2_110;
	add.s32 	%r216, %r135, %r2;
	mul.wide.u32 	%rd85, %r216, 8;
	add.s64 	%rd84, %rd77, %rd85;
	// begin inline asm
	ld.global.nc.u64 %rd211, [%rd84];
	// end inline asm
$L__BB2_110:
	add.s32 	%r217, %r135, 32;
	setp.ge.s32 	%p13, %r217, %r102;
	shl.b32 	%r218, %r135, 3;
	cvt.u64.u32 	%rd86, %r218;
	add.s64 	%rd55, %rd81, %rd86;
	mov.u64 	%rd212, %rd215;
	@%p13 bra 	$L__BB2_112;
	add.s64 	%rd88, %rd55, 256;
	// begin inline asm
	ld.global.nc.u64 %rd212, [%rd88];
	// end inline asm
$L__BB2_112:
	add.s32 	%r219, %r135, 64;
	setp.ge.s32 	%p14, %r219, %r102;
	mov.u64 	%rd213, %rd215;
	@%p14 bra 	$L__BB2_114;
	add.s64 	%rd90, %rd55, 512;
	// begin inline asm
	ld.global.nc.u64 %rd213, [%rd90];
	// end inline asm
$L__BB2_114:
	add.s32 	%r220, %r135, 96;
	setp.ge.s32 	%p15, %r220, %r102;
	mov.u64 	%rd214, %rd215;
	@%p15 bra 	$L__BB2_116;
	add.s64 	%rd92, %rd55, 768;
	// begin inline asm
	ld.global.nc.u64 %rd214, [%rd92];
	// end inline asm
$L__BB2_116:
	add.s32 	%r221, %r135, 128;
	setp.ge.s32 	%p16, %r221, %r102;
	@%p16 bra 	$L__BB2_118;
	add.s64 	%rd94, %rd55, 1024;
	// begin inline asm
	ld.global.nc.u64 %rd215, [%rd94];
	// end inline asm
$L__BB2_118:
	// begin inline asm
	mov.u32 %r222, %laneid;
	// end inline asm
	shr.u32 	%r137, %r827, 5;
	mad.lo.s32 	%r223, %r137, 160, %r222;
	shl.b32 	%r224, %r223, 3;
	mov.u32 	%r225, _ZN6thrust24THRUST_300001_SM_1000_NS8cuda_cub4core6detail5shmemE;
	add.s32 	%r226, %r225, %r224;
	st.shared.u64 	[%r226], %rd211;
	st.shared.u64 	[%r226+256], %rd212;
	st.shared.u64 	[%r226+512], %rd213;
	st.shared.u64 	[%r226+768], %rd214;
	st.shared.u64 	[%r226+1024], %rd215;
	bar.warp.sync 	-1;
	shl.b32 	%r227, %r222, 5;
	add.s32 	%r228, %r226, %r227;
	ld.shared.u64 	%rd64, [%r228];
	ld.shared.u64 	%rd65, [%r228+8];
	ld.shared.u64 	%rd66, [%r228+16];
	ld.shared.u64 	%rd67, [%r228+24];
	ld.shared.u64 	%rd68, [%r228+32];
	bar.sync 	0;
	mul.wide.s32 	%rd97, %r2, 8;
	add.s64 	%rd98, %rd77, %rd97;
	add.s64 	%rd96, %rd98, -8;
	// begin inline asm
	ld.global.nc.u64 %rd216, [%rd96];
	// end inline asm
	shl.b32 	%r229, %r827, 3;
	add.s32 	%r230, %r225, %r229;
	add.s32 	%r138, %r230, 560;
	st.shared.u64 	[%r230+560], %rd68;
	bar.sync 	0;
	setp.eq.s32 	%p17, %r827, 0;
	@%p17 bra 	$L__BB2_120;
	ld.shared.u64 	%rd216, [%r138+-8];
$L__BB2_120:
	setp.ne.s64 	%p18, %rd216, %rd64;
	setp.ne.s64 	%p19, %rd64, %rd65;
	setp.ne.s64 	%p20, %rd65, %rd66;
	setp.ne.s64 	%p21, %rd66, %rd67;
	setp.ne.s64 	%p22, %rd67, %rd68;
	mul.lo.s32 	%r261, %r827, 5;
	setp.ge.s32 	%p23, %r261, %r102;
	or.pred  	%p5, %p23, %p18;
	selp.u32 	%r139, 1, 0, %p5;
	add.s32 	%r262, %r261, 1;
	setp.ge.s32 	%p24, %r262, %r102;
	or.pred  	%p6, %p24, %p19;
	selp.u32 	%r263, 1, 0, %p6;
	add.s32 	%r264, %r261, 2;
	setp.ge.s32 	%p25, %r264, %r102;
	or.pred  	%p7, %p25, %p20;
	selp.u32 	%r265, 1, 0, %p7;
	add.s32 	%r266, %r261, 3;
	setp.ge.s32 	%p26, %r266, %r102;
	or.pred  	%p8, %p26, %p21;
	selp.u32 	%r267, 1, 0, %p8;
	add.s32 	%r268, %r261, 4;
	setp.ge.s32 	%p27, %r268, %r102;
	or.pred  	%p9, %p27, %p22;
	selp.u32 	%r269, 1, 0, %p9;
	bar.sync 	0;
	add.s32 	%r140, %r263, %r139;
	add.s32 	%r141, %r140, %r265;
	add.s32 	%r142, %r141, %r267;
	add.s32 	%r235, %r142, %r269;
	mov.b32 	%r233, 1;
	mov.b32 	%r258, 0;
	mov.b32 	%r260, -1;
	// begin inline asm
	{  .reg .s32 r0;  .reg .pred p;  shfl.sync.up.b32 r0|p, %r235, %r233, %r258, %r260;  @p add.s32 r0, r0, %r235;  mov.s32 %r231, r0;}
	// end inline asm
	mov.b32 	%r239, 2;
	// begin inline asm
	{  .reg .s32 r0;  .reg .pred p;  shfl.sync.up.b32 r0|p, %r231, %r239, %r258, %r260;  @p add.s32 r0, r0, %r231;  mov.s32 %r237, r0;}
	// end inline asm
	mov.b32 	%r245, 4;
	// begin inline asm
	{  .reg .s32 r0;  .reg .pred p;  shfl.sync.up.b32 r0|p, %r237, %r245, %r258, %r260;  @p add.s32 r0, r0, %r237;  mov.s32 %r243, r0;}
	// end inline asm
	mov.b32 	%r251, 8;
	// begin inline asm
	{  .reg .s32 r0;  .reg .pred p;  shfl.sync.up.b32 r0|p, %r243, %r251, %r258, %r260;  @p add.s32 r0, r0, %r243;  mov.s32 %r249, r0;}
	// end inline asm
	mov.b32 	%r257, 16;
	// begin inline asm
	{  .reg .s32 r0;  .reg .pred p;  shfl.sync.up.b32 r0|p, %r249, %r257, %r258, %r260;  @p add.s32 r0, r0, %r249;  mov.s32 %r255, r0;}
	// end inline asm
	setp.ne.s32 	%p28, %r222, 31;
	@%p28 bra 	$L__BB2_122;
	shl.b32 	%r270, %r137, 2;
	add.s32 	%r272, %r225, %r270;
	st.shared.u32 	[%r272], %r255;
$L__BB2_122:
	sub.s32 	%r273, %r255, %r235;
	bar.sync 	0;
	ld.shared.v2.u32 	{%r274, %r275}, [_ZN6thrust24THRUST_300001_SM_1000_NS8cuda_cub4core6detail5shmemE];
	add.s32 	%r145, %r275, %r274;
	setp.gt.u32 	%p29, %r827, 31;
	setp.lt.u32 	%p30, %r827, 32;
	setp.eq.s32 	%p31, %r222, 0;
	selp.b32 	%r276, 0, %r273, %p31;
	add.s32 	%r819, %r274, %r276;
	selp.b32 	%r147, %r273, %r819, %p30;
	@%p29 bra 	$L__BB2_147;
	setp.ne.s32 	%p32, %r827, 0;
	mul.wide.u32 	%rd99, %r1, 8;
	add.s64 	%rd72, %rd2, %rd99;
	@%p32 bra 	$L__BB2_125;
	st.shared.u32 	[_ZN6thrust24THRUST_300001_SM_1000_NS8cuda_cub4core6detail5shmemE+44], %r145;
	add.s64 	%rd100, %rd72, 256;
	mov.b32 	%r277, 100;
	// begin inline asm
	st.relaxed.gpu.v2.u32 [%rd100], {%r277, %r145};
	// end inline asm
$L__BB2_125:
	not.b32 	%r148, %r827;
	mov.u32 	%r149, %nctaid.x;
	setp.gt.u32 	%p33, %r149, 499;
	@%p33 bra 	$L__BB2_127;
	membar.cta;
	bra.uni 	$L__BB2_128;
$L__BB2_127:
	mov.b32 	%r279, 450;
	// begin inline asm
	nanosleep.u32 %r279;
	// end inline asm
$L__BB2_128:
	mul.wide.s32 	%rd102, %r148, 8;
	add.s64 	%rd103, %rd72, %rd102;
	add.s64 	%rd101, %rd103, 256;
	// begin inline asm
	ld.relaxed.gpu.v2.u32 {%r817, %r813}, [%rd101];
	// end inline asm
$L__BB2_129:
	setp.eq.s32 	%p34, %r817, 99;
	mov.b32 	%r282, -1;
	vote.sync.any.pred 	%p35, %p34, %r282;
	not.pred 	%p36, %p35;
	@%p36 bra 	$L__BB2_134;
	setp.gt.u32 	%p71, %r149, 499;
	@%p71 bra 	$L__BB2_132;
	membar.cta;
	bra.uni 	$L__BB2_133;
$L__BB2_132:
	mov.b32 	%r407, 350;
	// begin inline asm
	nanosleep.u32 %r407;
	// end inline asm
$L__BB2_133:
	// begin inline asm
	ld.relaxed.gpu.v2.u32 {%r817, %r813}, [%rd101];
	// end inline asm
	bra.uni 	$L__BB2_129;
$L__BB2_134:
	setp.eq.s32 	%p37, %r817, 101;
	mov.b32 	%r309, -1;
	vote.sync.ballot.b32 	%r310, %p37, %r309;
	// begin inline asm
	mov.u32 %r284, %lanemask_ge;
	// end inline asm
	and.b32  	%r311, %r310, %r284;
	or.b32  	%r312, %r311, -2147483648;
	add.s32 	%r313, %r312, -1;
	not.b32 	%r314, %r312;
	and.b32  	%r315, %r314, %r313;
	popc.b32 	%r288, %r315;
	mov.b32 	%r287, 1;
	// begin inline asm
	shfl.sync.down.b32 %r285, %r813, %r287, %r288, %r309;
	// end inline asm
	setp.lt.s32 	%p39, %r222, %r288;
	selp.b32 	%r316, %r285, 0, %p39;
	add.s32 	%r291, %r316, %r813;
	mov.b32 	%r292, 2;
	// begin inline asm
	shfl.sync.down.b32 %r290, %r291, %r292, %r288, %r309;
	// end inline asm
	add.s32 	%r159, %r222, 2;
	setp.gt.s32 	%p40, %r159, %r288;
	selp.b32 	%r317, 0, %r290, %p40;
	add.s32 	%r296, %r291, %r317;
	mov.b32 	%r297, 4;
	// begin inline asm
	shfl.sync.down.b32 %r295, %r296, %r297, %r288, %r309;
	// end inline asm
	add.s32 	%r160, %r222, 4;
	setp.gt.s32 	%p41, %r160, %r288;
	selp.b32 	%r318, 0, %r295, %p41;
	add.s32 	%r301, %r296, %r318;
	mov.b32 	%r302, 8;
	// begin inline asm
	shfl.sync.down.b32 %r300, %r301, %r302, %r288, %r309;
	// end inline asm
	add.s32 	%r161, %r222, 8;
	setp.gt.s32 	%p42, %r161, %r288;
	selp.b32 	%r319, 0, %r300, %p42;
	add.s32 	%r306, %r301, %r319;
	mov.b32 	%r307, 16;
	// begin inline asm
	shfl.sync.down.b32 %r305, %r306, %r307, %r288, %r309;
	// end inline asm
	add.s32 	%r162, %r222, 16;
	setp.gt.s32 	%p43, %r162, %r288;
	selp.b32 	%r320, 0, %r305, %p43;
	add.s32 	%r814, %r306, %r320;
	not.b32 	%r321, %r827;
	add.s32 	%r816, %r1, %r321;
	add.s64 	%rd74, %rd2, 256;
$L__BB2_135:
	setp.ne.s32 	%p44, %r817, 101;
	mov.b32 	%r322, -1;
	vote.sync.all.pred 	%p45, %p44, %r322;
	not.pred 	%p46, %p45;
	@%p46 bra 	$L__BB2_143;
	mul.wide.s32 	%rd115, %r816, 8;
	add.s64 	%rd116, %rd74, %rd115;
	add.s64 	%rd114, %rd116, -256;
	// begin inline asm
	ld.relaxed.gpu.v2.u32 {%r817, %r818}, [%rd114];
	// end inline asm
$L__BB2_137:
	setp.eq.s32 	%p60, %r817, 99;
	mov.b32 	%r365, -1;
	vote.sync.any.pred 	%p61, %p60, %r365;
	not.pred 	%p62, %p61;
	@%p62 bra 	$L__BB2_142;
	setp.gt.u32 	%p70, %r149, 499;
	@%p70 bra 	$L__BB2_140;
	membar.cta;
	bra.uni 	$L__BB2_141;
$L__BB2_140:
	mov.b32 	%r404, 350;
	// begin inline asm
	nanosleep.u32 %r404;
	// end inline asm
$L__BB2_141:
	// begin inline asm
	ld.relaxed.gpu.v2.u32 {%r817, %r818}, [%rd114];
	// end inline asm
	bra.uni 	$L__BB2_137;
$L__BB2_142:
	setp.eq.s32 	%p63, %r817, 101;
	mov.b32 	%r391, -1;
	vote.sync.ballot.b32 	%r392, %p63, %r391;
	and.b32  	%r393, %r392, %r284;
	or.b32  	%r394, %r393, -2147483648;
	add.s32 	%r395, %r394, -1;
	not.b32 	%r396, %r394;
	and.b32  	%r397, %r396, %r395;
	popc.b32 	%r370, %r397;
	mov.b32 	%r369, 1;
	// begin inline asm
	shfl.sync.down.b32 %r367, %r818, %r369, %r370, %r391;
	// end inline asm
	setp.lt.s32 	%p65, %r222, %r370;
	selp.b32 	%r398, %r367, 0, %p65;
	add.s32 	%r373, %r398, %r818;
	mov.b32 	%r374, 2;
	// begin inline asm
	shfl.sync.down.b32 %r372, %r373, %r374, %r370, %r391;
	// end inline asm
	setp.gt.s32 	%p66, %r159, %r370;
	selp.b32 	%r399, 0, %r372, %p66;
	add.s32 	%r378, %r373, %r399;
	mov.b32 	%r379, 4;
	// begin inline asm
	shfl.sync.down.b32 %r377, %r378, %r379, %r370, %r391;
	// end inline asm
	setp.gt.s32 	%p67, %r160, %r370;
	selp.b32 	%r400, 0, %r377, %p67;
	add.s32 	%r383, %r378, %r400;
	mov.b32 	%r384, 8;
	// begin inline asm
	shfl.sync.down.b32 %r382, %r383, %r384, %r370, %r391;
	// end inline asm
	setp.gt.s32 	%p68, %r161, %r370;
	selp.b32 	%r401, 0, %r382, %p68;
	add.s32 	%r388, %r383, %r401;
	mov.b32 	%r389, 16;
	// begin inline asm
	shfl.sync.down.b32 %r387, %r388, %r389, %r370, %r391;
	// end inline asm
	setp.gt.s32 	%p69, %r162, %r370;
	selp.b32 	%r402, 0, %r387, %p69;
	add.s32 	%r403, %r402, %r814;
	add.s32 	%r814, %r403, %r388;
	add.s32 	%r816, %r816, -32;
	bra.uni 	$L__BB2_135;
$L__BB2_143:
	setp.ne.s32 	%p47, %r827, 0;
	@%p47 bra 	$L__BB2_145;
	add.s32 	%r325, %r814, %r145;
	add.s64 	%rd104, %rd72, 256;
	mov.b32 	%r324, 101;
	// begin inline asm
	st.relaxed.gpu.v2.u32 [%rd104], {%r324, %r325};
	// end inline asm
	st.shared.u32 	[_ZN6thrust24THRUST_300001_SM_1000_NS8cuda_cub4core6detail5shmemE+36], %r814;
	st.shared.u32 	[_ZN6thrust24THRUST_300001_SM_1000_NS8cuda_cub4core6detail5shmemE+40], %r325;
$L__BB2_145:
	setp.ne.s32 	%p48, %r222, 0;
	mov.u32 	%r819, %r147;
	@%p48 bra 	$L__BB2_147;
	st.shared.u32 	[_ZN6thrust24THRUST_300001_SM_1000_NS8cuda_cub4core6detail5shmemE+12], %r814;
	mov.u32 	%r819, %r814;
$L__BB2_147:
	setp.eq.s32 	%p49, %r827, 0;
	bar.sync 	0;
	@%p49 bra 	$L__BB2_149;
	ld.shared.u32 	%r326, [_ZN6thrust24THRUST_300001_SM_1000_NS8cuda_cub4core6detail5shmemE+12];
	add.s32 	%r819, %r326, %r819;
$L__BB2_149:
	add.s32 	%r181, %r819, %r139;
	add.s32 	%r182, %r140, %r819;
	add.s32 	%r183, %r141, %r819;
	add.s32 	%r184, %r142, %r819;
	ld.shared.v2.u32 	{%r327, %r185}, [_ZN6thrust24THRUST_300001_SM_1000_NS8cuda_cub4core6detail5shmemE+40];
	ld.shared.u32 	%r186, [_ZN6thrust24THRUST_300001_SM_1000_NS8cuda_cub4core6detail5shmemE+36];
	sub.s32 	%r328, 320, %r102;
	sub.s32 	%r187, %r185, %r328;
	sub.s32 	%r828, %r327, %r328;
	bar.sync 	0;
	not.pred 	%p50, %p5;
	@%p50 bra 	$L__BB2_151;
	sub.s32 	%r329, %r819, %r186;
	shl.b32 	%r330, %r329, 3;
	mov.u32 	%r331, _ZN6thrust24THRUST_300001_SM_1000_NS8cuda_cub4core6detail5shmemE;
	add.s32 	%r332, %r331, %r330;
	st.shared.u64 	[%r332], %rd64;
$L__BB2_151:
	not.pred 	%p51, %p6;
	@%p51 bra 	$L__BB2_153;
	sub.s32 	%r333, %r181, %r186;
	shl.b32 	%r334, %r333, 3;
	mov.u32 	%r335, _ZN6thrust24THRUST_300001_SM_1000_NS8cuda_cub4core6detail5shmemE;
	add.s32 	%r336, %r335, %r334;
	st.shared.u64 	[%r336], %rd65;
$L__BB2_153:
	not.pred 	%p52, %p7;
	@%p52 bra 	$L__BB2_155;
	sub.s32 	%r337, %r182, %r186;
	shl.b32 	%r338, %r337, 3;
	mov.u32 	%r339, _ZN6thrust24THRUST_300001_SM_1000_NS8cuda_cub4core6detail5shmemE;
	add.s32 	%r340, %r339, %r338;
	st.shared.u64 	[%r340], %rd66;
$L__BB2_155:
	not.pred 	%p53, %p8;
	@%p53 bra 	$L__BB2_157;
	sub.s32 	%r341, %r183, %r186;
	shl.b32 	%r342, %r341, 3;
	mov.u32 	%r343, _ZN6thrust24THRUST_300001_SM_1000_NS8cuda_cub4core6detail5shmemE;
	add.s32 	%r344, %r343, %r342;
	st.shared.u64 	[%r344], %rd67;
$L__BB2_157:
	not.pred 	%p54, %p9;
	@%p54 bra 	$L__BB2_159;
	sub.s32 	%r345, %r184, %r186;
	shl.b32 	%r346, %r345, 3;
	mov.u32 	%r347, _ZN6thrust24THRUST_300001_SM_1000_NS8cuda_cub4core6detail5shmemE;
	add.s32 	%r348, %r347, %r346;
	st.shared.u64 	[%r348], %rd68;
$L__BB2_159:
	bar.sync 	0;
	setp.ge.s32 	%p55, %r827, %r187;
	@%p55 bra 	$L__BB2_166;
	ld.param.u32 	%r782, [_ZN6thrust24THRUST_300001_SM_1000_NS8cuda_cub4core6detail13_kernel_agentINS1_8__unique11UniqueAgentIPxS7_N4cuda3std3__48equal_toIxEEiPiEEJS7_S7_SC_SD_iN3cub18CUB_300001_SM_100013ScanTileStateIiLb1EEEmEEEvDpT0__param_4];
	add.s32 	%r349, %r185, %r782;
	add.s32 	%r350, %r827, %r2;
	sub.s32 	%r351, %r349, %r350;
	add.s32 	%r189, %r351, -321;
	and.b32  	%r352, %r189, 192;
	setp.eq.s32 	%p56, %r352, 192;
	@%p56 bra 	$L__BB2_163;
	shr.u32 	%r353, %r189, 6;
	add.s32 	%r354, %r353, 1;
	and.b32  	%r355, %r354, 3;
	add.s32 	%r823, %r827, %r186;
	shl.b32 	%r356, %r827, 3;
	mov.u32 	%r357, _ZN6thrust24THRUST_300001_SM_1000_NS8cuda_cub4core6detail5shmemE;
	add.s32 	%r822, %r357, %r356;
	neg.s32 	%r821, %r355;
	shl.b32 	%r358, %r354, 6;
	and.b32  	%r359, %r358, 192;
	add.s32 	%r827, %r827, %r359;
$L__BB2_162:
	.pragma "nounroll";
	mul.wide.s32 	%rd105, %r823, 8;
	add.s64 	%rd106, %rd1, %rd105;
	ld.shared.u64 	%rd107, [%r822];
	st.global.u64 	[%rd106], %rd107;
	add.s32 	%r823, %r823, 64;
	add.s32 	%r822, %r822, 512;
	add.s32 	%r821, %r821, 1;
	setp.ne.s32 	%p57, %r821, 0;
	@%p57 bra 	$L__BB2_162;
$L__BB2_163:
	setp.lt.u32 	%p58, %r189, 192;
	@%p58 bra 	$L__BB2_166;
	add.s64 	%rd76, %rd1, 1024;
	add.s32 	%r826, %r827, %r186;
	shl.b32 	%r360, %r827, 3;
	mov.u32 	%r361, _ZN6thrust24THRUST_300001_SM_1000_NS8cuda_cub4core6detail5shmemE;
	add.s32 	%r362, %r360, %r361;
	add.s32 	%r825, %r362, 1024;
$L__BB2_165:
	mul.wide.s32 	%rd108, %r826, 8;
	add.s64 	%rd109, %rd76, %rd108;
	ld.shared.u64 	%rd110, [%r825+-1024];
	st.global.u64 	[%rd109+-1024], %rd110;
	ld.shared.u64 	%rd111, [%r825+-512];
	st.global.u64 	[%rd109+-512], %rd111;
	ld.shared.u64 	%rd112, [%r825];
	st.global.u64 	[%rd109], %rd112;
	ld.shared.u64 	%rd113, [%r825+512];
	st.global.u64 	[%rd109+512], %rd113;
	add.s32 	%r827, %r827, 256;
	add.s32 	%r826, %r826, 256;
	add.s32 	%r825, %r825, 2048;
	setp.lt.s32 	%p59, %r827, %r187;
	@%p59 bra 	$L__BB2_165;
$L__BB2_166:
	bar.sync 	0;
$L__BB2_167:
	mov.u32 	%r509, %tid.x;
	setp.ne.s32 	%p101, %r509, 0;
	@%p101 bra 	$L__BB2_169;
	ld.param.u64 	%rd200, [_ZN6thrust24THRUST_300001_SM_1000_NS8cuda_cub4core6detail13_kernel_agentINS1_8__unique11UniqueAgentIPxS7_N4cuda3std3__48equal_toIxEEiPiEEJS7_S7_SC_SD_iN3cub18CUB_300001_SM_100013ScanTileStateIiLb1EEEmEEEvDpT0__param_3];
	cvta.to.global.u64 	%rd143, %rd200;
	st.global.u32 	[%rd143], %r828;
$L__BB2_169:
	ret;

}
	// .globl	_ZN6thrust24THRUST_300001_SM_1000_NS8cuda_cub4core6detail13_kernel_agentINS1_15__reduce_by_key9InitAgentIN3cub18CUB_300001_SM_100024ReduceByKeyScanTileStateIiiLb1EEEiPiEEJSA_iSB_EEEvDpT0_
.visible .entry _ZN6thrust24THRUST_300001_SM_1000_NS8cuda_cub4core6detail13_kernel_agentINS1_15__reduce_by_key9InitAgentIN3cub18CUB_300001_SM_100024ReduceByKeyScanTileStateIiiLb1EEEiPiEEJSA_iSB_EEEvDpT0_(
	.param .align 8 .b8 _ZN6thrust24THRUST_300001_SM_1000_NS8cuda_cub4core6detail13_kernel_agentINS1_15__reduce_by_key9InitAgentIN3cub18CUB_300001_SM_100024ReduceByKeyScanTileStateIiiLb1EEEiPiEEJSA_iSB_EEEvDpT0__param_0[8],
	.param .u32 _ZN6thrust24THRUST_300001_SM_1000_NS8cuda_cub4core6detail13_kernel_agentINS1_15__reduce_by_key9InitAgentIN3cub18CUB_300001_SM_100024ReduceByKeyScanTileStateIiiLb1EEEiPiEEJSA_iSB_EEEvDpT0__param_1,
	.param .u64 .ptr .align 1 _ZN6thrust24THRUST_300001_SM_1000_NS8cuda_cub4core6detail13_kernel_agentINS1_15__reduce_by_key9InitAgentIN3cub18CUB_300001_SM_100024ReduceByKeyScanTileStateIiiLb1EEEiPiEEJSA_iSB_EEEvDpT0__param_2
)
.maxntid 128
{
	.reg .pred 	%p<6>;
	.reg .b32 	%r<9>;
	.reg .b64 	%rd<12>;

	ld.param.u64 	%rd3, [_ZN6thrust24THRUST_300001_SM_1000_NS8cuda_cub4core6detail13_kernel_agentINS1_15__reduce_by_key9InitAgentIN3cub18CUB_300001_SM_100024ReduceByKeyScanTileStateIiiLb1EEEiPiEEJSA_iSB_EEEvDpT0__param_0];
	ld.param.u32 	%r4, [_ZN6thrust24THRUST_300001_SM_1000_NS8cuda_cub4core6detail13_kernel_agentINS1_15__reduce_by_key9InitAgentIN3cub18CUB_300001_SM_100024ReduceByKeyScanTileStateIiiLb1EEEiPiEEJSA_iSB_EEEvDpT0__param_1];
	ld.param.u64 	%rd2, [_ZN6thrust24THRUST_300001_SM_1000_NS8cuda_cub4core6detail13_kernel_agentINS1_15__reduce_by_key9InitAgentIN3cub18CUB_300001_SM_100024ReduceByKeyScanTileStateIiiLb1EEEiPiEEJSA_iSB_EEEvDpT0__param_2];
	cvta.to.global.u64 	%rd1, %rd3;
	mov.u32 	%r1, %ctaid.x;
	mov.u32 	%r5, %ntid.x;
	mov.u32 	%r2, %tid.x;
	mad.lo.s32 	%r3, %r1, %r5, %r2;
	setp.ge.s32 	%p1, %r3, %r4;
	@%p1 bra 	$L__BB3_2;
	mul.wide.s32 	%rd4, %r3, 16;
	add.s64 	%rd5, %rd1, %rd4;
	mov.b64 	%rd6, 99;
	mov.b64 	%rd7, 0;
	st.global.v2.u64 	[%rd5+512], {%rd7, %rd6};
$L__BB3_2:
	setp.ne.s32 	%p2, %r1, 0;
	setp.gt.u32 	%p3, %r2, 31;
	or.pred  	%p4, %p2, %p3;
	@%p4 bra 	$L__BB3_4;
	mul.wide.u32 	%rd8, %r2, 16;
	add.s64 	%rd9, %rd1, %rd8;
	mov.b64 	%rd10, 0;
	st.global.v2.u64 	[%rd9], {%rd10, %rd10};
$L__BB3_4:
	or.b32  	%r7, %r1, %r2;
	setp.ne.s32 	%p5, %r7, 0;
	@%p5 bra 	$L__BB3_6;
	cvta.to.global.u64 	%rd11, %rd2;
	mov.b32 	%r8, 0;
	st.global.u32 	[%rd11], %r8;
$L__BB3_6:
	ret;

}
	// .globl	_ZN6thrust24THRUST_300001_SM_1000_NS8cuda_cub4core6detail13_kernel_agentINS1_15__reduce_by_key16ReduceByKeyAgentIPxNS0_17constant_iteratorIiNS0_11use_defaultES9_EES7_PiN4cuda3std3__48equal_toIxEENSE_4plusIiEESB_iEEJS7_SA_S7_SB_SB_N3cub18CUB_300001_SM_100024ReduceByKeyScanTileStateIiiLb1EEESG_SI_iiEEEvDpT0_
.visible .entry _ZN6thrust24THRUST_300001_SM_1000_NS8cuda_cub4core6detail13_kernel_agentINS1_15__reduce_by_key16ReduceByKeyAgentIPxNS0_17constant_iteratorIiNS0_11use_defaultES9_EES7_PiN4cuda3std3__48equal_toIxEENSE_4plusIiEESB_iEEJS7_SA_S7_SB_SB_N3cub18CUB_300001_SM_100024ReduceByKeyScanTileStateIiiLb1EEESG_SI_iiEEEvDpT0_(
	.param .u64 .ptr .align 1 _ZN6thrust24THRUST_300001_SM_1000_NS8cuda_cub4core6detail13_kernel_agentINS1_15__reduce_by_key16ReduceByKeyAgentIPxNS0_17constant_iteratorIiNS0_11use_defaultES9_EES7_PiN4cuda3std3__48equal_toIxEENSE_4plusIiEESB_iEEJS7_SA_S7_SB_SB_N3cub18CUB_300001_SM_100024ReduceByKeyScanTileStateIiiLb1EEESG_SI_iiEEEvDpT0__param_0,
	.param .align 8 .b8 _ZN6thrust24THRUST_300001_SM_1000_NS8cuda_cub4core6detail13_kernel_agentINS1_15__reduce_by_key16ReduceByKeyAgentIPxNS0_17constant_iteratorIiNS0_11use_defaultES9_EES7_PiN4cuda3std3__48equal_toIxEENSE_4plusIiEESB_iEEJS7_SA_S7_SB_SB_N3cub18CUB_300001_SM_100024ReduceByKeyScanTileStateIiiLb1EEESG_SI_iiEEEvDpT0__param_1[16],
	.param .u64 .ptr .align 1 _ZN6thrust24THRUST_300001_SM_1000_NS8cuda_cub4core6detail13_kernel_agentINS1_15__reduce_by_key16ReduceByKeyAgentIPxNS0_17constant_iteratorIiNS0_11use_defaultES9_EES7_PiN4cuda3std3__48equal_toIxEENSE_4plusIiEESB_iEEJS7_SA_S7_SB_SB_N3cub18CUB_300001_SM_100024ReduceByKeyScanTileStateIiiLb1EEESG_SI_iiEEEvDpT0__param_2,
	.param .u64 .ptr .align 1 _ZN6thrust24THRUST_300001_SM_1000_NS8cuda_cub4core6detail13_kernel_agentINS1_15__reduce_by_key16ReduceByKeyAgentIPxNS0_17constant_iteratorIiNS0_11use_defaultES9_EES7_PiN4cuda3std3__48equal_toIxEENSE_4plusIiEESB_iEEJS7_SA_S7_SB_SB_N3cub18CUB_300001_SM_100024ReduceByKeyScanTileStateIiiLb1EEESG_SI_iiEEEvDpT0__param_3,
	.param .u64 .ptr .align 1 _ZN6thrust24THRUST_300001_SM_1000_NS8cuda_cub4core6detail13_kernel_agentINS1_15__reduce_by_key16ReduceByKeyAgentIPxNS0_17constant_iteratorIiNS0_11use_defaultES9_EES7_PiN4cuda3std3__48equal_toIxEENSE_4plusIiEESB_iEEJS7_SA_S7_SB_SB_N3cub18CUB_300001_SM_100024ReduceByKeyScanTileStateIiiLb1EEESG_SI_iiEEEvDpT0__param_4,
	.param .align 8 .b8 _ZN6thrust24THRUST_300001_SM_1000_NS8cuda_cub4core6detail13_kernel_agentINS1_15__reduce_by_key16ReduceByKeyAgentIPxNS0_17constant_iteratorIiNS0_11use_defaultES9_EES7_PiN4cuda3std3__48equal_toIxEENSE_4plusIiEESB_iEEJS7_SA_S7_SB_SB_N3cub18CUB_300001_SM_100024ReduceByKeyScanTileStateIiiLb1EEESG_SI_iiEEEvDpT0__param_5[8],
	.param .align 1 .b8 _ZN6thrust24THRUST_300001_SM_1000_NS8cuda_cub4core6detail13_kernel_agentINS1_15__reduce_by_key16ReduceByKeyAgentIPxNS0_17constant_iteratorIiNS0_11use_defaultES9_EES7_PiN4cuda3std3__48equal_toIxEENSE_4plusIiEESB_iEEJS7_SA_S7_SB_SB_N3cub18CUB_300001_SM_100024ReduceByKeyScanTileStateIiiLb1EEESG_SI_iiEEEvDpT0__param_6[1],
	.param .align 1 .b8 _ZN6thrust24THRUST_300001_SM_1000_NS8cuda_cub4core6detail13_kernel_agentINS1_15__reduce_by_key16ReduceByKeyAgentIPxNS0_17constant_iteratorIiNS0_11use_defaultES9_EES7_PiN4cuda3std3__48equal_toIxEENSE_4plusIiEESB_iEEJS7_SA_S7_SB_SB_N3cub18CUB_300001_SM_100024ReduceByKeyScanTileStateIiiLb1EEESG_SI_iiEEEvDpT0__param_7[1],
	.param .u32 _ZN6thrust24THRUST_300001_SM_1000_NS8cuda_cub4core6detail13_kernel_agentINS1_15__reduce_by_key16ReduceByKeyAgentIPxNS0_17constant_iteratorIiNS0_11use_defaultES9_EES7_PiN4cuda3std3__48equal_toIxEENSE_4plusIiEESB_iEEJS7_SA_S7_SB_SB_N3cub18CUB_300001_SM_100024ReduceByKeyScanTileStateIiiLb1EEESG_SI_iiEEEvDpT0__param_8,
	.param .u32 _ZN6thrust24THRUST_300001_SM_1000_NS8cuda_cub4core6detail13_kernel_agentINS1_15__reduce_by_key16ReduceByKeyAgentIPxNS0_17constant_iteratorIiNS0_11use_defaultES9_EES7_PiN4cuda3std3__48equal_toIxEENSE_4plusIiEESB_iEEJS7_SA_S7_SB_SB_N3cub18CUB_300001_SM_100024ReduceByKeyScanTileStateIiiLb1EEESG_SI_iiEEEvDpT0__param_9
)
.maxntid 256
{
	.reg .pred 	%p<448>;
	.reg .b32 	%r<1677>;
	.reg .b64 	%rd<513>;

	ld.param.u64 	%rd139, [_ZN6thrust24THRUST_300001_SM_1000_NS8cuda_cub4core6detail13_kernel_agentINS1_15__reduce_by_key16ReduceByKeyAgentIPxNS0_17constant_iteratorIiNS0_11use_defaultES9_EES7_PiN4cuda3std3__48equal_toIxEENSE_4plusIiEESB_iEEJS7_SA_S7_SB_SB_N3cub18CUB_300001_SM_100024ReduceByKeyScanTileStateIiiLb1EEESG_SI_iiEEEvDpT0__param_0];
	ld.param.u64 	%rd3, [_ZN6thrust24THRUST_300001_SM_1000_NS8cuda_cub4core6detail13_kernel_agentINS1_15__reduce_by_key16ReduceByKeyAgentIPxNS0_17constant_iteratorIiNS0_11use_defaultES9_EES7_PiN4cuda3std3__48equal_toIxEENSE_4plusIiEESB_iEEJS7_SA_S7_SB_SB_N3cub18CUB_300001_SM_100024ReduceByKeyScanTileStateIiiLb1EEESG_SI_iiEEEvDpT0__param_5];
	ld.param.u32 	%r1, [_ZN6thrust24THRUST_300001_SM_1000_NS8cuda_cub4core6detail13_kernel_agentINS1_15__reduce_by_key16ReduceByKeyAgentIPxNS0_17constant_iteratorIiNS0_11use_defaultES9_EES7_PiN4cuda3std3__48equal_toIxEENSE_4plusIiEESB_iEEJS7_SA_S7_SB_SB_N3cub18CUB_300001_SM_100024ReduceByKeyScanTileStateIiiLb1EEESG_SI_iiEEEvDpT0__param_1+8];
	ld.param.u64 	%rd141, [_ZN6thrust24THRUST_300001_SM_1000_NS8cuda_cub4core6detail13_kernel_agentINS1_15__reduce_by_key16ReduceByKeyAgentIPxNS0_17constant_iteratorIiNS0_11use_defaultES9_EES7_PiN4cuda3std3__48equal_toIxEENSE_4plusIiEESB_iEEJS7_SA_S7_SB_SB_N3cub18CUB_300001_SM_100024ReduceByKeyScanTileStateIiiLb1EEESG_SI_iiEEEvDpT0__param_2];
	ld.param.u64 	%rd142, [_ZN6thrust24THRUST_300001_SM_1000_NS8cuda_cub4core6detail13_kernel_agentINS1_15__reduce_by_key16ReduceByKeyAgentIPxNS0_17constant_iteratorIiNS0_11use_defaultES9_EES7_PiN4cuda3std3__48equal_toIxEENSE_4plusIiEESB_iEEJS7_SA_S7_SB_SB_N3cub18CUB_300001_SM_100024ReduceByKeyScanTileStateIiiLb1EEESG_SI_iiEEEvDpT0__param_3];
	ld.param.u32 	%r325, [_ZN6thrust24THRUST_300001_SM_1000_NS8cuda_cub4core6detail13_kernel_agentINS1_15__reduce_by_key16ReduceByKeyAgentIPxNS0_17constant_iteratorIiNS0_11use_defaultES9_EES7_PiN4cuda3std3__48equal_toIxEENSE_4plusIiEESB_iEEJS7_SA_S7_SB_SB_N3cub18CUB_300001_SM_100024ReduceByKeyScanTileStateIiiLb1EEESG_SI_iiEEEvDpT0__param_8];
	cvta.to.global.u64 	%rd1, %rd142;
	cvta.to.global.u64 	%rd2, %rd141;
	mov.u32 	%r2, %ctaid.x;
	mul.lo.s32 	%r3, %r2, 2304;
	sub.s32 	%r4, %r325, %r3;
	setp.lt.s32 	%p12, %r4, 2305;
	@%p12 bra 	$L__BB4_122;
	setp.ne.s32 	%p268, %r2, 0;
	@%p268 bra 	$L__BB4_52;
	mov.u32 	%r1640, %tid.x;
	and.b32  	%r1412, %r1640, 31;
	and.b32  	%r1413, %r1640, 992;
	add.s32 	%r1414, %r3, %r1412;
	mad.lo.s32 	%r1415, %r1413, 9, %r1414;
	mul.wide.u32 	%rd426, %r1415, 8;
	add.s64 	%rd408, %rd139, %rd426;
	// begin inline asm
	ld.global.nc.u64 %rd407, [%rd408];
	// end inline asm
	add.s64 	%rd410, %rd408, 256;
	// begin inline asm
	ld.global.nc.u64 %rd409, [%rd410];
	// end inline asm
	add.s64 	%rd412, %rd408, 512;
	// begin inline asm
	ld.global.nc.u64 %rd411, [%rd412];
	// end inline asm
	add.s64 	%rd414, %rd408, 768;
	// begin inline asm
	ld.global.nc.u64 %rd413, [%rd414];
	// end inline asm
	add.s64 	%rd416, %rd408, 1024;
	// begin inline asm
	ld.global.nc.u64 %rd415, [%rd416];
	// end inline asm
	add.s64 	%rd418, %rd408, 1280;
	// begin inline asm
	ld.global.nc.u64 %rd417, [%rd418];
	// end inline asm
	add.s64 	%rd420, %rd408, 1536;
	// begin inline asm
	ld.global.nc.u64 %rd419, [%rd420];
	// end inline asm
	add.s64 	%rd422, %rd408, 1792;
	// begin inline asm
	ld.global.nc.u64 %rd421, [%rd422];
	// end inline asm
	add.s64 	%rd424, %rd408, 2048;
	// begin inline asm
	ld.global.nc.u64 %rd423, [%rd424];
	// end inline asm
	// begin inline asm
	mov.u32 %r1410, %laneid;
	// end inline asm
	shr.u32 	%r7, %r1640, 5;
	mad.lo.s32 	%r1416, %r7, 288, %r1410;
	shl.b32 	%r1417, %r1416, 3;
	mov.u32 	%r1418, _ZN6thrust24THRUST_300001_SM_1000_NS8cuda_cub4core6detail5shmemE;
	add.s32 	%r1419, %r1418, %r1417;
	st.shared.u64 	[%r1419], %rd407;
	st.shared.u64 	[%r1419+256], %rd409;
	st.shared.u64 	[%r1419+512], %rd411;
	st.shared.u64 	[%r1419+768], %rd413;
	st.shared.u64 	[%r1419+1024], %rd415;
	st.shared.u64 	[%r1419+1280], %rd417;
	st.shared.u64 	[%r1419+1536], %rd419;
	st.shared.u64 	[%r1419+1792], %rd421;
	st.shared.u64 	[%r1419+2048], %rd423;
	bar.warp.sync 	-1;
	shl.b32 	%r1420, %r1410, 3;
	add.s32 	%r1421, %r1416, %r1420;
	shl.b32 	%r1422, %r1410, 6;
	add.s32 	%r1423, %r1419, %r1422;
	ld.shared.u64 	%rd4, [%r1423];
	ld.shared.u64 	%rd5, [%r1423+8];
	ld.shared.u64 	%rd6, [%r1423+16];
	ld.shared.u64 	%rd7, [%r1423+24];
	ld.shared.u64 	%rd8, [%r1423+32];
	ld.shared.u64 	%rd9, [%r1423+40];
	ld.shared.u64 	%rd10, [%r1423+48];
	ld.shared.u64 	%rd11, [%r1423+56];
	ld.shared.u64 	%rd12, [%r1423+64];
	bar.sync 	0;
	shl.b32 	%r1424, %r1416, 2;
	sub.s32 	%r1425, %r1419, %r1424;
	st.shared.u32 	[%r1425], %r1;
	st.shared.u32 	[%r1425+128], %r1;
	st.shared.u32 	[%r1425+256], %r1;
	st.shared.u32 	[%r1425+384], %r1;
	st.shared.u32 	[%r1425+512], %r1;
	st.shared.u32 	[%r1425+640], %r1;
	st.shared.u32 	[%r1425+768], %r1;
	st.shared.u32 	[%r1425+896], %r1;
	st.shared.u32 	[%r1425+1024], %r1;
	bar.warp.sync 	-1;
	shl.b32 	%r1426, %r1421, 2;
	sub.s32 	%r1427, %r1423, %r1426;
	ld.shared.u32 	%r8, [%r1427];
	ld.shared.u32 	%r9, [%r1427+4];
	ld.shared.u32 	%r10, [%r1427+8];
	ld.shared.u32 	%r11, [%r1427+12];
	ld.shared.u32 	%r12, [%r1427+16];
	ld.shared.u32 	%r13, [%r1427+20];
	ld.shared.u32 	%r14, [%r1427+24];
	ld.shared.u32 	%r15, [%r1427+28];
	ld.shared.u32 	%r16, [%r1427+32];
	bar.sync 	0;
	shl.b32 	%r1428, %r1640, 3;
	add.s32 	%r1429, %r1418, %r1428;
	add.s32 	%r17, %r1429, 2176;
	st.shared.u64 	[%r1429+2176], %rd12;
	bar.sync 	0;
	setp.eq.s32 	%p378, %r1640, 0;
	mov.b32 	%r1635, 0;
	@%p378 bra 	$L__BB4_4;
	ld.shared.u64 	%rd479, [%r17+-8];
	setp.ne.s64 	%p379, %rd479, %rd4;
	selp.u32 	%r1635, 1, 0, %p379;
$L__BB4_4:
	setp.ne.s64 	%p380, %rd4, %rd5;
	selp.u32 	%r1490, 1, 0, %p380;
	setp.ne.s64 	%p381, %rd5, %rd6;
	selp.u32 	%r1491, 1, 0, %p381;
	setp.ne.s64 	%p382, %rd6, %rd7;
	selp.u32 	%r1492, 1, 0, %p382;
	setp.ne.s64 	%p383, %rd7, %rd8;
	selp.u32 	%r1493, 1, 0, %p383;
	setp.ne.s64 	%p384, %rd8, %rd9;
	selp.u32 	%r1494, 1, 0, %p384;
	setp.ne.s64 	%p385, %rd9, %rd10;
	selp.u32 	%r1495, 1, 0, %p385;
	setp.ne.s64 	%p386, %rd10, %rd11;
	selp.u32 	%r1496, 1, 0, %p386;
	setp.ne.s64 	%p387, %rd11, %rd12;
	selp.u32 	%r1497, 1, 0, %p387;
	add.s32 	%r20, %r1635, %r1490;
	selp.b32 	%r1498, 0, %r8, %p380;
	add.s32 	%r1499, %r9, %r1498;
	add.s32 	%r21, %r20, %r1491;
	selp.b32 	%r1500, 0, %r1499, %p381;
	add.s32 	%r1501, %r10, %r1500;
	add.s32 	%r22, %r21, %r1492;
	selp.b32 	%r1502, 0, %r1501, %p382;
	add.s32 	%r1503, %r11, %r1502;
	add.s32 	%r23, %r22, %r1493;
	selp.b32 	%r1504, 0, %r1503, %p383;
	add.s32 	%r1505, %r12, %r1504;
	add.s32 	%r24, %r23, %r1494;
	selp.b32 	%r1506, 0, %r1505, %p384;
	add.s32 	%r1507, %r13, %r1506;
	add.s32 	%r25, %r24, %r1495;
	selp.b32 	%r1508, 0, %r1507, %p385;
	add.s32 	%r1509, %r14, %r1508;
	add.s32 	%r26, %r25, %r1496;
	selp.b32 	%r1510, 0, %r1509, %p386;
	add.s32 	%r1511, %r15, %r1510;
	add.s32 	%r1431, %r26, %r1497;
	selp.b32 	%r1512, 0, %r1511, %p387;
	add.s32 	%r1436, %r16, %r1512;
	mov.b32 	%r1487, 1;
	mov.b32 	%r1488, 0;
	mov.b32 	%r1489, -1;
	// begin inline asm
	shfl.sync.up.b32 %r1430, %r1431, %r1487, %r1488, %r1489;
	// end inline asm
	// begin inline asm
	shfl.sync.up.b32 %r1435, %r1436, %r1487, %r1488, %r1489;
	// end inline asm
	setp.eq.s32 	%p388, %r1431, 0;
	selp.b32 	%r1513, %r1435, 0, %p388;
	setp.lt.s32 	%p389, %r1410, 1;
	selp.b32 	%r1514, 0, %r1513, %p389;
	add.s32 	%r1446, %r1514, %r1436;
	selp.b32 	%r1515, 0, %r1430, %p389;
	add.s32 	%r1441, %r1515, %r1431;
	mov.b32 	%r1447, 2;
	// begin inline asm
	shfl.sync.up.b32 %r1440, %r1441, %r1447, %r1488, %r1489;
	// end inline asm
	// begin inline asm
	shfl.sync.up.b32 %r1445, %r1446, %r1447, %r1488, %r1489;
	// end inline asm
	setp.eq.s32 	%p390, %r1441, 0;
	selp.b32 	%r1516, %r1445, 0, %p390;
	setp.lt.s32 	%p391, %r1410, 2;
	selp.b32 	%r1517, 0, %r1516, %p391;
	add.s32 	%r1456, %r1517, %r1446;
	selp.b32 	%r1518, 0, %r1440, %p391;
	add.s32 	%r1451, %r1518, %r1441;
	mov.b32 	%r1457, 4;
	// begin inline asm
	shfl.sync.up.b32 %r1450, %r1451, %r1457, %r1488, %r1489;
	// end inline asm
	// begin inline asm
	shfl.sync.up.b32 %r1455, %r1456, %r1457, %r1488, %r1489;
	// end inline asm
	setp.eq.s32 	%p392, %r1451, 0;
	selp.b32 	%r1519, %r1455, 0, %p392;
	setp.lt.s32 	%p393, %r1410, 4;
	selp.b32 	%r1520, 0, %r1519, %p393;
	add.s32 	%r1466, %r1520, %r1456;
	selp.b32 	%r1521, 0, %r1450, %p393;
	add.s32 	%r1461, %r1521, %r1451;
	mov.b32 	%r1467, 8;
	// begin inline asm
	shfl.sync.up.b32 %r1460, %r1461, %r1467, %r1488, %r1489;
	// end inline asm
	// begin inline asm
	shfl.sync.up.b32 %r1465, %r1466, %r1467, %r1488, %r1489;
	// end inline asm
	setp.eq.s32 	%p394, %r1461, 0;
	selp.b32 	%r1522, %r1465, 0, %p394;
	setp.lt.s32 	%p395, %r1410, 8;
	selp.b32 	%r1523, 0, %r1522, %p395;
	add.s32 	%r1476, %r1523, %r1466;
	selp.b32 	%r1524, 0, %r1460, %p395;
	add.s32 	%r1471, %r1524, %r1461;
	mov.b32 	%r1477, 16;
	// begin inline asm
	shfl.sync.up.b32 %r1470, %r1471, %r1477, %r1488, %r1489;
	// end inline asm
	// begin inline asm
	shfl.sync.up.b32 %r1475, %r1476, %r1477, %r1488, %r1489;
	// end inline asm
	setp.eq.s32 	%p396, %r1471, 0;
	selp.b32 	%r1525, %r1475, 0, %p396;
	setp.lt.s32 	%p397, %r1410, 16;
	selp.b32 	%r1526, 0, %r1525, %p397;
	add.s32 	%r1486, %r1526, %r1476;
	selp.b32 	%r1527, 0, %r1470, %p397;
	add.s32 	%r1481, %r1527, %r1471;
	// begin inline asm
	shfl.sync.up.b32 %r1480, %r1481, %r1487, %r1488, %r1489;
	// end inline asm
	// begin inline asm
	shfl.sync.up.b32 %r1485, %r1486, %r1487, %r1488, %r1489;
	// end inline asm
	setp.ne.s32 	%p398, %r1410, 31;
	@%p398 bra 	$L__BB4_6;
	shl.b32 	%r1528, %r7, 3;
	mov.u32 	%r1529, _ZN6thrust24THRUST_300001_SM_1000_NS8cuda_cub4core6detail5shmemE;
	add.s32 	%r1530, %r1529, %r1528;
	st.shared.v2.u32 	[%r1530], {%r1481, %r1486};
$L__BB4_6:
	setp.ne.s64 	%p399, %rd10, %rd11;
	setp.ne.s64 	%p400, %rd9, %rd10;
	setp.ne.s64 	%p401, %rd8, %rd9;
	setp.ne.s64 	%p402, %rd7, %rd8;
	setp.ne.s64 	%p403, %rd6, %rd7;
	setp.ne.s64 	%p404, %rd5, %rd6;
	setp.ne.s64 	%p405, %rd4, %rd5;
	setp.ne.s32 	%p406, %r1640, 0;
	bar.sync 	0;
	ld.shared.v4.u32 	{%r31, %r1531, %r32, %r1532}, [_ZN6thrust24THRUST_300001_SM_1000_NS8cuda_cub4core6detail5shmemE];
	add.s32 	%r1533, %r32, %r31;
	setp.eq.s32 	%p407, %r32, 0;
	selp.b32 	%r1534, %r1531, 0, %p407;
	add.s32 	%r1535, %r1534, %r1532;
	setp.eq.s32 	%p408, %r7, 2;
	selp.b32 	%r1536, %r1535, %r1531, %p408;
	selp.b32 	%r1537, %r1533, %r31, %p408;
	ld.shared.v4.u32 	{%r33, %r1538, %r34, %r1539}, [_ZN6thrust24THRUST_300001_SM_1000_NS8cuda_cub4core6detail5shmemE+16];
	add.s32 	%r1540, %r33, %r1533;
	setp.eq.s32 	%p409, %r33, 0;
	selp.b32 	%r1541, %r1535, 0, %p409;
	add.s32 	%r1542, %r1541, %r1538;
	setp.eq.s32 	%p410, %r7, 3;
	selp.b32 	%r1543, %r1542, %r1536, %p410;
	selp.b32 	%r1544, %r1540, %r1537, %p410;
	add.s32 	%r1545, %r34, %r1540;
	setp.eq.s32 	%p411, %r34, 0;
	selp.b32 	%r1546, %r1542, 0, %p411;
	add.s32 	%r1547, %r1546, %r1539;
	setp.eq.s32 	%p412, %r7, 4;
	selp.b32 	%r1548, %r1547, %r1543, %p412;
	selp.b32 	%r1549, %r1545, %r1544, %p412;
	ld.shared.v4.u32 	{%r35, %r1550, %r36, %r1551}, [_ZN6thrust24THRUST_300001_SM_1000_NS8cuda_cub4core6detail5shmemE+32];
	add.s32 	%r1552, %r35, %r1545;
	setp.eq.s32 	%p413, %r35, 0;
	selp.b32 	%r1553, %r1547, 0, %p413;
	add.s32 	%r1554, %r1553, %r1550;
	setp.eq.s32 	%p414, %r7, 5;
	selp.b32 	%r1555, %r1554, %r1548, %p414;
	selp.b32 	%r1556, %r1552, %r1549, %p414;
	add.s32 	%r1557, %r36, %r1552;
	setp.eq.s32 	%p415, %r36, 0;
	selp.b32 	%r1558, %r1554, 0, %p415;
	add.s32 	%r1559, %r1558, %r1551;
	setp.eq.s32 	%p416, %r7, 6;
	selp.b32 	%r1560, %r1559, %r1555, %p416;
	selp.b32 	%r1561, %r1557, %r1556, %p416;
	ld.shared.v4.u32 	{%r37, %r1562, %r38, %r1563}, [_ZN6thrust24THRUST_300001_SM_1000_NS8cuda_cub4core6detail5shmemE+48];
	add.s32 	%r1564, %r37, %r1557;
	setp.eq.s32 	%p417, %r37, 0;
	selp.b32 	%r1565, %r1559, 0, %p417;
	add.s32 	%r1566, %r1565, %r1562;
	setp.eq.s32 	%p418, %r7, 7;
	selp.b32 	%r1567, %r1566, %r1560, %p418;
	selp.b32 	%r1568, %r1564, %r1561, %p418;
	add.s32 	%r39, %r38, %r1564;
	setp.eq.s32 	%p419, %r38, 0;
	selp.b32 	%r1569, %r1566, 0, %p419;
	add.s32 	%r40, %r1569, %r1563;
	setp.lt.u32 	%p420, %r1640, 32;
	selp.b32 	%r1570, 0, %r1567, %p420;
	selp.b32 	%r1571, 0, %r1568, %p420;
	setp.eq.s32 	%p421, %r1480, 0;
	selp.b32 	%r1572, %r1570, 0, %p421;
	add.s32 	%r1573, %r1572, %r1485;
	setp.eq.s32 	%p422, %r1410, 0;
	selp.b32 	%r41, %r1570, %r1573, %p422;
	selp.b32 	%r1574, 0, %r1480, %p422;
	add.s32 	%r42, %r1571, %r1574;
	add.s32 	%r43, %r42, %r1635;
	setp.eq.s32 	%p423, %r1635, 0;
	selp.b32 	%r1575, %r41, 0, %p423;
	add.s32 	%r44, %r1575, %r8;
	add.s32 	%r45, %r20, %r42;
	selp.b32 	%r1576, 0, %r44, %p405;
	add.s32 	%r46, %r9, %r1576;
	add.s32 	%r47, %r21, %r42;
	selp.b32 	%r1577, 0, %r46, %p404;
	add.s32 	%r48, %r10, %r1577;
	add.s32 	%r49, %r22, %r42;
	selp.b32 	%r1578, 0, %r48, %p403;
	add.s32 	%r50, %r11, %r1578;
	add.s32 	%r51, %r23, %r42;
	selp.b32 	%r1579, 0, %r50, %p402;
	add.s32 	%r52, %r12, %r1579;
	add.s32 	%r53, %r24, %r42;
	selp.b32 	%r1580, 0, %r52, %p401;
	add.s32 	%r54, %r13, %r1580;
	add.s32 	%r55, %r25, %r42;
	selp.b32 	%r1581, 0, %r54, %p400;
	add.s32 	%r56, %r14, %r1581;
	add.s32 	%r57, %r26, %r42;
	selp.b32 	%r1582, 0, %r56, %p399;
	add.s32 	%r58, %r15, %r1582;
	@%p406 bra 	$L__BB4_8;
	mov.b64 	%rd428, {%r39, %r40};
	add.s64 	%rd427, %rd3, 512;
	mov.b64 	%rd429, 101;
	// begin inline asm
	st.relaxed.gpu.v2.u64 [%rd427], {%rd428, %rd429};
	// end inline asm
$L__BB4_8:
	setp.lt.s32 	%p424, %r39, 257;
	@%p424 bra 	$L__BB4_34;
	bar.sync 	0;
	@%p423 bra 	$L__BB4_11;
	shl.b32 	%r1583, %r42, 4;
	mov.u32 	%r1584, _ZN6thrust24THRUST_300001_SM_1000_NS8cuda_cub4core6detail5shmemE;
	add.s32 	%r1585, %r1584, %r1583;
	st.shared.u64 	[%r1585], %rd479;
	st.shared.u32 	[%r1585+8], %r41;
$L__BB4_11:
	setp.eq.s64 	%p435, %rd4, %rd5;
	@%p435 bra 	$L__BB4_13;
	shl.b32 	%r1586, %r43, 4;
	mov.u32 	%r1587, _ZN6thrust24THRUST_300001_SM_1000_NS8cuda_cub4core6detail5shmemE;
	add.s32 	%r1588, %r1587, %r1586;
	st.shared.u64 	[%r1588], %rd4;
	st.shared.u32 	[%r1588+8], %r44;
$L__BB4_13:
	setp.eq.s64 	%p436, %rd5, %rd6;
	@%p436 bra 	$L__BB4_15;
	shl.b32 	%r1589, %r45, 4;
	mov.u32 	%r1590, _ZN6thrust24THRUST_300001_SM_1000_NS8cuda_cub4core6detail5shmemE;
	add.s32 	%r1591, %r1590, %r1589;
	st.shared.u64 	[%r1591], %rd5;
	st.shared.u32 	[%r1591+8], %r46;
$L__BB4_15:
	setp.eq.s64 	%p437, %rd6, %rd7;
	@%p437 bra 	$L__BB4_17;
	shl.b32 	%r1592, %r47, 4;
	mov.u32 	%r1593, _ZN6thrust24THRUST_300001_SM_1000_NS8cuda_cub4core6detail5shmemE;
	add.s32 	%r1594, %r1593, %r1592;
	st.shared.u64 	[%r1594], %rd6;
	st.shared.u32 	[%r1594+8], %r48;
$L__BB4_17:
	setp.eq.s64 	%p438, %rd7, %rd8;
	@%p438 bra 	$L__BB4_19;
	shl.b32 	%r1595, %r49, 4;
	mov.u32 	%r1596, _ZN6thrust24THRUST_300001_SM_1000_NS8cuda_cub4core6detail5shmemE;
	add.s32 	%r1597, %r1596, %r1595;
	st.shared.u64 	[%r1597], %rd7;
	st.shared.u32 	[%r1597+8], %r50;
$L__BB4_19:
	setp.eq.s64 	%p439, %rd8, %rd9;
	@%p439 bra 	$L__BB4_21;
	shl.b32 	%r1598, %r51, 4;
	mov.u32 	%r1599, _ZN6thrust24THRUST_300001_SM_1000_NS8cuda_cub4core6detail5shmemE;
	add.s32 	%r1600, %r1599, %r1598;
	st.shared.u64 	[%r1600], %rd8;
	st.shared.u32 	[%r1600+8], %r52;
$L__BB4_21:
	setp.eq.s64 	%p440, %rd9, %rd10;
	@%p440 bra 	$L__BB4_23;
	shl.b32 	%r1601, %r53, 4;
	mov.u32 	%r1602, _ZN6thrust24THRUST_300001_SM_1000_NS8cuda_cub4core6detail5shmemE;
	add.s32 	%r1603, %r1602, %r1601;
	st.shared.u64 	[%r1603], %rd9;
	st.shared.u32 	[%r1603+8], %r54;
$L__BB4_23:
	setp.eq.s64 	%p441, %rd10, %rd11;
	@%p441 bra 	$L__BB4_25;
	shl.b32 	%r1604, %r55, 4;
	mov.u32 	%r1605, _ZN6thrust24THRUST_300001_SM_1000_NS8cuda_cub4core6detail5shmemE;
	add.s32 	%r1606, %r1605, %r1604;
	st.shared.u64 	[%r1606], %rd10;
	st.shared.u32 	[%r1606+8], %r56;
$L__BB4_25:
	setp.eq.s64 	%p442, %rd11, %rd12;
	@%p442 bra 	$L__BB4_27;
	shl.b32 	%r1607, %r57, 4;
	mov.u32 	%r1608, _ZN6thrust24THRUST_300001_SM_1000_NS8cuda_cub4core6detail5shmemE;
	add.s32 	%r1609, %r1608, %r1607;
	st.shared.u64 	[%r1609], %rd11;
	st.shared.u32 	[%r1609+8], %r58;
$L__BB4_27:
	bar.sync 	0;
	setp.ge.u32 	%p443, %r1640, %r39;
	@%p443 bra 	$L__BB4_286;
	add.s32 	%r1610, %r32, %r33;
	add.s32 	%r1611, %r1610, %r34;
	add.s32 	%r1612, %r1611, %r35;
	add.s32 	%r1613, %r1612, %r36;
	add.s32 	%r1614, %r1613, %r37;
	add.s32 	%r1615, %r1614, %r38;
	add.s32 	%r1616, %r1615, %r31;
	not.b32 	%r1617, %r1640;
	add.s32 	%r59, %r1616, %r1617;
	and.b32  	%r1618, %r59, 768;
	setp.eq.s32 	%p444, %r1618, 768;
	@%p444 bra 	$L__BB4_31;
	shr.u32 	%r1619, %r59, 8;
	add.s32 	%r1620, %r1619, 1;
	and.b32  	%r1621, %r1620, 3;
	mul.wide.u32 	%rd466, %r1640, 4;
	add.s64 	%rd481, %rd1, %rd466;
	mul.wide.u32 	%rd467, %r1640, 8;
	add.s64 	%rd480, %rd2, %rd467;
	shl.b32 	%r1622, %r1640, 4;
	mov.u32 	%r1623, _ZN6thrust24THRUST_300001_SM_1000_NS8cuda_cub4core6detail5shmemE;
	add.s32 	%r1624, %r1622, %r1623;
	add.s32 	%r1637, %r1624, 8;
	neg.s32 	%r1636, %r1621;
	shl.b32 	%r1625, %r1620, 8;
	and.b32  	%r1626, %r1625, 768;
	add.s32 	%r1640, %r1640, %r1626;
$L__BB4_30:
	.pragma "nounroll";
	ld.shared.u64 	%rd468, [%r1637+-8];
	ld.shared.u32 	%r1627, [%r1637];
	st.global.u64 	[%rd480], %rd468;
	st.global.u32 	[%rd481], %r1627;
	add.s64 	%rd481, %rd481, 1024;
	add.s64 	%rd480, %rd480, 2048;
	add.s32 	%r1637, %r1637, 4096;
	add.s32 	%r1636, %r1636, 1;
	setp.ne.s32 	%p445, %r1636, 0;
	@%p445 bra 	$L__BB4_30;
$L__BB4_31:
	setp.lt.u32 	%p446, %r59, 768;
	@%p446 bra 	$L__BB4_286;
	shl.b32 	%r1628, %r1640, 4;
	mov.u32 	%r1629, _ZN6thrust24THRUST_300001_SM_1000_NS8cuda_cub4core6detail5shmemE;
	add.s32 	%r1630, %r1628, %r1629;
	add.s32 	%r1639, %r1630, 8192;
	mul.wide.u32 	%rd469, %r1640, 8;
	add.s64 	%rd470, %rd469, %rd2;
	add.s64 	%rd483, %rd470, 4096;
	mul.wide.u32 	%rd471, %r1640, 4;
	add.s64 	%rd472, %rd471, %rd1;
	add.s64 	%rd482, %rd472, 2048;
$L__BB4_33:
	ld.shared.u64 	%rd473, [%r1639+-8192];
	ld.shared.u32 	%r1631, [%r1639+-8184];
	st.global.u64 	[%rd483+-4096], %rd473;
	st.global.u32 	[%rd482+-2048], %r1631;
	ld.shared.u64 	%rd474, [%r1639+-4096];
	ld.shared.u32 	%r1632, [%r1639+-4088];
	st.global.u64 	[%rd483+-2048], %rd474;
	st.global.u32 	[%rd482+-1024], %r1632;
	ld.shared.u64 	%rd475, [%r1639];
	ld.shared.u32 	%r1633, [%r1639+8];
	st.global.u64 	[%rd483], %rd475;
	st.global.u32 	[%rd482], %r1633;
	ld.shared.u64 	%rd476, [%r1639+4096];
	ld.shared.u32 	%r1634, [%r1639+4104];
	st.global.u64 	[%rd483+2048], %rd476;
	st.global.u32 	[%rd482+1024], %r1634;
	add.s32 	%r1640, %r1640, 1024;
	add.s32 	%r1639, %r1639, 16384;
	add.s64 	%rd483, %rd483, 8192;
	add.s64 	%rd482, %rd482, 4096;
	setp.lt.s32 	%p447, %r1640, %r39;
	@%p447 bra 	$L__BB4_33;
	bra.uni 	$L__BB4_286;
$L__BB4_34:
	@%p423 bra 	$L__BB4_36;
	mul.wide.s32 	%rd430, %r42, 8;
	add.s64 	%rd431, %rd2, %rd430;
	st.global.u64 	[%rd431], %rd479;
	mul.wide.s32 	%rd432, %r42, 4;
	add.s64 	%rd433, %rd1, %rd432;
	st.global.u32 	[%rd433], %r41;
$L__BB4_36:
	setp.eq.s64 	%p426, %rd4, %rd5;
	@%p426 bra 	$L__BB4_38;
	mul.wide.s32 	%rd434, %r43, 8;
	add.s64 	%rd435, %rd2, %rd434;
	st.global.u64 	[%rd435], %rd4;
	mul.wide.s32 	%rd436, %r43, 4;
	add.s64 	%rd437, %rd1, %rd436;
	st.global.u32 	[%rd437], %r44;
$L__BB4_38:
	setp.eq.s64 	%p427, %rd5, %rd6;
	@%p427 bra 	$L__BB4_40;
	mul.wide.s32 	%rd438, %r45, 8;
	add.s64 	%rd439, %rd2, %rd438;
	st.global.u64 	[%rd439], %rd5;
	mul.wide.s32 	%rd440, %r45, 4;
	add.s64 	%rd441, %rd1, %rd440;
	st.global.u32 	[%rd441], %r46;
$L__BB4_40:
	setp.eq.s64 	%p428, %rd6, %rd7;
	@%p428 bra 	$L__BB4_42;
	mul.wide.s32 	%rd442, %r47, 8;
	add.s64 	%rd443, %rd2, %rd442;
	st.global.u64 	[%rd443], %rd6;
	mul.wide.s32 	%rd444, %r47, 4;
	add.s64 	%rd445, %rd1, %rd444;
	st.global.u32 	[%rd445], %r48;
$L__BB4_42:
	setp.eq.s64 	%p429, %rd7, %rd8;
	@%p429 bra 	$L__BB4_44;
	mul.wide.s32 	%rd446, %r49, 8;
	add.s64 	%rd447, %rd2, %rd446;
	st.global.u64 	[%rd447], %rd7;
	mul.wide.s32 	%rd448, %r49, 4;
	add.s64 	%rd449, %rd1, %rd448;
	st.global.u32 	[%rd449], %r50;
$L__BB4_44:
	setp.eq.s64 	%p430, %rd8, %rd9;
	@%p430 bra 	$L__BB4_46;
	mul.wide.s32 	%rd450, %r51, 8;
	add.s64 	%rd451, %rd2, %rd450;
	st.global.u64 	[%rd451], %rd8;
	mul.wide.s32 	%rd452, %r51, 4;
	add.s64 	%rd453, %rd1, %rd452;
	st.global.u32 	[%rd453], %r52;
$L__BB4_46:
	setp.eq.s64 	%p431, %rd9, %rd10;
	@%p431 bra 	$L__BB4_48;
	mul.wide.s32 	%rd454, %r53, 8;
	add.s64 	%rd455, %rd2, %rd454;
	st.global.u64 	[%rd455], %rd9;
	mul.wide.s32 	%rd456, %r53, 4;
	add.s64 	%rd457, %rd1, %rd456;
	st.global.u32 	[%rd457], %r54;
$L__BB4_48:
	setp.eq.s64 	%p432, %rd10, %rd11;
	@%p432 bra 	$L__BB4_50;
	mul.wide.s32 	%rd458, %r55, 8;
	add.s64 	%rd459, %rd2, %rd458;
	st.global.u64 	[%rd459], %rd10;
	mul.wide.s32 	%rd460, %r55, 4;
	add.s64 	%rd461, %rd1, %rd460;
	st.global.u32 	[%rd461], %r56;
$L__BB4_50:
	setp.eq.s64 	%p433, %rd11, %rd12;
	@%p433 bra 	$L__BB4_286;
	mul.wide.s32 	%rd462, %r57, 8;
	add.s64 	%rd463, %rd2, %rd462;
	st.global.u64 	[%rd463], %rd11;
	mul.wide.s32 	%rd464, %r57, 4;
	add.s64 	%rd465, %rd1, %rd464;
	st.global.u32 	[%rd465], %r58;
	bra.uni 	$L__BB4_286;
$L__BB4_52:
	mov.u32 	%r1654, %tid.x;
	and.b32  	%r1020, %r1654, 31;
	and.b32  	%r1021, %r1654, 992;
	add.s32 	%r1022, %r3, %r1020;
	mad.lo.s32 	%r1023, %r1021, 9, %r1022;
	mul.wide.u32 	%rd336, %r1023, 8;
	add.s64 	%rd318, %rd139, %rd336;
	// begin inline asm
	ld.global.nc.u64 %rd317, [%rd318];
	// end inline asm
	add.s64 	%rd320, %rd318, 256;
	// begin inline asm
	ld.global.nc.u64 %rd319, [%rd320];
	// end inline asm
	add.s64 	%rd322, %rd318, 512;
	// begin inline asm
	ld.global.nc.u64 %rd321, [%rd322];
	// end inline asm
	add.s64 	%rd324, %rd318, 768;
	// begin inline asm
	ld.global.nc.u64 %rd323, [%rd324];
	// end inline asm
	add.s64 	%rd326, %rd318, 1024;
	// begin inline asm
	ld.global.nc.u64 %rd325, [%rd326];
	// end inline asm
	add.s64 	%rd328, %rd318, 1280;
	// begin inline asm
	ld.global.nc.u64 %rd327, [%rd328];
	// end inline asm
	add.s64 	%rd330, %rd318, 1536;
	// begin inline asm
	ld.global.nc.u64 %rd329, [%rd330];
	// end inline asm
	add.s64 	%rd332, %rd318, 1792;
	// begin inline asm
	ld.global.nc.u64 %rd331, [%rd332];
	// end inline asm
	add.s64 	%rd334, %rd318, 2048;
	// begin inline asm
	ld.global.nc.u64 %rd333, [%rd334];
	// end inline asm
	// begin inline asm
	mov.u32 %r1019, %laneid;
	// end inline asm
	shr.u32 	%r75, %r1654, 5;
	mad.lo.s32 	%r76, %r75, 288, %r1019;
	shl.b32 	%r1024, %r76, 3;
	mov.u32 	%r1025, _ZN6thrust24THRUST_300001_SM_1000_NS8cuda_cub4core6detail5shmemE;
	add.s32 	%r77, %r1025, %r1024;
	st.shared.u64 	[%r77], %rd317;
	st.shared.u64 	[%r77+256], %rd319;
	st.shared.u64 	[%r77+512], %rd321;
	st.shared.u64 	[%r77+768], %rd323;
	st.shared.u64 	[%r77+1024], %rd325;
	st.shared.u64 	[%r77+1280], %rd327;
	st.shared.u64 	[%r77+1536], %rd329;
	st.shared.u64 	[%r77+1792], %rd331;
	st.shared.u64 	[%r77+2048], %rd333;
	bar.warp.sync 	-1;
	shl.b32 	%r78, %r1019, 3;
	shl.b32 	%r1026, %r1019, 6;
	add.s32 	%r79, %r77, %r1026;
	ld.shared.u64 	%rd27, [%r79];
	ld.shared.u64 	%rd28, [%r79+8];
	ld.shared.u64 	%rd29, [%r79+16];
	ld.shared.u64 	%rd30, [%r79+24];
	ld.shared.u64 	%rd31, [%r79+32];
	ld.shared.u64 	%rd32, [%r79+40];
	ld.shared.u64 	%rd33, [%r79+48];
	ld.shared.u64 	%rd34, [%r79+56];
	ld.shared.u64 	%rd35, [%r79+64];
	setp.ne.s32 	%p269, %r1654, 0;
	mov.b64 	%rd485, 0;
	@%p269 bra 	$L__BB4_54;
	mul.wide.u32 	%rd339, %r3, 8;
	add.s64 	%rd340, %rd139, %rd339;
	add.s64 	%rd338, %rd340, -8;
	// begin inline asm
	ld.global.nc.u64 %rd485, [%rd338];
	// end inline asm
$L__BB4_54:
	setp.eq.s32 	%p270, %r1654, 0;
	bar.sync 	0;
	shl.b32 	%r1027, %r76, 2;
	sub.s32 	%r1028, %r77, %r1027;
	st.shared.u32 	[%r1028], %r1;
	st.shared.u32 	[%r1028+128], %r1;
	st.shared.u32 	[%r1028+256], %r1;
	st.shared.u32 	[%r1028+384], %r1;
	st.shared.u32 	[%r1028+512], %r1;
	st.shared.u32 	[%r1028+640], %r1;
	st.shared.u32 	[%r1028+768], %r1;
	st.shared.u32 	[%r1028+896], %r1;
	st.shared.u32 	[%r1028+1024], %r1;
	bar.warp.sync 	-1;
	add.s32 	%r1029, %r76, %r78;
	shl.b32 	%r1030, %r1029, 2;
	sub.s32 	%r1031, %r79, %r1030;
	ld.shared.u32 	%r80, [%r1031];
	ld.shared.u32 	%r81, [%r1031+4];
	ld.shared.u32 	%r82, [%r1031+8];
	ld.shared.u32 	%r83, [%r1031+12];
	ld.shared.u32 	%r84, [%r1031+16];
	ld.shared.u32 	%r85, [%r1031+20];
	ld.shared.u32 	%r86, [%r1031+24];
	ld.shared.u32 	%r87, [%r1031+28];
	ld.shared.u32 	%r88, [%r1031+32];
	bar.sync 	0;
	shl.b32 	%r1032, %r1654, 3;
	add.s32 	%r1034, %r1025, %r1032;
	add.s32 	%r89, %r1034, 2176;
	st.shared.u64 	[%r1034+2176], %rd35;
	bar.sync 	0;
	@%p270 bra 	$L__BB4_56;
	ld.shared.u64 	%rd485, [%r89+-8];
$L__BB4_56:
	setp.ne.s64 	%p271, %rd485, %rd27;
	selp.u32 	%r1095, 1, 0, %p271;
	setp.ne.s64 	%p272, %rd27, %rd28;
	selp.u32 	%r1096, 1, 0, %p272;
	setp.ne.s64 	%p273, %rd28, %rd29;
	selp.u32 	%r1097, 1, 0, %p273;
	setp.ne.s64 	%p274, %rd29, %rd30;
	selp.u32 	%r1098, 1, 0, %p274;
	setp.ne.s64 	%p275, %rd30, %rd31;
	selp.u32 	%r1099, 1, 0, %p275;
	setp.ne.s64 	%p276, %rd31, %rd32;
	selp.u32 	%r1100, 1, 0, %p276;
	setp.ne.s64 	%p277, %rd32, %rd33;
	selp.u32 	%r1101, 1, 0, %p277;
	setp.ne.s64 	%p278, %rd33, %rd34;
	selp.u32 	%r1102, 1, 0, %p278;
	setp.ne.s64 	%p279, %rd34, %rd35;
	selp.u32 	%r1103, 1, 0, %p279;
	add.s32 	%r90, %r1096, %r1095;
	selp.b32 	%r1104, 0, %r80, %p272;
	add.s32 	%r1105, %r81, %r1104;
	add.s32 	%r91, %r90, %r1097;
	selp.b32 	%r1106, 0, %r1105, %p273;
	add.s32 	%r1107, %r82, %r1106;
	add.s32 	%r92, %r91, %r1098;
	selp.b32 	%r1108, 0, %r1107, %p274;
	add.s32 	%r1109, %r83, %r1108;
	add.s32 	%r93, %r92, %r1099;
	selp.b32 	%r1110, 0, %r1109, %p275;
	add.s32 	%r1111, %r84, %r1110;
	add.s32 	%r94, %r93, %r1100;
	selp.b32 	%r1112, 0, %r1111, %p276;
	add.s32 	%r1113, %r85, %r1112;
	add.s32 	%r95, %r94, %r1101;
	selp.b32 	%r1114, 0, %r1113, %p277;
	add.s32 	%r1115, %r86, %r1114;
	add.s32 	%r96, %r95, %r1102;
	selp.b32 	%r1116, 0, %r1115, %p278;
	add.s32 	%r1117, %r87, %r1116;
	add.s32 	%r1036, %r96, %r1103;
	selp.b32 	%r1118, 0, %r1117, %p279;
	add.s32 	%r1041, %r88, %r1118;
	mov.b32 	%r1092, 1;
	mov.b32 	%r1093, 0;
	mov.b32 	%r1094, -1;
	// begin inline asm
	shfl.sync.up.b32 %r1035, %r1036, %r1092, %r1093, %r1094;
	// end inline asm
	// begin inline asm
	shfl.sync.up.b32 %r1040, %r1041, %r1092, %r1093, %r1094;
	// end inline asm
	setp.eq.s32 	%p280, %r1036, 0;
	selp.b32 	%r1119, %r1040, 0, %p280;
	setp.lt.s32 	%p281, %r1019, 1;
	selp.b32 	%r1120, 0, %r1035, %p281;
	add.s32 	%r1046, %r1120, %r1036;
	selp.b32 	%r1121, 0, %r1119, %p281;
	add.s32 	%r1051, %r1121, %r1041;
	mov.b32 	%r1052, 2;
	// begin inline asm
	shfl.sync.up.b32 %r1045, %r1046, %r1052, %r1093, %r1094;
	// end inline asm
	// begin inline asm
	shfl.sync.up.b32 %r1050, %r1051, %r1052, %r1093, %r1094;
	// end inline asm
	setp.eq.s32 	%p282, %r1046, 0;
	selp.b32 	%r1122, %r1050, 0, %p282;
	setp.lt.s32 	%p283, %r1019, 2;
	selp.b32 	%r1123, 0, %r1045, %p283;
	add.s32 	%r1056, %r1123, %r1046;
	selp.b32 	%r1124, 0, %r1122, %p283;
	add.s32 	%r1061, %r1124, %r1051;
	mov.b32 	%r1062, 4;
	// begin inline asm
	shfl.sync.up.b32 %r1055, %r1056, %r1062, %r1093, %r1094;
	// end inline asm
	// begin inline asm
	shfl.sync.up.b32 %r1060, %r1061, %r1062, %r1093, %r1094;
	// end inline asm
	setp.eq.s32 	%p284, %r1056, 0;
	selp.b32 	%r1125, %r1060, 0, %p284;
	setp.lt.s32 	%p285, %r1019, 4;
	selp.b32 	%r1126, 0, %r1055, %p285;
	add.s32 	%r1066, %r1126, %r1056;
	selp.b32 	%r1127, 0, %r1125, %p285;
	add.s32 	%r1071, %r1127, %r1061;
	mov.b32 	%r1072, 8;
	// begin inline asm
	shfl.sync.up.b32 %r1065, %r1066, %r1072, %r1093, %r1094;
	// end inline asm
	// begin inline asm
	shfl.sync.up.b32 %r1070, %r1071, %r1072, %r1093, %r1094;
	// end inline asm
	setp.eq.s32 	%p286, %r1066, 0;
	selp.b32 	%r1128, %r1070, 0, %p286;
	setp.lt.s32 	%p287, %r1019, 8;
	selp.b32 	%r1129, 0, %r1065, %p287;
	add.s32 	%r1076, %r1129, %r1066;
	selp.b32 	%r1130, 0, %r1128, %p287;
	add.s32 	%r1081, %r1130, %r1071;
	mov.b32 	%r1082, 16;
	// begin inline asm
	shfl.sync.up.b32 %r1075, %r1076, %r1082, %r1093, %r1094;
	// end inline asm
	// begin inline asm
	shfl.sync.up.b32 %r1080, %r1081, %r1082, %r1093, %r1094;
	// end inline asm
	setp.eq.s32 	%p288, %r1076, 0;
	selp.b32 	%r1131, %r1080, 0, %p288;
	setp.lt.s32 	%p289, %r1019, 16;
	selp.b32 	%r1132, 0, %r1075, %p289;
	add.s32 	%r1086, %r1132, %r1076;
	selp.b32 	%r1133, 0, %r1131, %p289;
	add.s32 	%r1091, %r1133, %r1081;
	// begin inline asm
	shfl.sync.up.b32 %r1644, %r1086, %r1092, %r1093, %r1094;
	// end inline asm
	// begin inline asm
	shfl.sync.up.b32 %r1645, %r1091, %r1092, %r1093, %r1094;
	// end inline asm
	setp.ne.s32 	%p290, %r1019, 31;
	@%p290 bra 	$L__BB4_58;
	shl.b32 	%r1134, %r75, 3;
	mov.u32 	%r1135, _ZN6thrust24THRUST_300001_SM_1000_NS8cuda_cub4core6detail5shmemE;
	add.s32 	%r1136, %r1135, %r1134;
	st.shared.v2.u32 	[%r1136], {%r1086, %r1091};
$L__BB4_58:
	bar.sync 	0;
	ld.shared.v4.u32 	{%r1137, %r1138, %r1139, %r1140}, [_ZN6thrust24THRUST_300001_SM_1000_NS8cuda_cub4core6detail5shmemE];
	add.s32 	%r1141, %r1139, %r1137;
	setp.eq.s32 	%p291, %r1139, 0;
	selp.b32 	%r1142, %r1138, 0, %p291;
	add.s32 	%r1143, %r1142, %r1140;
	setp.eq.s32 	%p292, %r75, 2;
	selp.b32 	%r1144, %r1141, %r1137, %p292;
	selp.b32 	%r1145, %r1143, %r1138, %p292;
	ld.shared.v4.u32 	{%r1146, %r1147, %r1148, %r1149}, [_ZN6thrust24THRUST_300001_SM_1000_NS8cuda_cub4core6detail5shmemE+16];
	add.s32 	%r1150, %r1146, %r1141;
	setp.eq.s32 	%p293, %r1146, 0;
	selp.b32 	%r1151, %r1143, 0, %p293;
	add.s32 	%r1152, %r1151, %r1147;
	setp.eq.s32 	%p294, %r75, 3;
	selp.b32 	%r1153, %r1150, %r1144, %p294;
	selp.b32 	%r1154, %r1152, %r1145, %p294;
	add.s32 	%r1155, %r1148, %r1150;
	setp.eq.s32 	%p295, %r1148, 0;
	selp.b32 	%r1156, %r1152, 0, %p295;
	add.s32 	%r1157, %r1156, %r1149;
	setp.eq.s32 	%p296, %r75, 4;
	selp.b32 	%r1158, %r1155, %r1153, %p296;
	selp.b32 	%r1159, %r1157, %r1154, %p296;
	ld.shared.v4.u32 	{%r1160, %r1161, %r1162, %r1163}, [_ZN6thrust24THRUST_300001_SM_1000_NS8cuda_cub4core6detail5shmemE+32];
	add.s32 	%r1164, %r1160, %r1155;
	setp.eq.s32 	%p297, %r1160, 0;
	selp.b32 	%r1165, %r1157, 0, %p297;
	add.s32 	%r1166, %r1165, %r1161;
	setp.eq.s32 	%p298, %r75, 5;
	selp.b32 	%r1167, %r1164, %r1158, %p298;
	selp.b32 	%r1168, %r1166, %r1159, %p298;
	add.s32 	%r1169, %r1162, %r1164;
	setp.eq.s32 	%p299, %r1162, 0;
	selp.b32 	%r1170, %r1166, 0, %p299;
	add.s32 	%r1171, %r1170, %r1163;
	setp.eq.s32 	%p300, %r75, 6;
	selp.b32 	%r1172, %r1169, %r1167, %p300;
	selp.b32 	%r1173, %r1171, %r1168, %p300;
	ld.shared.v4.u32 	{%r1174, %r1175, %r1176, %r1177}, [_ZN6thrust24THRUST_300001_SM_1000_NS8cuda_cub4core6detail5shmemE+48];
	add.s32 	%r1178, %r1174, %r1169;
	setp.eq.s32 	%p301, %r1174, 0;
	selp.b32 	%r1179, %r1171, 0, %p301;
	add.s32 	%r1180, %r1179, %r1175;
	setp.eq.s32 	%p302, %r75, 7;
	selp.b32 	%r101, %r1178, %r1172, %p302;
	selp.b32 	%r102, %r1180, %r1173, %p302;
	add.s32 	%r103, %r1176, %r1178;
	setp.eq.s32 	%p303, %r1176, 0;
	selp.b32 	%r1181, %r1180, 0, %p303;
	add.s32 	%r104, %r1181, %r1177;
	setp.lt.u32 	%p304, %r1654, 32;
	@%p304 bra 	$L__BB4_60;
	setp.eq.s32 	%p305, %r1644, 0;
	selp.b32 	%r1182, %r102, 0, %p305;
	add.s32 	%r1183, %r1182, %r1645;
	setp.eq.s32 	%p306, %r1019, 0;
	selp.b32 	%r1184, 0, %r1644, %p306;
	add.s32 	%r1644, %r101, %r1184;
	selp.b32 	%r1645, %r102, %r1183, %p306;
	bra.uni 	$L__BB4_76;
$L__BB4_60:
	setp.ne.s32 	%p307, %r1654, 0;
	mul.wide.u32 	%rd341, %r2, 16;
	add.s64 	%rd40, %rd3, %rd341;
	@%p307 bra 	$L__BB4_62;
	st.shared.u32 	[_ZN6thrust24THRUST_300001_SM_1000_NS8cuda_cub4core6detail5shmemE+116], %r103;
	st.shared.u32 	[_ZN6thrust24THRUST_300001_SM_1000_NS8cuda_cub4core6detail5shmemE+120], %r104;
	mov.b64 	%rd343, {%r103, %r104};
	add.s64 	%rd342, %rd40, 512;
	mov.b64 	%rd344, 100;
	// begin inline asm
	st.relaxed.gpu.v2.u64 [%rd342], {%rd343, %rd344};
	// end inline asm
$L__BB4_62:
	not.b32 	%r107, %r1654;
	mov.u32 	%r1185, %nctaid.x;
	setp.gt.u32 	%p308, %r1185, 499;
	@%p308 bra 	$L__BB4_64;
	membar.cta;
	bra.uni 	$L__BB4_65;
$L__BB4_64:
	mov.b32 	%r1186, 450;
	// begin inline asm
	nanosleep.u32 %r1186;
	// end inline asm
$L__BB4_65:
	mul.wide.s32 	%rd345, %r107, 16;
	add.s64 	%rd346, %rd40, %rd345;
	add.s64 	%rd41, %rd346, 512;
$L__BB4_66:
	// begin inline asm
	ld.relaxed.gpu.v2.u64 {%rd347, %rd486}, [%rd41];
	// end inline asm
	setp.eq.s64 	%p309, %rd486, 99;
	mov.b32 	%r1187, -1;
	vote.sync.any.pred 	%p310, %p309, %r1187;
	@%p310 bra 	$L__BB4_66;
	mov.b64 	{%r1191, %r1196}, %rd347;
	setp.eq.s64 	%p311, %rd486, 101;
	mov.b32 	%r1239, -1;
	vote.sync.ballot.b32 	%r1240, %p311, %r1239;
	// begin inline asm
	mov.u32 %r1189, %lanemask_ge;
	// end inline asm
	and.b32  	%r1241, %r1240, %r1189;
	or.b32  	%r1242, %r1241, -2147483648;
	add.s32 	%r1243, %r1242, -1;
	not.b32 	%r1244, %r1242;
	and.b32  	%r1245, %r1244, %r1243;
	popc.b32 	%r1193, %r1245;
	mov.b32 	%r1197, 1;
	// begin inline asm
	shfl.sync.down.b32 %r1190, %r1191, %r1197, %r1193, %r1239;
	// end inline asm
	// begin inline asm
	shfl.sync.down.b32 %r1195, %r1196, %r1197, %r1193, %r1239;
	// end inline asm
	setp.lt.s32 	%p313, %r1019, %r1193;
	setp.eq.s32 	%p314, %r1191, 0;
	selp.b32 	%r1246, %r1190, 0, %p313;
	add.s32 	%r1201, %r1246, %r1191;
	selp.b32 	%r1247, %r1195, 0, %p314;
	selp.b32 	%r1248, %r1247, 0, %p313;
	add.s32 	%r1206, %r1248, %r1196;
	mov.b32 	%r1207, 2;
	// begin inline asm
	shfl.sync.down.b32 %r1200, %r1201, %r1207, %r1193, %r1239;
	// end inline asm
	// begin inline asm
	shfl.sync.down.b32 %r1205, %r1206, %r1207, %r1193, %r1239;
	// end inline asm
	add.s32 	%r1249, %r1019, 2;
	setp.gt.s32 	%p315, %r1249, %r1193;
	setp.eq.s32 	%p316, %r1201, 0;
	selp.b32 	%r1250, %r1205, 0, %p316;
	selp.b32 	%r1251, 0, %r1200, %p315;
	add.s32 	%r1211, %r1201, %r1251;
	selp.b32 	%r1252, 0, %r1250, %p315;
	add.s32 	%r1216, %r1252, %r1206;
	mov.b32 	%r1217, 4;
	// begin inline asm
	shfl.sync.down.b32 %r1210, %r1211, %r1217, %r1193, %r1239;
	// end inline asm
	// begin inline asm
	shfl.sync.down.b32 %r1215, %r1216, %r1217, %r1193, %r1239;
	// end inline asm
	add.s32 	%r109, %r1019, 4;
	setp.gt.s32 	%p317, %r109, %r1193;
	setp.eq.s32 	%p318, %r1211, 0;
	selp.b32 	%r1253, %r1215, 0, %p318;
	selp.b32 	%r1254, 0, %r1210, %p317;
	add.s32 	%r1221, %r1211, %r1254;
	selp.b32 	%r1255, 0, %r1253, %p317;
	add.s32 	%r1226, %r1216, %r1255;
	mov.b32 	%r1227, 8;
	// begin inline asm
	shfl.sync.down.b32 %r1220, %r1221, %r1227, %r1193, %r1239;
	// end inline asm
	// begin inline asm
	shfl.sync.down.b32 %r1225, %r1226, %r1227, %r1193, %r1239;
	// end inline asm
	add.s32 	%r110, %r1019, 8;
	setp.gt.s32 	%p319, %r110, %r1193;
	setp.eq.s32 	%p320, %r1221, 0;
	selp.b32 	%r1256, %r1225, 0, %p320;
	selp.b32 	%r1257, 0, %r1220, %p319;
	add.s32 	%r1231, %r1221, %r1257;
	selp.b32 	%r1258, 0, %r1256, %p319;
	add.s32 	%r1236, %r1226, %r1258;
	mov.b32 	%r1237, 16;
	// begin inline asm
	shfl.sync.down.b32 %r1230, %r1231, %r1237, %r1193, %r1239;
	// end inline asm
	// begin inline asm
	shfl.sync.down.b32 %r1235, %r1236, %r1237, %r1193, %r1239;
	// end inline asm
	add.s32 	%r111, %r1019, 16;
	setp.gt.s32 	%p321, %r111, %r1193;
	setp.eq.s32 	%p322, %r1231, 0;
	selp.b32 	%r1259, %r1235, 0, %p322;
	selp.b32 	%r1260, 0, %r1230, %p321;
	add.s32 	%r1641, %r1260, %r1231;
	selp.b32 	%r1261, 0, %r1259, %p321;
	add.s32 	%r1642, %r1236, %r1261;
	add.s32 	%r1643, %r2, %r107;
	add.s64 	%rd44, %rd3, 512;
$L__BB4_68:
	setp.ne.s64 	%p323, %rd486, 101;
	mov.b32 	%r1262, -1;
	vote.sync.all.pred 	%p324, %p323, %r1262;
	not.pred 	%p325, %p324;
	@%p325 bra 	$L__BB4_72;
	mul.wide.s32 	%rd402, %r1643, 16;
	add.s64 	%rd403, %rd44, %rd402;
	add.s64 	%rd46, %rd403, -512;
$L__BB4_70:
	// begin inline asm
	ld.relaxed.gpu.v2.u64 {%rd404, %rd486}, [%rd46];
	// end inline asm
	setp.eq.s64 	%p363, %rd486, 99;
	mov.b32 	%r1333, -1;
	vote.sync.any.pred 	%p364, %p363, %r1333;
	@%p364 bra 	$L__BB4_70;
	mov.b64 	{%r1336, %r1341}, %rd404;
	setp.eq.s64 	%p365, %rd486, 101;
	mov.b32 	%r1384, -1;
	vote.sync.ballot.b32 	%r1385, %p365, %r1384;
	and.b32  	%r1386, %r1385, %r1189;
	or.b32  	%r1387, %r1386, -2147483648;
	add.s32 	%r1388, %r1387, -1;
	not.b32 	%r1389, %r1387;
	and.b32  	%r1390, %r1389, %r1388;
	popc.b32 	%r1338, %r1390;
	mov.b32 	%r1342, 1;
	// begin inline asm
	shfl.sync.down.b32 %r1335, %r1336, %r1342, %r1338, %r1384;
	// end inline asm
	// begin inline asm
	shfl.sync.down.b32 %r1340, %r1341, %r1342, %r1338, %r1384;
	// end inline asm
	setp.lt.s32 	%p367, %r1019, %r1338;
	setp.eq.s32 	%p368, %r1336, 0;
	selp.b32 	%r1391, %r1335, 0, %p367;
	add.s32 	%r1346, %r1391, %r1336;
	selp.b32 	%r1392, %r1340, 0, %p368;
	selp.b32 	%r1393, %r1392, 0, %p367;
	add.s32 	%r1351, %r1393, %r1341;
	mov.b32 	%r1352, 2;
	// begin inline asm
	shfl.sync.down.b32 %r1345, %r1346, %r1352, %r1338, %r1384;
	// end inline asm
	// begin inline asm
	shfl.sync.down.b32 %r1350, %r1351, %r1352, %r1338, %r1384;
	// end inline asm
	add.s32 	%r1394, %r1019, 2;
	setp.gt.s32 	%p369, %r1394, %r1338;
	setp.eq.s32 	%p370, %r1346, 0;
	selp.b32 	%r1395, %r1350, 0, %p370;
	selp.b32 	%r1396, 0, %r1345, %p369;
	add.s32 	%r1356, %r1346, %r1396;
	selp.b32 	%r1397, 0, %r1395, %p369;
	add.s32 	%r1361, %r1397, %r1351;
	mov.b32 	%r1362, 4;
	// begin inline asm
	shfl.sync.down.b32 %r1355, %r1356, %r1362, %r1338, %r1384;
	// end inline asm
	// begin inline asm
	shfl.sync.down.b32 %r1360, %r1361, %r1362, %r1338, %r1384;
	// end inline asm
	setp.gt.s32 	%p371, %r109, %r1338;
	setp.eq.s32 	%p372, %r1356, 0;
	selp.b32 	%r1398, %r1360, 0, %p372;
	selp.b32 	%r1399, 0, %r1355, %p371;
	add.s32 	%r1366, %r1356, %r1399;
	selp.b32 	%r1400, 0, %r1398, %p371;
	add.s32 	%r1371, %r1361, %r1400;
	mov.b32 	%r1372, 8;
	// begin inline asm
	shfl.sync.down.b32 %r1365, %r1366, %r1372, %r1338, %r1384;
	// end inline asm
	// begin inline asm
	shfl.sync.down.b32 %r1370, %r1371, %r1372, %r1338, %r1384;
	// end inline asm
	setp.gt.s32 	%p373, %r110, %r1338;
	setp.eq.s32 	%p374, %r1366, 0;
	selp.b32 	%r1401, %r1370, 0, %p374;
	selp.b32 	%r1402, 0, %r1365, %p373;
	add.s32 	%r1376, %r1366, %r1402;
	selp.b32 	%r1403, 0, %r1401, %p373;
	add.s32 	%r1381, %r1371, %r1403;
	mov.b32 	%r1382, 16;
	// begin inline asm
	shfl.sync.down.b32 %r1375, %r1376, %r1382, %r1338, %r1384;
	// end inline asm
	// begin inline asm
	shfl.sync.down.b32 %r1380, %r1381, %r1382, %r1338, %r1384;
	// end inline asm
	setp.gt.s32 	%p375, %r111, %r1338;
	setp.eq.s32 	%p376, %r1376, 0;
	selp.b32 	%r1404, %r1380, 0, %p376;
	selp.b32 	%r1405, 0, %r1375, %p375;
	selp.b32 	%r1406, 0, %r1404, %p375;
	add.s32 	%r1407, %r1381, %r1406;
	add.s32 	%r1408, %r1405, %r1641;
	add.s32 	%r118, %r1408, %r1376;
	setp.eq.s32 	%p377, %r1641, 0;
	selp.b32 	%r1409, %r1407, 0, %p377;
	add.s32 	%r1642, %r1409, %r1642;
	add.s32 	%r1643, %r1643, -32;
	mov.u32 	%r1641, %r118;
	bra.uni 	$L__BB4_68;
$L__BB4_72:
	@%p307 bra 	$L__BB4_74;
	add.s32 	%r1264, %r1641, %r103;
	setp.eq.s32 	%p327, %r103, 0;
	selp.b32 	%r1265, %r1642, 0, %p327;
	add.s32 	%r1266, %r1265, %r104;
	mov.b64 	%rd351, {%r1264, %r1266};
	add.s64 	%rd350, %rd40, 512;
	mov.b64 	%rd352, 101;
	// begin inline asm
	st.relaxed.gpu.v2.u64 [%rd350], {%rd351, %rd352};
	// end inline asm
	st.shared.u32 	[_ZN6thrust24THRUST_300001_SM_1000_NS8cuda_cub4core6detail5shmemE+100], %r1641;
	st.shared.v2.u32 	[_ZN6thrust24THRUST_300001_SM_1000_NS8cuda_cub4core6detail5shmemE+104], {%r1642, %r1264};
	st.shared.u32 	[_ZN6thrust24THRUST_300001_SM_1000_NS8cuda_cub4core6detail5shmemE+112], %r1266;
$L__BB4_74:
	setp.ne.s32 	%p328, %r1019, 0;
	@%p328 bra 	$L__BB4_76;
	st.shared.v2.u32 	[_ZN6thrust24THRUST_300001_SM_1000_NS8cuda_cub4core6detail5shmemE+72], {%r1641, %r1642};
	mov.u32 	%r1644, %r1641;
	mov.u32 	%r1645, %r1642;
$L__BB4_76:
	setp.eq.s32 	%p329, %r1654, 0;
	bar.sync 	0;
	@%p329 bra 	$L__BB4_78;
	ld.shared.v2.u32 	{%r1267, %r1268}, [_ZN6thrust24THRUST_300001_SM_1000_NS8cuda_cub4core6detail5shmemE+72];
	add.s32 	%r123, %r1267, %r1644;
	setp.eq.s32 	%p330, %r1644, 0;
	selp.b32 	%r1269, %r1268, 0, %p330;
	add.s32 	%r1645, %r1269, %r1645;
	mov.u32 	%r1644, %r123;
$L__BB4_78:
	setp.ne.s64 	%p331, %rd33, %rd34;
	setp.ne.s64 	%p332, %rd32, %rd33;
	setp.ne.s64 	%p333, %rd31, %rd32;
	setp.ne.s64 	%p334, %rd30, %rd31;
	setp.ne.s64 	%p335, %rd29, %rd30;
	setp.ne.s64 	%p336, %rd28, %rd29;
	setp.ne.s64 	%p337, %rd27, %rd28;
	setp.ne.s64 	%p338, %rd485, %rd27;
	selp.u32 	%r1270, 1, 0, %p338;
	add.s32 	%r127, %r1644, %r1270;
	selp.b32 	%r1271, 0, %r1645, %p338;
	add.s32 	%r128, %r1271, %r80;
	add.s32 	%r129, %r90, %r1644;
	selp.b32 	%r1272, 0, %r128, %p337;
	add.s32 	%r130, %r81, %r1272;
	add.s32 	%r131, %r91, %r1644;
	selp.b32 	%r1273, 0, %r130, %p336;
	add.s32 	%r132, %r82, %r1273;
	add.s32 	%r133, %r92, %r1644;
	selp.b32 	%r1274, 0, %r132, %p335;
	add.s32 	%r134, %r83, %r1274;
	add.s32 	%r135, %r93, %r1644;
	selp.b32 	%r1275, 0, %r134, %p334;
	add.s32 	%r136, %r84, %r1275;
	add.s32 	%r137, %r94, %r1644;
	selp.b32 	%r1276, 0, %r136, %p333;
	add.s32 	%r138, %r85, %r1276;
	add.s32 	%r139, %r95, %r1644;
	selp.b32 	%r1277, 0, %r138, %p332;
	add.s32 	%r140, %r86, %r1277;
	add.s32 	%r141, %r96, %r1644;
	selp.b32 	%r1278, 0, %r140, %p331;
	add.s32 	%r142, %r87, %r1278;
	ld.shared.u32 	%r143, [_ZN6thrust24THRUST_300001_SM_1000_NS8cuda_cub4core6detail5shmemE+116];
	ld.shared.u32 	%r144, [_ZN6thrust24THRUST_300001_SM_1000_NS8cuda_cub4core6detail5shmemE+100];
	setp.lt.s32 	%p339, %r143, 257;
	@%p339 bra 	$L__BB4_104;
	setp.eq.s64 	%p349, %rd485, %rd27;
	bar.sync 	0;
	@%p349 bra 	$L__BB4_81;
	sub.s32 	%r1279, %r1644, %r144;
	shl.b32 	%r1280, %r1279, 4;
	mov.u32 	%r1281, _ZN6thrust24THRUST_300001_SM_1000_NS8cuda_cub4core6detail5shmemE;
	add.s32 	%r1282, %r1281, %r1280;
	st.shared.u64 	[%r1282], %rd485;
	st.shared.u32 	[%r1282+8], %r1645;
$L__BB4_81:
	setp.eq.s64 	%p350, %rd27, %rd28;
	@%p350 bra 	$L__BB4_83;
	sub.s32 	%r1283, %r127, %r144;
	shl.b32 	%r1284, %r1283, 4;
	mov.u32 	%r1285, _ZN6thrust24THRUST_300001_SM_1000_NS8cuda_cub4core6detail5shmemE;
	add.s32 	%r1286, %r1285, %r1284;
	st.shared.u64 	[%r1286], %rd27;
	st.shared.u32 	[%r1286+8], %r128;
$L__BB4_83:
	setp.eq.s64 	%p351, %rd28, %rd29;
	@%p351 bra 	$L__BB4_85;
	sub.s32 	%r1287, %r129, %r144;
	shl.b32 	%r1288, %r1287, 4;
	mov.u32 	%r1289, _ZN6thrust24THRUST_300001_SM_1000_NS8cuda_cub4core6detail5shmemE;
	add.s32 	%r1290, %r1289, %r1288;
	st.shared.u64 	[%r1290], %rd28;
	st.shared.u32 	[%r1290+8], %r130;
$L__BB4_85:
	setp.eq.s64 	%p352, %rd29, %rd30;
	@%p352 bra 	$L__BB4_87;
	sub.s32 	%r1291, %r131, %r144;
	shl.b32 	%r1292, %r1291, 4;
	mov.u32 	%r1293, _ZN6thrust24THRUST_300001_SM_1000_NS8cuda_cub4core6detail5shmemE;
	add.s32 	%r1294, %r1293, %r1292;
	st.shared.u64 	[%r1294], %rd29;
	st.shared.u32 	[%r1294+8], %r132;
$L__BB4_87:
	setp.eq.s64 	%p353, %rd30, %rd31;
	@%p353 bra 	$L__BB4_89;
	sub.s32 	%r1295, %r133, %r144;
	shl.b32 	%r1296, %r1295, 4;
	mov.u32 	%r1297, _ZN6thrust24THRUST_300001_SM_1000_NS8cuda_cub4core6detail5shmemE;
	add.s32 	%r1298, %r1297, %r1296;
	st.shared.u64 	[%r1298], %rd30;
	st.shared.u32 	[%r1298+8], %r134;
$L__BB4_89:
	setp.eq.s64 	%p354, %rd31, %rd32;
	@%p354 bra 	$L__BB4_91;
	sub.s32 	%r1299, %r135, %r144;
	shl.b32 	%r1300, %r1299, 4;
	mov.u32 	%r1301, _ZN6thrust24THRUST_300001_SM_1000_NS8cuda_cub4core6detail5shmemE;
	add.s32 	%r1302, %r1301, %r1300;
	st.shared.u64 	[%r1302], %rd31;
	st.shared.u32 	[%r1302+8], %r136;
$L__BB4_91:
	setp.eq.s64 	%p355, %rd32, %rd33;
	@%p355 bra 	$L__BB4_93;
	sub.s32 	%r1303, %r137, %r144;
	shl.b32 	%r1304, %r1303, 4;
	mov.u32 	%r1305, _ZN6thrust24THRUST_300001_SM_1000_NS8cuda_cub4core6detail5shmemE;
	add.s32 	%r1306, %r1305, %r1304;
	st.shared.u64 	[%r1306], %rd32;
	st.shared.u32 	[%r1306+8], %r138;
$L__BB4_93:
	setp.eq.s64 	%p356, %rd33, %rd34;
	@%p356 bra 	$L__BB4_95;
	sub.s32 	%r1307, %r139, %r144;
	shl.b32 	%r1308, %r1307, 4;
	mov.u32 	%r1309, _ZN6thrust24THRUST_300001_SM_1000_NS8cuda_cub4core6detail5shmemE;
	add.s32 	%r1310, %r1309, %r1308;
	st.shared.u64 	[%r1310], %rd33;
	st.shared.u32 	[%r1310+8], %r140;
$L__BB4_95:
	setp.eq.s64 	%p357, %rd34, %rd35;
	@%p357 bra 	$L__BB4_97;
	sub.s32 	%r1311, %r141, %r144;
	shl.b32 	%r1312, %r1311, 4;
	mov.u32 	%r1313, _ZN6thrust24THRUST_300001_SM_1000_NS8cuda_cub4core6detail5shmemE;
	add.s32 	%r1314, %r1313, %r1312;
	st.shared.u64 	[%r1314], %rd34;
	st.shared.u32 	[%r1314+8], %r142;
$L__BB4_97:
	bar.sync 	0;
	setp.ge.s32 	%p358, %r1654, %r143;
	@%p358 bra 	$L__BB4_286;
	not.b32 	%r1315, %r1654;
	add.s32 	%r145, %r143, %r1315;
	and.b32  	%r1316, %r145, 768;
	setp.eq.s32 	%p359, %r1316, 768;
	@%p359 bra 	$L__BB4_101;
	shr.u32 	%r1317, %r145, 8;
	add.s32 	%r1318, %r1317, 1;
	and.b32  	%r1319, %r1318, 3;
	shl.b32 	%r1320, %r1654, 4;
	mov.u32 	%r1321, _ZN6thrust24THRUST_300001_SM_1000_NS8cuda_cub4core6detail5shmemE;
	add.s32 	%r1322, %r1320, %r1321;
	add.s32 	%r1650, %r1322, 8;
	add.s32 	%r1649, %r1654, %r144;
	neg.s32 	%r1648, %r1319;
	shl.b32 	%r1323, %r1318, 8;
	and.b32  	%r1324, %r1323, 768;
	add.s32 	%r1654, %r1654, %r1324;
$L__BB4_100:
	.pragma "nounroll";
	mul.wide.s32 	%rd389, %r1649, 4;
	add.s64 	%rd390, %rd1, %rd389;
	mul.wide.s32 	%rd391, %r1649, 8;
	add.s64 	%rd392, %rd2, %rd391;
	ld.shared.u64 	%rd393, [%r1650+-8];
	ld.shared.u32 	%r1325, [%r1650];
	st.global.u64 	[%rd392], %rd393;
	st.global.u32 	[%rd390], %r1325;
	add.s32 	%r1650, %r1650, 4096;
	add.s32 	%r1649, %r1649, 256;
	add.s32 	%r1648, %r1648, 1;
	setp.ne.s32 	%p360, %r1648, 0;
	@%p360 bra 	$L__BB4_100;
$L__BB4_101:
	setp.lt.u32 	%p361, %r145, 768;
	@%p361 bra 	$L__BB4_286;
	shl.b32 	%r1326, %r1654, 4;
	mov.u32 	%r1327, _ZN6thrust24THRUST_300001_SM_1000_NS8cuda_cub4core6detail5shmemE;
	add.s32 	%r1328, %r1326, %r1327;
	add.s32 	%r1653, %r1328, 8192;
	add.s64 	%rd49, %rd2, 4096;
	add.s32 	%r1652, %r1654, %r144;
	add.s64 	%rd50, %rd1, 2048;
$L__BB4_103:
	mul.wide.s32 	%rd394, %r1652, 8;
	add.s64 	%rd395, %rd49, %rd394;
	mul.wide.s32 	%rd396, %r1652, 4;
	add.s64 	%rd397, %rd50, %rd396;
	ld.shared.u64 	%rd398, [%r1653+-8192];
	ld.shared.u32 	%r1329, [%r1653+-8184];
	st.global.u64 	[%rd395+-4096], %rd398;
	st.global.u32 	[%rd397+-2048], %r1329;
	ld.shared.u64 	%rd399, [%r1653+-4096];
	ld.shared.u32 	%r1330, [%r1653+-4088];
	st.global.u64 	[%rd395+-2048], %rd399;
	st.global.u32 	[%rd397+-1024], %r1330;
	ld.shared.u64 	%rd400, [%r1653];
	ld.shared.u32 	%r1331, [%r1653+8];
	st.global.u64 	[%rd395], %rd400;
	st.global.u32 	[%rd397], %r1331;
	ld.shared.u64 	%rd401, [%r1653+4096];
	ld.shared.u32 	%r1332, [%r1653+4104];
	st.global.u64 	[%rd395+2048], %rd401;
	st.global.u32 	[%rd397+1024], %r1332;
	add.s32 	%r1654, %r1654, 1024;
	add.s32 	%r1653, %r1653, 16384;
	add.s32 	%r1652, %r1652, 1024;
	setp.lt.s32 	%p362, %r1654, %r143;
	@%p362 bra 	$L__BB4_103;
	bra.uni 	$L__BB4_286;
$L__BB4_104:
	setp.eq.s64 	%p340, %rd485, %rd27;
	@%p340 bra 	$L__BB4_106;
	mul.wide.s32 	%rd353, %r1644, 8;
	add.s64 	%rd354, %rd2, %rd353;
	st.global.u64 	[%rd354], %rd485;
	mul.wide.s32 	%rd355, %r1644, 4;
	add.s64 	%rd356, %rd1, %rd355;
	st.global.u32 	[%rd356], %r1645;
$L__BB4_106:
	setp.eq.s64 	%p341, %rd27, %rd28;
	@%p341 bra 	$L__BB4_108;
	mul.wide.s32 	%rd357, %r127, 8;
	add.s64 	%rd358, %rd2, %rd357;
	st.global.u64 	[%rd358], %rd27;
	mul.wide.s32 	%rd359, %r127, 4;
	add.s64 	%rd360, %rd1, %rd359;
	st.global.u32 	[%rd360], %r128;
$L__BB4_108:
	setp.eq.s64 	%p342, %rd28, %rd29;
	@%p342 bra 	$L__BB4_110;
	mul.wide.s32 	%rd361, %r129, 8;
	add.s64 	%rd362, %rd2, %rd361;
	st.global.u64 	[%rd362], %rd28;
	mul.wide.s32 	%rd363, %r129, 4;
	add.s64 	%rd364, %rd1, %rd363;
	st.global.u32 	[%rd364], %r130;
$L__BB4_110:
	setp.eq.s64 	%p343, %rd29, %rd30;
	@%p343 bra 	$L__BB4_112;
	mul.wide.s32 	%rd365, %r131, 8;
	add.s64 	%rd366, %rd2, %rd365;
	st.global.u64 	[%rd366], %rd29;
	mul.wide.s32 	%rd367, %r131, 4;
	add.s64 	%rd368, %rd1, %rd367;
	st.global.u32 	[%rd368], %r132;
$L__BB4_112:
	setp.eq.s64 	%p344, %rd30, %rd31;
	@%p344 bra 	$L__BB4_114;
	mul.wide.s32 	%rd369, %r133, 8;
	add.s64 	%rd370, %rd2, %rd369;
	st.global.u64 	[%rd370], %rd30;
	mul.wide.s32 	%rd371, %r133, 4;
	add.s64 	%rd372, %rd1, %rd371;
	st.global.u32 	[%rd372], %r134;
$L__BB4_114:
	setp.eq.s64 	%p345, %rd31, %rd32;
	@%p345 bra 	$L__BB4_116;
	mul.wide.s32 	%rd373, %r135, 8;
	add.s64 	%rd374, %rd2, %rd373;
	st.global.u64 	[%rd374], %rd31;
	mul.wide.s32 	%rd375, %r135, 4;
	add.s64 	%rd376, %rd1, %rd375;
	st.global.u32 	[%rd376], %r136;
$L__BB4_116:
	setp.eq.s64 	%p346, %rd32, %rd33;
	@%p346 bra 	$L__BB4_118;
	mul.wide.s32 	%rd377, %r137, 8;
	add.s64 	%rd378, %rd2, %rd377;
	st.global.u64 	[%rd378], %rd32;
	mul.wide.s32 	%rd379, %r137, 4;
	add.s64 	%rd380, %rd1, %rd379;
	st.global.u32 	[%rd380], %r138;
$L__BB4_118:
	setp.eq.s64 	%p347, %rd33, %rd34;
	@%p347 bra 	$L__BB4_120;
	mul.wide.s32 	%rd381, %r139, 8;
	add.s64 	%rd382, %rd2, %rd381;
	st.global.u64 	[%rd382], %rd33;
	mul.wide.s32 	%rd383, %r139, 4;
	add.s64 	%rd384, %rd1, %rd383;
	st.global.u32 	[%rd384], %r140;
$L__BB4_120:
	setp.eq.s64 	%p348, %rd34, %rd35;
	@%p348 bra 	$L__BB4_286;
	mul.wide.s32 	%rd385, %r141, 8;
	add.s64 	%rd386, %rd2, %rd385;
	st.global.u64 	[%rd386], %rd34;
	mul.wide.s32 	%rd387, %r141, 4;
	add.s64 	%rd388, %rd1, %rd387;
	st.global.u32 	[%rd388], %r142;
	bra.uni 	$L__BB4_286;
$L__BB4_122:
	setp.lt.s32 	%p13, %r4, 1;
	@%p13 bra 	$L__BB4_286;
	setp.ne.s32 	%p14, %r2, 0;
	@%p14 bra 	$L__BB4_194;
	mul.wide.u32 	%rd243, %r3, 8;
	add.s64 	%rd242, %rd139, %rd243;
	// begin inline asm
	ld.global.nc.u64 %rd495, [%rd242];
	// end inline asm
	mov.u32 	%r165, %tid.x;
	and.b32  	%r764, %r165, 31;
	and.b32  	%r765, %r165, 992;
	mul.lo.s32 	%r766, %r765, 9;
	or.b32  	%r166, %r766, %r764;
	setp.ge.u32 	%p166, %r166, %r4;
	mov.u64 	%rd487, %rd495;
	@%p166 bra 	$L__BB4_126;
	mul.wide.u32 	%rd246, %r166, 8;
	add.s64 	%rd245, %rd242, %rd246;
	// begin inline asm
	ld.global.nc.u64 %rd487, [%rd245];
	// end inline asm
$L__BB4_126:
	add.s32 	%r767, %r166, 32;
	setp.ge.u32 	%p167, %r767, %r4;
	shl.b32 	%r768, %r166, 3;
	cvt.u64.u32 	%rd247, %r768;
	add.s64 	%rd55, %rd242, %rd247;
	mov.u64 	%rd488, %rd495;
	@%p167 bra 	$L__BB4_128;
	add.s64 	%rd249, %rd55, 256;
	// begin inline asm
	ld.global.nc.u64 %rd488, [%rd249];
	// end inline asm
$L__BB4_128:
	add.s32 	%r769, %r166, 64;
	setp.ge.u32 	%p168, %r769, %r4;
	mov.u64 	%rd489, %rd495;
	@%p168 bra 	$L__BB4_130;
	add.s64 	%rd251, %rd55, 512;
	// begin inline asm
	ld.global.nc.u64 %rd489, [%rd251];
	// end inline asm
$L__BB4_130:
	add.s32 	%r770, %r166, 96;
	setp.ge.u32 	%p169, %r770, %r4;
	mov.u64 	%rd490, %rd495;
	@%p169 bra 	$L__BB4_132;
	add.s64 	%rd253, %rd55, 768;
	// begin inline asm
	ld.global.nc.u64 %rd490, [%rd253];
	// end inline asm
$L__BB4_132:
	add.s32 	%r771, %r166, 128;
	setp.ge.u32 	%p170, %r771, %r4;
	mov.u64 	%rd491, %rd495;
	@%p170 bra 	$L__BB4_134;
	add.s64 	%rd255, %rd55, 1024;
	// begin inline asm
	ld.global.nc.u64 %rd491, [%rd255];
	// end inline asm
$L__BB4_134:
	add.s32 	%r772, %r166, 160;
	setp.ge.u32 	%p171, %r772, %r4;
	mov.u64 	%rd492, %rd495;
	@%p171 bra 	$L__BB4_136;
	add.s64 	%rd257, %rd55, 1280;
	// begin inline asm
	ld.global.nc.u64 %rd492, [%rd257];
	// end inline asm
$L__BB4_136:
	add.s32 	%r773, %r166, 192;
	setp.ge.u32 	%p172, %r773, %r4;
	mov.u64 	%rd493, %rd495;
	@%p172 bra 	$L__BB4_138;
	add.s64 	%rd259, %rd55, 1536;
	// begin inline asm
	ld.global.nc.u64 %rd493, [%rd259];
	// end inline asm
$L__BB4_138:
	add.s32 	%r774, %r166, 224;
	setp.ge.u32 	%p173, %r774, %r4;
	mov.u64 	%rd494, %rd495;
	@%p173 bra 	$L__BB4_140;
	add.s64 	%rd261, %rd55, 1792;
	// begin inline asm
	ld.global.nc.u64 %rd494, [%rd261];
	// end inline asm
$L__BB4_140:
	add.s32 	%r775, %r166, 256;
	setp.ge.u32 	%p174, %r775, %r4;
	@%p174 bra 	$L__BB4_142;
	add.s64 	%rd263, %rd55, 2048;
	// begin inline asm
	ld.global.nc.u64 %rd495, [%rd263];
	// end inline asm
$L__BB4_142:
	// begin inline asm
	mov.u32 %r776, %laneid;
	// end inline asm
	shr.u32 	%r168, %r165, 5;
	mad.lo.s32 	%r778, %r168, 288, %r776;
	shl.b32 	%r779, %r778, 3;
	mov.u32 	%r780, _ZN6thrust24THRUST_300001_SM_1000_NS8cuda_cub4core6detail5shmemE;
	add.s32 	%r781, %r780, %r779;
	st.shared.u64 	[%r781], %rd487;
	st.shared.u64 	[%r781+256], %rd488;
	st.shared.u64 	[%r781+512], %rd489;
	st.shared.u64 	[%r781+768], %rd490;
	st.shared.u64 	[%r781+1024], %rd491;
	st.shared.u64 	[%r781+1280], %rd492;
	st.shared.u64 	[%r781+1536], %rd493;
	st.shared.u64 	[%r781+1792], %rd494;
	st.shared.u64 	[%r781+2048], %rd495;
	bar.warp.sync 	-1;
	shl.b32 	%r782, %r776, 3;
	add.s32 	%r783, %r778, %r782;
	shl.b32 	%r784, %r776, 6;
	add.s32 	%r785, %r781, %r784;
	ld.shared.u64 	%rd72, [%r785];
	ld.shared.u64 	%rd73, [%r785+8];
	ld.shared.u64 	%rd74, [%r785+16];
	ld.shared.u64 	%rd75, [%r785+24];
	ld.shared.u64 	%rd76, [%r785+32];
	ld.shared.u64 	%rd77, [%r785+40];
	ld.shared.u64 	%rd78, [%r785+48];
	ld.shared.u64 	%rd79, [%r785+56];
	ld.shared.u64 	%rd80, [%r785+64];
	bar.sync 	0;
	shl.b32 	%r786, %r778, 2;
	sub.s32 	%r787, %r781, %r786;
	st.shared.u32 	[%r787], %r1;
	st.shared.u32 	[%r787+128], %r1;
	st.shared.u32 	[%r787+256], %r1;
	st.shared.u32 	[%r787+384], %r1;
	st.shared.u32 	[%r787+512], %r1;
	st.shared.u32 	[%r787+640], %r1;
	st.shared.u32 	[%r787+768], %r1;
	st.shared.u32 	[%r787+896], %r1;
	st.shared.u32 	[%r787+1024], %r1;
	bar.warp.sync 	-1;
	shl.b32 	%r788, %r783, 2;
	sub.s32 	%r789, %r785, %r788;
	ld.shared.u32 	%r169, [%r789];
	ld.shared.u32 	%r170, [%r789+4];
	ld.shared.u32 	%r171, [%r789+8];
	ld.shared.u32 	%r172, [%r789+12];
	ld.shared.u32 	%r173, [%r789+16];
	ld.shared.u32 	%r174, [%r789+20];
	ld.shared.u32 	%r175, [%r789+24];
	ld.shared.u32 	%r176, [%r789+28];
	ld.shared.u32 	%r177, [%r789+32];
	bar.sync 	0;
	shl.b32 	%r790, %r165, 3;
	add.s32 	%r791, %r780, %r790;
	add.s32 	%r178, %r791, 2176;
	st.shared.u64 	[%r791+2176], %rd80;
	bar.sync 	0;
	setp.eq.s32 	%p175, %r165, 0;
	mov.b32 	%r1655, 1;
	@%p175 bra 	$L__BB4_144;
	ld.shared.u64 	%rd496, [%r178+-8];
	setp.ne.s64 	%p176, %rd496, %rd72;
	selp.u32 	%r1655, 1, 0, %p176;
$L__BB4_144:
	setp.eq.s32 	%p177, %r165, 0;
	setp.ne.s64 	%p178, %rd72, %rd73;
	setp.ne.s64 	%p179, %rd73, %rd74;
	setp.ne.s64 	%p180, %rd74, %rd75;
	setp.ne.s64 	%p181, %rd75, %rd76;
	setp.ne.s64 	%p182, %rd76, %rd77;
	setp.ne.s64 	%p183, %rd77, %rd78;
	setp.ne.s64 	%p184, %rd78, %rd79;
	setp.ne.s64 	%p185, %rd79, %rd80;
	mul.lo.s32 	%r852, %r165, 9;
	setp.eq.s32 	%p186, %r852, %r4;
	selp.u32 	%r853, 1, 0, %p186;
	selp.b32 	%r854, %r853, %r1655, %p186;
	selp.b32 	%r181, %r853, %r854, %p177;
	add.s32 	%r855, %r852, 1;
	setp.eq.s32 	%p187, %r855, %r4;
	or.pred  	%p1, %p187, %p178;
	selp.u32 	%r856, 1, 0, %p1;
	add.s32 	%r857, %r852, 2;
	setp.eq.s32 	%p188, %r857, %r4;
	or.pred  	%p2, %p188, %p179;
	selp.u32 	%r858, 1, 0, %p2;
	add.s32 	%r859, %r852, 3;
	setp.eq.s32 	%p189, %r859, %r4;
	or.pred  	%p190, %p189, %p180;
	selp.u32 	%r860, 1, 0, %p190;
	add.s32 	%r861, %r852, 4;
	setp.eq.s32 	%p191, %r861, %r4;
	or.pred  	%p3, %p191, %p181;
	selp.u32 	%r862, 1, 0, %p3;
	add.s32 	%r863, %r852, 5;
	setp.eq.s32 	%p192, %r863, %r4;
	or.pred  	%p4, %p192, %p182;
	selp.u32 	%r864, 1, 0, %p4;
	add.s32 	%r865, %r852, 6;
	setp.eq.s32 	%p193, %r865, %r4;
	or.pred  	%p5, %p193, %p183;
	selp.u32 	%r866, 1, 0, %p5;
	add.s32 	%r867, %r852, 7;
	setp.eq.s32 	%p194, %r867, %r4;
	or.pred  	%p195, %p194, %p184;
	selp.u32 	%r868, 1, 0, %p195;
	add.s32 	%r869, %r852, 8;
	setp.eq.s32 	%p196, %r869, %r4;
	or.pred  	%p197, %p196, %p185;
	selp.u32 	%r870, 1, 0, %p197;
	add.s32 	%r182, %r181, %r856;
	selp.b32 	%r871, 0, %r169, %p1;
	add.s32 	%r872, %r170, %r871;
	add.s32 	%r183, %r182, %r858;
	selp.b32 	%r873, 0, %r872, %p2;
	add.s32 	%r874, %r171, %r873;
	add.s32 	%r184, %r183, %r860;
	selp.b32 	%r875, 0, %r874, %p190;
	add.s32 	%r876, %r172, %r875;
	add.s32 	%r185, %r184, %r862;
	selp.b32 	%r877, 0, %r876, %p3;
	add.s32 	%r878, %r173, %r877;
	add.s32 	%r186, %r185, %r864;
	selp.b32 	%r879, 0, %r878, %p4;
	add.s32 	%r880, %r174, %r879;
	add.s32 	%r187, %r186, %r866;
	selp.b32 	%r881, 0, %r880, %p5;
	add.s32 	%r882, %r175, %r881;
	add.s32 	%r188, %r187, %r868;
	selp.b32 	%r883, 0, %r882, %p195;
	add.s32 	%r884, %r176, %r883;
	add.s32 	%r793, %r188, %r870;
	selp.b32 	%r885, 0, %r884, %p197;
	add.s32 	%r798, %r177, %r885;
	mov.b32 	%r849, 1;
	mov.b32 	%r850, 0;
	mov.b32 	%r851, -1;
	// begin inline asm
	shfl.sync.up.b32 %r792, %r793, %r849, %r850, %r851;
	// end inline asm
	// begin inline asm
	shfl.sync.up.b32 %r797, %r798, %r849, %r850, %r851;
	// end inline asm
	setp.eq.s32 	%p198, %r793, 0;
	selp.b32 	%r886, %r797, 0, %p198;
	setp.lt.s32 	%p199, %r776, 1;
	selp.b32 	%r887, 0, %r792, %p199;
	add.s32 	%r803, %r887, %r793;
	selp.b32 	%r888, 0, %r886, %p199;
	add.s32 	%r808, %r888, %r798;
	mov.b32 	%r809, 2;
	// begin inline asm
	shfl.sync.up.b32 %r802, %r803, %r809, %r850, %r851;
	// end inline asm
	// begin inline asm
	shfl.sync.up.b32 %r807, %r808, %r809, %r850, %r851;
	// end inline asm
	setp.eq.s32 	%p200, %r803, 0;
	selp.b32 	%r889, %r807, 0, %p200;
	setp.lt.s32 	%p201, %r776, 2;
	selp.b32 	%r890, 0, %r802, %p201;
	add.s32 	%r813, %r890, %r803;
	selp.b32 	%r891, 0, %r889, %p201;
	add.s32 	%r818, %r891, %r808;
	mov.b32 	%r819, 4;
	// begin inline asm
	shfl.sync.up.b32 %r812, %r813, %r819, %r850, %r851;
	// end inline asm
	// begin inline asm
	shfl.sync.up.b32 %r817, %r818, %r819, %r850, %r851;
	// end inline asm
	setp.eq.s32 	%p202, %r813, 0;
	selp.b32 	%r892, %r817, 0, %p202;
	setp.lt.s32 	%p203, %r776, 4;
	selp.b32 	%r893, 0, %r812, %p203;
	add.s32 	%r823, %r893, %r813;
	selp.b32 	%r894, 0, %r892, %p203;
	add.s32 	%r828, %r894, %r818;
	mov.b32 	%r829, 8;
	// begin inline asm
	shfl.sync.up.b32 %r822, %r823, %r829, %r850, %r851;
	// end inline asm
	// begin inline asm
	shfl.sync.up.b32 %r827, %r828, %r829, %r850, %r851;
	// end inline asm
	setp.eq.s32 	%p204, %r823, 0;
	selp.b32 	%r895, %r827, 0, %p204;
	setp.lt.s32 	%p205, %r776, 8;
	selp.b32 	%r896, 0, %r822, %p205;
	add.s32 	%r833, %r896, %r823;
	selp.b32 	%r897, 0, %r895, %p205;
	add.s32 	%r838, %r897, %r828;
	mov.b32 	%r839, 16;
	// begin inline asm
	shfl.sync.up.b32 %r832, %r833, %r839, %r850, %r851;
	// end inline asm
	// begin inline asm
	shfl.sync.up.b32 %r837, %r838, %r839, %r850, %r851;
	// end inline asm
	setp.eq.s32 	%p206, %r833, 0;
	selp.b32 	%r898, %r837, 0, %p206;
	setp.lt.s32 	%p207, %r776, 16;
	selp.b32 	%r899, 0, %r832, %p207;
	add.s32 	%r843, %r899, %r833;
	selp.b32 	%r900, 0, %r898, %p207;
	add.s32 	%r848, %r900, %r838;
	// begin inline asm
	shfl.sync.up.b32 %r842, %r843, %r849, %r850, %r851;
	// end inline asm
	// begin inline asm
	shfl.sync.up.b32 %r847, %r848, %r849, %r850, %r851;
	// end inline asm
	setp.ne.s32 	%p208, %r776, 31;
	@%p208 bra 	$L__BB4_146;
	shl.b32 	%r901, %r168, 3;
	mov.u32 	%r902, _ZN6thrust24THRUST_300001_SM_1000_NS8cuda_cub4core6detail5shmemE;
	add.s32 	%r903, %r902, %r901;
	st.shared.v2.u32 	[%r903], {%r843, %r848};
$L__BB4_146:
	bar.sync 	0;
	ld.shared.v4.u32 	{%r193, %r904, %r194, %r905}, [_ZN6thrust24THRUST_300001_SM_1000_NS8cuda_cub4core6detail5shmemE];
	add.s32 	%r906, %r194, %r193;
	setp.eq.s32 	%p209, %r194, 0;
	selp.b32 	%r907, %r904, 0, %p209;
	add.s32 	%r908, %r907, %r905;
	setp.eq.s32 	%p210, %r168, 2;
	selp.b32 	%r909, %r906, %r193, %p210;
	selp.b32 	%r910, %r908, %r904, %p210;
	ld.shared.v4.u32 	{%r195, %r911, %r196, %r912}, [_ZN6thrust24THRUST_300001_SM_1000_NS8cuda_cub4core6detail5shmemE+16];
	add.s32 	%r913, %r195, %r906;
	setp.eq.s32 	%p211, %r195, 0;
	selp.b32 	%r914, %r908, 0, %p211;
	add.s32 	%r915, %r914, %r911;
	setp.eq.s32 	%p212, %r168, 3;
	selp.b32 	%r916, %r913, %r909, %p212;
	selp.b32 	%r917, %r915, %r910, %p212;
	add.s32 	%r918, %r196, %r913;
	setp.eq.s32 	%p213, %r196, 0;
	selp.b32 	%r919, %r915, 0, %p213;
	add.s32 	%r920, %r919, %r912;
	setp.eq.s32 	%p214, %r168, 4;
	selp.b32 	%r921, %r918, %r916, %p214;
	selp.b32 	%r922, %r920, %r917, %p214;
	ld.shared.v4.u32 	{%r197, %r923, %r198, %r924}, [_ZN6thrust24THRUST_300001_SM_1000_NS8cuda_cub4core6detail5shmemE+32];
	add.s32 	%r925, %r197, %r918;
	setp.eq.s32 	%p215, %r197, 0;
	selp.b32 	%r926, %r920, 0, %p215;
	add.s32 	%r927, %r926, %r923;
	setp.eq.s32 	%p216, %r168, 5;
	selp.b32 	%r928, %r925, %r921, %p216;
	selp.b32 	%r929, %r927, %r922, %p216;
	add.s32 	%r930, %r198, %r925;
	setp.eq.s32 	%p217, %r198, 0;
	selp.b32 	%r931, %r927, 0, %p217;
	add.s32 	%r932, %r931, %r924;
	setp.eq.s32 	%p218, %r168, 6;
	selp.b32 	%r933, %r930, %r928, %p218;
	selp.b32 	%r934, %r932, %r929, %p218;
	ld.shared.v4.u32 	{%r199, %r935, %r200, %r936}, [_ZN6thrust24THRUST_300001_SM_1000_NS8cuda_cub4core6detail5shmemE+48];
	add.s32 	%r937, %r199, %r930;
	setp.eq.s32 	%p219, %r199, 0;
	selp.b32 	%r938, %r932, 0, %p219;
	add.s32 	%r939, %r938, %r935;
	setp.eq.s32 	%p220, %r168, 7;
	selp.b32 	%r940, %r937, %r933, %p220;
	selp.b32 	%r941, %r939, %r934, %p220;
	add.s32 	%r1661, %r200, %r937;
	setp.eq.s32 	%p221, %r200, 0;
	selp.b32 	%r942, %r939, 0, %p221;
	add.s32 	%r202, %r942, %r936;
	setp.lt.u32 	%p222, %r165, 32;
	selp.b32 	%r943, 0, %r940, %p222;
	selp.b32 	%r944, 0, %r941, %p222;
	setp.eq.s32 	%p223, %r842, 0;
	selp.b32 	%r945, %r944, 0, %p223;
	add.s32 	%r946, %r945, %r847;
	setp.eq.s32 	%p224, %r776, 0;
	selp.b32 	%r947, 0, %r842, %p224;
	add.s32 	%r203, %r943, %r947;
	selp.b32 	%r204, %r944, %r946, %p224;
	add.s32 	%r205, %r203, %r181;
	setp.eq.s32 	%p225, %r181, 0;
	selp.b32 	%r948, %r204, 0, %p225;
	add.s32 	%r206, %r948, %r169;
	add.s32 	%r207, %r182, %r203;
	selp.b32 	%r949, 0, %r206, %p1;
	add.s32 	%r208, %r170, %r949;
	add.s32 	%r209, %r183, %r203;
	selp.b32 	%r950, 0, %r208, %p2;
	add.s32 	%r210, %r171, %r950;
	add.s32 	%r211, %r184, %r203;
	mul.lo.s32 	%r951, %r165, 9;
	add.s32 	%r952, %r951, 3;
	setp.eq.s32 	%p226, %r952, %r4;
	setp.ne.s64 	%p227, %rd74, %rd75;
	selp.b32 	%r953, 0, %r210, %p227;
	selp.b32 	%r954, 0, %r953, %p226;
	add.s32 	%r212, %r172, %r954;
	add.s32 	%r213, %r185, %r203;
	selp.b32 	%r955, 0, %r212, %p3;
	add.s32 	%r214, %r173, %r955;
	add.s32 	%r215, %r186, %r203;
	selp.b32 	%r956, 0, %r214, %p4;
	add.s32 	%r216, %r174, %r956;
	add.s32 	%r217, %r187, %r203;
	selp.b32 	%r957, 0, %r216, %p5;
	add.s32 	%r218, %r175, %r957;
	add.s32 	%r219, %r188, %r203;
	add.s32 	%r958, %r951, 7;
	setp.eq.s32 	%p228, %r958, %r4;
	setp.ne.s64 	%p229, %rd78, %rd79;
	selp.b32 	%r959, 0, %r218, %p229;
	selp.b32 	%r960, 0, %r959, %p228;
	add.s32 	%r220, %r176, %r960;
	setp.lt.s32 	%p230, %r1661, 257;
	@%p230 bra 	$L__BB4_172;
	bar.sync 	0;
	@%p225 bra 	$L__BB4_149;
	shl.b32 	%r964, %r203, 4;
	mov.u32 	%r965, _ZN6thrust24THRUST_300001_SM_1000_NS8cuda_cub4core6detail5shmemE;
	add.s32 	%r966, %r965, %r964;
	st.shared.u64 	[%r966], %rd496;
	st.shared.u32 	[%r966+8], %r204;
$L__BB4_149:
	not.pred 	%p247, %p1;
	@%p247 bra 	$L__BB4_151;
	shl.b32 	%r967, %r205, 4;
	mov.u32 	%r968, _ZN6thrust24THRUST_300001_SM_1000_NS8cuda_cub4core6detail5shmemE;
	add.s32 	%r969, %r968, %r967;
	st.shared.u64 	[%r969], %rd72;
	st.shared.u32 	[%r969+8], %r206;
$L__BB4_151:
	not.pred 	%p248, %p2;
	@%p248 bra 	$L__BB4_153;
	shl.b32 	%r970, %r207, 4;
	mov.u32 	%r971, _ZN6thrust24THRUST_300001_SM_1000_NS8cuda_cub4core6detail5shmemE;
	add.s32 	%r972, %r971, %r970;
	st.shared.u64 	[%r972], %rd73;
	st.shared.u32 	[%r972+8], %r208;
$L__BB4_153:
	mad.lo.s32 	%r973, %r165, 9, 3;
	setp.ne.s32 	%p249, %r973, %r4;
	setp.eq.s64 	%p250, %rd74, %rd75;
	and.pred  	%p251, %p249, %p250;
	@%p251 bra 	$L__BB4_155;
	shl.b32 	%r974, %r209, 4;
	mov.u32 	%r975, _ZN6thrust24THRUST_300001_SM_1000_NS8cuda_cub4core6detail5shmemE;
	add.s32 	%r976, %r975, %r974;
	st.shared.u64 	[%r976], %rd74;
	st.shared.u32 	[%r976+8], %r210;
$L__BB4_155:
	not.pred 	%p252, %p3;
	@%p252 bra 	$L__BB4_157;
	shl.b32 	%r977, %r211, 4;
	mov.u32 	%r978, _ZN6thrust24THRUST_300001_SM_1000_NS8cuda_cub4core6detail5shmemE;
	add.s32 	%r979, %r978, %r977;
	st.shared.u64 	[%r979], %rd75;
	st.shared.u32 	[%r979+8], %r212;
$L__BB4_157:
	not.pred 	%p253, %p4;
	@%p253 bra 	$L__BB4_159;
	shl.b32 	%r980, %r213, 4;
	mov.u32 	%r981, _ZN6thrust24THRUST_300001_SM_1000_NS8cuda_cub4core6detail5shmemE;
	add.s32 	%r982, %r981, %r980;
	st.shared.u64 	[%r982], %rd76;
	st.shared.u32 	[%r982+8], %r214;
$L__BB4_159:
	not.pred 	%p254, %p5;
	@%p254 bra 	$L__BB4_161;
	shl.b32 	%r983, %r215, 4;
	mov.u32 	%r984, _ZN6thrust24THRUST_300001_SM_1000_NS8cuda_cub4core6detail5shmemE;
	add.s32 	%r985, %r984, %r983;
	st.shared.u64 	[%r985], %rd77;
	st.shared.u32 	[%r985+8], %r216;
$L__BB4_161:
	mad.lo.s32 	%r986, %r165, 9, 7;
	setp.ne.s32 	%p255, %r986, %r4;
	setp.eq.s64 	%p256, %rd78, %rd79;
	and.pred  	%p257, %p255, %p256;
	@%p257 bra 	$L__BB4_163;
	shl.b32 	%r987, %r217, 4;
	mov.u32 	%r988, _ZN6thrust24THRUST_300001_SM_1000_NS8cuda_cub4core6detail5shmemE;
	add.s32 	%r989, %r988, %r987;
	st.shared.u64 	[%r989], %rd78;
	st.shared.u32 	[%r989+8], %r218;
$L__BB4_163:
	mad.lo.s32 	%r990, %r165, 9, 8;
	setp.ne.s32 	%p258, %r990, %r4;
	setp.eq.s64 	%p259, %rd79, %rd80;
	and.pred  	%p260, %p258, %p259;
	@%p260 bra 	$L__BB4_165;
	shl.b32 	%r991, %r219, 4;
	mov.u32 	%r992, _ZN6thrust24THRUST_300001_SM_1000_NS8cuda_cub4core6detail5shmemE;
	add.s32 	%r993, %r992, %r991;
	st.shared.u64 	[%r993], %rd79;
	st.shared.u32 	[%r993+8], %r220;
$L__BB4_165:
	bar.sync 	0;
	setp.ge.u32 	%p261, %r165, %r1661;
	@%p261 bra 	$L__BB4_190;
	add.s32 	%r994, %r194, %r195;
	add.s32 	%r995, %r994, %r196;
	add.s32 	%r996, %r995, %r197;
	add.s32 	%r997, %r996, %r198;
	add.s32 	%r998, %r997, %r199;
	add.s32 	%r999, %r998, %r200;
	add.s32 	%r1000, %r999, %r193;
	not.b32 	%r1001, %r165;
	add.s32 	%r221, %r1000, %r1001;
	and.b32  	%r1002, %r221, 768;
	setp.eq.s32 	%p262, %r1002, 768;
	mov.u32 	%r1660, %r165;
	@%p262 bra 	$L__BB4_169;
	shr.u32 	%r1003, %r221, 8;
	add.s32 	%r1004, %r1003, 1;
	and.b32  	%r1005, %r1004, 3;
	mul.wide.u32 	%rd301, %r165, 4;
	add.s64 	%rd498, %rd1, %rd301;
	mul.wide.u32 	%rd302, %r165, 8;
	add.s64 	%rd497, %rd2, %rd302;
	shl.b32 	%r1006, %r165, 4;
	mov.u32 	%r1007, _ZN6thrust24THRUST_300001_SM_1000_NS8cuda_cub4core6detail5shmemE;
	add.s32 	%r1008, %r1006, %r1007;
	add.s32 	%r1657, %r1008, 8;
	neg.s32 	%r1656, %r1005;
	shl.b32 	%r1009, %r1004, 8;
	and.b32  	%r1010, %r1009, 768;
	add.s32 	%r1660, %r165, %r1010;
$L__BB4_168:
	.pragma "nounroll";
	ld.shared.u64 	%rd303, [%r1657+-8];
	ld.shared.u32 	%r1011, [%r1657];
	st.global.u64 	[%rd497], %rd303;
	st.global.u32 	[%rd498], %r1011;
	add.s64 	%rd498, %rd498, 1024;
	add.s64 	%rd497, %rd497, 2048;
	add.s32 	%r1657, %r1657, 4096;
	add.s32 	%r1656, %r1656, 1;
	setp.ne.s32 	%p263, %r1656, 0;
	@%p263 bra 	$L__BB4_168;
$L__BB4_169:
	setp.lt.u32 	%p264, %r221, 768;
	@%p264 bra 	$L__BB4_190;
	shl.b32 	%r1012, %r1660, 4;
	mov.u32 	%r1013, _ZN6thrust24THRUST_300001_SM_1000_NS8cuda_cub4core6detail5shmemE;
	add.s32 	%r1014, %r1012, %r1013;
	add.s32 	%r1659, %r1014, 8192;
	mul.wide.u32 	%rd304, %r1660, 8;
	add.s64 	%rd305, %rd304, %rd2;
	add.s64 	%rd500, %rd305, 4096;
	mul.wide.u32 	%rd306, %r1660, 4;
	add.s64 	%rd307, %rd306, %rd1;
	add.s64 	%rd499, %rd307, 2048;
$L__BB4_171:
	ld.shared.u64 	%rd308, [%r1659+-8192];
	ld.shared.u32 	%r1015, [%r1659+-8184];
	st.global.u64 	[%rd500+-4096], %rd308;
	st.global.u32 	[%rd499+-2048], %r1015;
	ld.shared.u64 	%rd309, [%r1659+-4096];
	ld.shared.u32 	%r1016, [%r1659+-4088];
	st.global.u64 	[%rd500+-2048], %rd309;
	st.global.u32 	[%rd499+-1024], %r1016;
	ld.shared.u64 	%rd310, [%r1659];
	ld.shared.u32 	%r1017, [%r1659+8];
	st.global.u64 	[%rd500], %rd310;
	st.global.u32 	[%rd499], %r1017;
	ld.shared.u64 	%rd311, [%r1659+4096];
	ld.shared.u32 	%r1018, [%r1659+4104];
	st.global.u64 	[%rd500+2048], %rd311;
	st.global.u32 	[%rd499+1024], %r1018;
	add.s32 	%r1660, %r1660, 1024;
	add.s32 	%r1659, %r1659, 16384;
	add.s64 	%rd500, %rd500, 8192;
	add.s64 	%rd499, %rd499, 4096;
	setp.lt.s32 	%p265, %r1660, %r1661;
	@%p265 bra 	$L__BB4_171;
	bra.uni 	$L__BB4_190;
$L__BB4_172:
	@%p225 bra 	$L__BB4_174;
	mul.wide.s32 	%rd265, %r203, 8;
	add.s64 	%rd266, %rd2, %rd265;
	st.global.u64 	[%rd266], %rd496;
	mul.wide.s32 	%rd267, %r203, 4;
	add.s64 	%rd268, %rd1, %rd267;
	st.global.u32 	[%rd268], %r204;
$L__BB4_174:
	not.pred 	%p232, %p1;
	@%p232 bra 	$L__BB4_176;
	mul.wide.s32 	%rd269, %r205, 8;
	add.s64 	%rd270, %rd2, %rd269;
	st.global.u64 	[%rd270], %rd72;
	mul.wide.s32 	%rd271, %r205, 4;
	add.s64 	%rd272, %rd1, %rd271;
	st.global.u32 	[%rd272], %r206;
$L__BB4_176:
	not.pred 	%p233, %p2;
	@%p233 bra 	$L__BB4_178;
	mul.wide.s32 	%rd273, %r207, 8;
	add.s64 	%rd274, %rd2, %rd273;
	st.global.u64 	[%rd274], %rd73;
	mul.wide.s32 	%rd275, %r207, 4;
	add.s64 	%rd276, %rd1, %rd275;
	st.global.u32 	[%rd276], %r208;
$L__BB4_178:
	mad.lo.s32 	%r961, %r165, 9, 3;
	setp.ne.s32 	%p234, %r961, %r4;
	setp.eq.s64 	%p235, %rd74, %rd75;
	and.pred  	%p236, %p234, %p235;
	@%p236 bra 	$L__BB4_180;
	mul.wide.s32 	%rd277, %r209, 8;
	add.s64 	%rd278, %rd2, %rd277;
	st.global.u64 	[%rd278], %rd74;
	mul.wide.s32 	%rd279, %r209, 4;
	add.s64 	%rd280, %rd1, %rd279;
	st.global.u32 	[%rd280], %r210;
$L__BB4_180:
	not.pred 	%p237, %p3;
	@%p237 bra 	$L__BB4_182;
	mul.wide.s32 	%rd281, %r211, 8;
	add.s64 	%rd282, %rd2, %rd281;
	st.global.u64 	[%rd282], %rd75;
	mul.wide.s32 	%rd283, %r211, 4;
	add.s64 	%rd284, %rd1, %rd283;
	st.global.u32 	[%rd284], %r212;
$L__BB4_182:
	not.pred 	%p238, %p4;
	@%p238 bra 	$L__BB4_184;
	mul.wide.s32 	%rd285, %r213, 8;
	add.s64 	%rd286, %rd2, %rd285;
	st.global.u64 	[%rd286], %rd76;
	mul.wide.s32 	%rd287, %r213, 4;
	add.s64 	%rd288, %rd1, %rd287;
	st.global.u32 	[%rd288], %r214;
$L__BB4_184:
	not.pred 	%p239, %p5;
	@%p239 bra 	$L__BB4_186;
	mul.wide.s32 	%rd289, %r215, 8;
	add.s64 	%rd290, %rd2, %rd289;
	st.global.u64 	[%rd290], %rd77;
	mul.wide.s32 	%rd291, %r215, 4;
	add.s64 	%rd292, %rd1, %rd291;
	st.global.u32 	[%rd292], %r216;
$L__BB4_186:
	mad.lo.s32 	%r962, %r165, 9, 7;
	setp.ne.s32 	%p240, %r962, %r4;
	setp.eq.s64 	%p241, %rd78, %rd79;
	and.pred  	%p242, %p240, %p241;
	@%p242 bra 	$L__BB4_188;
	mul.wide.s32 	%rd293, %r217, 8;
	add.s64 	%rd294, %rd2, %rd293;
	st.global.u64 	[%rd294], %rd78;
	mul.wide.s32 	%rd295, %r217, 4;
	add.s64 	%rd296, %rd1, %rd295;
	st.global.u32 	[%rd296], %r218;
$L__BB4_188:
	mad.lo.s32 	%r963, %r165, 9, 8;
	setp.ne.s32 	%p243, %r963, %r4;
	setp.eq.s64 	%p244, %rd79, %rd80;
	and.pred  	%p245, %p243, %p244;
	@%p245 bra 	$L__BB4_190;
	mul.wide.s32 	%rd297, %r219, 8;
	add.s64 	%rd298, %rd2, %rd297;
	st.global.u64 	[%rd298], %rd79;
	mul.wide.s32 	%rd299, %r219, 4;
	add.s64 	%rd300, %rd1, %rd299;
	st.global.u32 	[%rd300], %r220;
$L__BB4_190:
	setp.ne.s32 	%p266, %r165, 255;
	@%p266 bra 	$L__BB4_286;
	setp.ne.s32 	%p267, %r4, 2304;
	@%p267 bra 	$L__BB4_193;
	mul.wide.s32 	%rd312, %r1661, 8;
	add.s64 	%rd313, %rd2, %rd312;
	st.global.u64 	[%rd313], %rd80;
	mul.wide.s32 	%rd314, %r1661, 4;
	add.s64 	%rd315, %rd1, %rd314;
	st.global.u32 	[%rd315], %r202;
	add.s32 	%r1661, %r1661, 1;
$L__BB4_193:
	ld.param.u64 	%rd478, [_ZN6thrust24THRUST_300001_SM_1000_NS8cuda_cub4core6detail13_kernel_agentINS1_15__reduce_by_key16ReduceByKeyAgentIPxNS0_17constant_iteratorIiNS0_11use_defaultES9_EES7_PiN4cuda3std3__48equal_toIxEENSE_4plusIiEESB_iEEJS7_SA_S7_SB_SB_N3cub18CUB_300001_SM_100024ReduceByKeyScanTileStateIiiLb1EEESG_SI_iiEEEvDpT0__param_4];
	cvta.to.global.u64 	%rd316, %rd478;
	st.global.u32 	[%rd316], %r1661;
	bra.uni 	$L__BB4_286;
$L__BB4_194:
	mul.wide.u32 	%rd145, %r3, 8;
	add.s64 	%rd144, %rd139, %rd145;
	// begin inline asm
	ld.global.nc.u64 %rd509, [%rd144];
	// end inline asm
	mov.u32 	%r237, %tid.x;
	and.b32  	%r326, %r237, 31;
	and.b32  	%r327, %r237, 992;
	mul.lo.s32 	%r328, %r327, 9;
	or.b32  	%r238, %r328, %r326;
	setp.ge.u32 	%p15, %r238, %r4;
	mov.u64 	%rd501, %rd509;
	@%p15 bra 	$L__BB4_196;
	add.s32 	%r329, %r238, %r3;
	mul.wide.u32 	%rd148, %r329, 8;
	add.s64 	%rd147, %rd139, %rd148;
	// begin inline asm
	ld.global.nc.u64 %rd501, [%rd147];
	// end inline asm
$L__BB4_196:
	add.s32 	%r330, %r238, 32;
	setp.ge.u32 	%p16, %r330, %r4;
	shl.b32 	%r331, %r238, 3;
	cvt.u64.u32 	%rd149, %r331;
	add.s64 	%rd99, %rd144, %rd149;
	mov.u64 	%rd502, %rd509;
	@%p16 bra 	$L__BB4_198;
	add.s64 	%rd151, %rd99, 256;
	// begin inline asm
	ld.global.nc.u64 %rd502, [%rd151];
	// end inline asm
$L__BB4_198:
	add.s32 	%r332, %r238, 64;
	setp.ge.u32 	%p17, %r332, %r4;
	mov.u64 	%rd503, %rd509;
	@%p17 bra 	$L__BB4_200;
	add.s64 	%rd153, %rd99, 512;
	// begin inline asm
	ld.global.nc.u64 %rd503, [%rd153];
	// end inline asm
$L__BB4_200:
	add.s32 	%r333, %r238, 96;
	setp.ge.u32 	%p18, %r333, %r4;
	mov.u64 	%rd504, %rd509;
	@%p18 bra 	$L__BB4_202;
	add.s64 	%rd155, %rd99, 768;
	// begin inline asm
	ld.global.nc.u64 %rd504, [%rd155];
	// end inline asm
$L__BB4_202:
	add.s32 	%r334, %r238, 128;
	setp.ge.u32 	%p19, %r334, %r4;
	mov.u64 	%rd505, %rd509;
	@%p19 bra 	$L__BB4_204;
	add.s64 	%rd157, %rd99, 1024;
	// begin inline asm
	ld.global.nc.u64 %rd505, [%rd157];
	// end inline asm
$L__BB4_204:
	add.s32 	%r335, %r238, 160;
	setp.ge.u32 	%p20, %r335, %r4;
	mov.u64 	%rd506, %rd509;
	@%p20 bra 	$L__BB4_206;
	add.s64 	%rd159, %rd99, 1280;
	// begin inline asm
	ld.global.nc.u64 %rd506, [%rd159];
	// end inline asm
$L__BB4_206:
	add.s32 	%r336, %r238, 192;
	setp.ge.u32 	%p21, %r336, %r4;
	mov.u64 	%rd507, %rd509;
	@%p21 bra 	$L__BB4_208;
	add.s64 	%rd161, %rd99, 1536;
	// begin inline asm
	ld.global.nc.u64 %rd507, [%rd161];
	// end inline asm
$L__BB4_208:
	add.s32 	%r337, %r238, 224;
	setp.ge.u32 	%p22, %r337, %r4;
	mov.u64 	%rd508, %rd509;
	@%p22 bra 	$L__BB4_210;
	add.s64 	%rd163, %rd99, 1792;
	// begin inline asm
	ld.global.nc.u64 %rd508, [%rd163];
	// end inline asm
$L__BB4_210:
	add.s32 	%r338, %r238, 256;
	setp.ge.u32 	%p23, %r338, %r4;
	@%p23 bra 	$L__BB4_212;
	add.s64 	%rd165, %rd99, 2048;
	// begin inline asm
	ld.global.nc.u64 %rd509, [%rd165];
	// end inline asm
$L__BB4_212:
	// begin inline asm
	mov.u32 %r339, %laneid;
	// end inline asm
	shr.u32 	%r240, %r237, 5;
	mad.lo.s32 	%r241, %r240, 288, %r339;
	shl.b32 	%r340, %r241, 3;
	mov.u32 	%r341, _ZN6thrust24THRUST_300001_SM_1000_NS8cuda_cub4core6detail5shmemE;
	add.s32 	%r242, %r341, %r340;
	st.shared.u64 	[%r242], %rd501;
	st.shared.u64 	[%r242+256], %rd502;
	st.shared.u64 	[%r242+512], %rd503;
	st.shared.u64 	[%r242+768], %rd504;
	st.shared.u64 	[%r242+1024], %rd505;
	st.shared.u64 	[%r242+1280], %rd506;
	st.shared.u64 	[%r242+1536], %rd507;
	st.shared.u64 	[%r242+1792], %rd508;
	st.shared.u64 	[%r242+2048], %rd509;
	bar.warp.sync 	-1;
	shl.b32 	%r243, %r339, 3;
	shl.b32 	%r342, %r339, 6;
	add.s32 	%r244, %r242, %r342;
	ld.shared.u64 	%rd116, [%r244];
	ld.shared.u64 	%rd117, [%r244+8];
	ld.shared.u64 	%rd118, [%r244+16];
	ld.shared.u64 	%rd119, [%r244+24];
	ld.shared.u64 	%rd120, [%r244+32];
	ld.shared.u64 	%rd121, [%r244+40];
	ld.shared.u64 	%rd122, [%r244+48];
	ld.shared.u64 	%rd123, [%r244+56];
	ld.shared.u64 	%rd124, [%r244+64];
	setp.ne.s32 	%p24, %r237, 0;
	mov.b64 	%rd511, 0;
	@%p24 bra 	$L__BB4_214;
	add.s64 	%rd168, %rd144, -8;
	// begin inline asm
	ld.global.nc.u64 %rd511, [%rd168];
	// end inline asm
$L__BB4_214:
	setp.eq.s32 	%p25, %r237, 0;
	bar.sync 	0;
	shl.b32 	%r343, %r241, 2;
	sub.s32 	%r344, %r242, %r343;
	st.shared.u32 	[%r344], %r1;
	st.shared.u32 	[%r344+128], %r1;
	st.shared.u32 	[%r344+256], %r1;
	st.shared.u32 	[%r344+384], %r1;
	st.shared.u32 	[%r344+512], %r1;
	st.shared.u32 	[%r344+640], %r1;
	st.shared.u32 	[%r344+768], %r1;
	st.shared.u32 	[%r344+896], %r1;
	st.shared.u32 	[%r344+1024], %r1;
	bar.warp.sync 	-1;
	add.s32 	%r345, %r241, %r243;
	shl.b32 	%r346, %r345, 2;
	sub.s32 	%r347, %r244, %r346;
	ld.shared.u32 	%r245, [%r347];
	ld.shared.u32 	%r246, [%r347+4];
	ld.shared.u32 	%r247, [%r347+8];
	ld.shared.u32 	%r248, [%r347+12];
	ld.shared.u32 	%r249, [%r347+16];
	ld.shared.u32 	%r250, [%r347+20];
	ld.shared.u32 	%r251, [%r347+24];
	ld.shared.u32 	%r252, [%r347+28];
	ld.shared.u32 	%r253, [%r347+32];
	bar.sync 	0;
	shl.b32 	%r348, %r237, 3;
	add.s32 	%r350, %r341, %r348;
	add.s32 	%r254, %r350, 2176;
	st.shared.u64 	[%r350+2176], %rd124;
	bar.sync 	0;
	@%p25 bra 	$L__BB4_216;
	ld.shared.u64 	%rd511, [%r254+-8];
$L__BB4_216:
	setp.ne.s64 	%p26, %rd511, %rd116;
	setp.ne.s64 	%p27, %rd116, %rd117;
	setp.ne.s64 	%p28, %rd117, %rd118;
	setp.ne.s64 	%p29, %rd118, %rd119;
	setp.ne.s64 	%p30, %rd119, %rd120;
	setp.ne.s64 	%p31, %rd120, %rd121;
	setp.ne.s64 	%p32, %rd121, %rd122;
	setp.ne.s64 	%p33, %rd122, %rd123;
	setp.ne.s64 	%p34, %rd123, %rd124;
	mul.lo.s32 	%r411, %r237, 9;
	setp.eq.s32 	%p35, %r411, %r4;
	or.pred  	%p36, %p35, %p26;
	selp.u32 	%r412, 1, 0, %p36;
	add.s32 	%r413, %r411, 1;
	setp.eq.s32 	%p37, %r413, %r4;
	or.pred  	%p38, %p37, %p27;
	selp.u32 	%r414, 1, 0, %p38;
	add.s32 	%r415, %r411, 2;
	setp.eq.s32 	%p39, %r415, %r4;
	or.pred  	%p40, %p39, %p28;
	selp.u32 	%r416, 1, 0, %p40;
	add.s32 	%r417, %r411, 3;
	setp.eq.s32 	%p41, %r417, %r4;
	or.pred  	%p6, %p41, %p29;
	selp.u32 	%r418, 1, 0, %p6;
	add.s32 	%r419, %r411, 4;
	setp.eq.s32 	%p42, %r419, %r4;
	or.pred  	%p7, %p42, %p30;
	selp.u32 	%r420, 1, 0, %p7;
	add.s32 	%r421, %r411, 5;
	setp.eq.s32 	%p43, %r421, %r4;
	or.pred  	%p8, %p43, %p31;
	selp.u32 	%r422, 1, 0, %p8;
	add.s32 	%r423, %r411, 6;
	setp.eq.s32 	%p44, %r423, %r4;
	or.pred  	%p45, %p44, %p32;
	selp.u32 	%r424, 1, 0, %p45;
	add.s32 	%r425, %r411, 7;
	setp.eq.s32 	%p46, %r425, %r4;
	or.pred  	%p47, %p46, %p33;
	selp.u32 	%r426, 1, 0, %p47;
	add.s32 	%r427, %r411, 8;
	setp.eq.s32 	%p48, %r427, %r4;
	or.pred  	%p49, %p48, %p34;
	selp.u32 	%r428, 1, 0, %p49;
	add.s32 	%r429, %r414, %r412;
	selp.b32 	%r430, 0, %r245, %p38;
	add.s32 	%r431, %r246, %r430;
	add.s32 	%r432, %r429, %r416;
	selp.b32 	%r433, 0, %r431, %p40;
	add.s32 	%r434, %r247, %r433;
	add.s32 	%r435, %r432, %r418;
	selp.b32 	%r436, 0, %r434, %p6;
	add.s32 	%r437, %r248, %r436;
	add.s32 	%r438, %r435, %r420;
	selp.b32 	%r439, 0, %r437, %p7;
	add.s32 	%r440, %r249, %r439;
	add.s32 	%r441, %r438, %r422;
	selp.b32 	%r442, 0, %r440, %p8;
	add.s32 	%r443, %r250, %r442;
	add.s32 	%r444, %r441, %r424;
	selp.b32 	%r445, 0, %r443, %p45;
	add.s32 	%r446, %r251, %r445;
	add.s32 	%r447, %r444, %r426;
	selp.b32 	%r448, 0, %r446, %p47;
	add.s32 	%r449, %r252, %r448;
	add.s32 	%r352, %r447, %r428;
	selp.b32 	%r450, 0, %r449, %p49;
	add.s32 	%r357, %r253, %r450;
	mov.b32 	%r408, 1;
	mov.b32 	%r409, 0;
	mov.b32 	%r410, -1;
	// begin inline asm
	shfl.sync.up.b32 %r351, %r352, %r408, %r409, %r410;
	// end inline asm
	// begin inline asm
	shfl.sync.up.b32 %r356, %r357, %r408, %r409, %r410;
	// end inline asm
	setp.eq.s32 	%p50, %r352, 0;
	selp.b32 	%r451, %r356, 0, %p50;
	setp.lt.s32 	%p51, %r339, 1;
	selp.b32 	%r452, 0, %r351, %p51;
	add.s32 	%r362, %r452, %r352;
	selp.b32 	%r453, 0, %r451, %p51;
	add.s32 	%r367, %r453, %r357;
	mov.b32 	%r368, 2;
	// begin inline asm
	shfl.sync.up.b32 %r361, %r362, %r368, %r409, %r410;
	// end inline asm
	// begin inline asm
	shfl.sync.up.b32 %r366, %r367, %r368, %r409, %r410;
	// end inline asm
	setp.eq.s32 	%p52, %r362, 0;
	selp.b32 	%r454, %r366, 0, %p52;
	setp.lt.s32 	%p53, %r339, 2;
	selp.b32 	%r455, 0, %r361, %p53;
	add.s32 	%r372, %r455, %r362;
	selp.b32 	%r456, 0, %r454, %p53;
	add.s32 	%r377, %r456, %r367;
	mov.b32 	%r378, 4;
	// begin inline asm
	shfl.sync.up.b32 %r371, %r372, %r378, %r409, %r410;
	// end inline asm
	// begin inline asm
	shfl.sync.up.b32 %r376, %r377, %r378, %r409, %r410;
	// end inline asm
	setp.eq.s32 	%p54, %r372, 0;
	selp.b32 	%r457, %r376, 0, %p54;
	setp.lt.s32 	%p55, %r339, 4;
	selp.b32 	%r458, 0, %r371, %p55;
	add.s32 	%r382, %r458, %r372;
	selp.b32 	%r459, 0, %r457, %p55;
	add.s32 	%r387, %r459, %r377;
	mov.b32 	%r388, 8;
	// begin inline asm
	shfl.sync.up.b32 %r381, %r382, %r388, %r409, %r410;
	// end inline asm
	// begin inline asm
	shfl.sync.up.b32 %r386, %r387, %r388, %r409, %r410;
	// end inline asm
	setp.eq.s32 	%p56, %r382, 0;
	selp.b32 	%r460, %r386, 0, %p56;
	setp.lt.s32 	%p57, %r339, 8;
	selp.b32 	%r461, 0, %r381, %p57;
	add.s32 	%r392, %r461, %r382;
	selp.b32 	%r462, 0, %r460, %p57;
	add.s32 	%r397, %r462, %r387;
	mov.b32 	%r398, 16;
	// begin inline asm
	shfl.sync.up.b32 %r391, %r392, %r398, %r409, %r410;
	// end inline asm
	// begin inline asm
	shfl.sync.up.b32 %r396, %r397, %r398, %r409, %r410;
	// end inline asm
	setp.eq.s32 	%p58, %r392, 0;
	selp.b32 	%r463, %r396, 0, %p58;
	setp.lt.s32 	%p59, %r339, 16;
	selp.b32 	%r464, 0, %r391, %p59;
	add.s32 	%r402, %r464, %r392;
	selp.b32 	%r465, 0, %r463, %p59;
	add.s32 	%r407, %r465, %r397;
	// begin inline asm
	shfl.sync.up.b32 %r1665, %r402, %r408, %r409, %r410;
	// end inline asm
	// begin inline asm
	shfl.sync.up.b32 %r1666, %r407, %r408, %r409, %r410;
	// end inline asm
	setp.ne.s32 	%p60, %r339, 31;
	@%p60 bra 	$L__BB4_218;
	shl.b32 	%r466, %r240, 3;
	mov.u32 	%r467, _ZN6thrust24THRUST_300001_SM_1000_NS8cuda_cub4core6detail5shmemE;
	add.s32 	%r468, %r467, %r466;
	st.shared.v2.u32 	[%r468], {%r402, %r407};
$L__BB4_218:
	bar.sync 	0;
	ld.shared.v4.u32 	{%r469, %r470, %r471, %r472}, [_ZN6thrust24THRUST_300001_SM_1000_NS8cuda_cub4core6detail5shmemE];
	add.s32 	%r473, %r471, %r469;
	setp.eq.s32 	%p61, %r471, 0;
	selp.b32 	%r474, %r470, 0, %p61;
	add.s32 	%r475, %r474, %r472;
	setp.eq.s32 	%p62, %r240, 2;
	selp.b32 	%r476, %r473, %r469, %p62;
	selp.b32 	%r477, %r475, %r470, %p62;
	ld.shared.v4.u32 	{%r478, %r479, %r480, %r481}, [_ZN6thrust24THRUST_300001_SM_1000_NS8cuda_cub4core6detail5shmemE+16];
	add.s32 	%r482, %r478, %r473;
	setp.eq.s32 	%p63, %r478, 0;
	selp.b32 	%r483, %r475, 0, %p63;
	add.s32 	%r484, %r483, %r479;
	setp.eq.s32 	%p64, %r240, 3;
	selp.b32 	%r485, %r482, %r476, %p64;
	selp.b32 	%r486, %r484, %r477, %p64;
	add.s32 	%r487, %r480, %r482;
	setp.eq.s32 	%p65, %r480, 0;
	selp.b32 	%r488, %r484, 0, %p65;
	add.s32 	%r489, %r488, %r481;
	setp.eq.s32 	%p66, %r240, 4;
	selp.b32 	%r490, %r487, %r485, %p66;
	selp.b32 	%r491, %r489, %r486, %p66;
	ld.shared.v4.u32 	{%r492, %r493, %r494, %r495}, [_ZN6thrust24THRUST_300001_SM_1000_NS8cuda_cub4core6detail5shmemE+32];
	add.s32 	%r496, %r492, %r487;
	setp.eq.s32 	%p67, %r492, 0;
	selp.b32 	%r497, %r489, 0, %p67;
	add.s32 	%r498, %r497, %r493;
	setp.eq.s32 	%p68, %r240, 5;
	selp.b32 	%r499, %r496, %r490, %p68;
	selp.b32 	%r500, %r498, %r491, %p68;
	add.s32 	%r501, %r494, %r496;
	setp.eq.s32 	%p69, %r494, 0;
	selp.b32 	%r502, %r498, 0, %p69;
	add.s32 	%r503, %r502, %r495;
	setp.eq.s32 	%p70, %r240, 6;
	selp.b32 	%r504, %r501, %r499, %p70;
	selp.b32 	%r505, %r503, %r500, %p70;
	ld.shared.v4.u32 	{%r506, %r507, %r508, %r509}, [_ZN6thrust24THRUST_300001_SM_1000_NS8cuda_cub4core6detail5shmemE+48];
	add.s32 	%r510, %r506, %r501;
	setp.eq.s32 	%p71, %r506, 0;
	selp.b32 	%r511, %r503, 0, %p71;
	add.s32 	%r512, %r511, %r507;
	setp.eq.s32 	%p72, %r240, 7;
	selp.b32 	%r259, %r510, %r504, %p72;
	selp.b32 	%r260, %r512, %r505, %p72;
	add.s32 	%r261, %r508, %r510;
	setp.eq.s32 	%p73, %r508, 0;
	selp.b32 	%r513, %r512, 0, %p73;
	add.s32 	%r262, %r513, %r509;
	setp.lt.u32 	%p74, %r237, 32;
	@%p74 bra 	$L__BB4_220;
	setp.eq.s32 	%p75, %r1665, 0;
	selp.b32 	%r514, %r260, 0, %p75;
	add.s32 	%r515, %r514, %r1666;
	setp.eq.s32 	%p76, %r339, 0;
	selp.b32 	%r516, 0, %r1665, %p76;
	add.s32 	%r1665, %r259, %r516;
	selp.b32 	%r1666, %r260, %r515, %p76;
	bra.uni 	$L__BB4_236;
$L__BB4_220:
	setp.ne.s32 	%p77, %r237, 0;
	mul.wide.u32 	%rd169, %r2, 16;
	add.s64 	%rd129, %rd3, %rd169;
	@%p77 bra 	$L__BB4_222;
	st.shared.u32 	[_ZN6thrust24THRUST_300001_SM_1000_NS8cuda_cub4core6detail5shmemE+116], %r261;
	st.shared.u32 	[_ZN6thrust24THRUST_300001_SM_1000_NS8cuda_cub4core6detail5shmemE+120], %r262;
	mov.b64 	%rd171, {%r261, %r262};
	add.s64 	%rd170, %rd129, 512;
	mov.b64 	%rd172, 100;
	// begin inline asm
	st.relaxed.gpu.v2.u64 [%rd170], {%rd171, %rd172};
	// end inline asm
$L__BB4_222:
	mov.u32 	%r517, %nctaid.x;
	setp.gt.u32 	%p78, %r517, 499;
	@%p78 bra 	$L__BB4_224;
	membar.cta;
	bra.uni 	$L__BB4_225;
$L__BB4_224:
	mov.b32 	%r518, 450;
	// begin inline asm
	nanosleep.u32 %r518;
	// end inline asm
$L__BB4_225:
	mul.wide.u32 	%rd173, %r237, 16;
	xor.b64  	%rd174, %rd173, -16;
	add.s64 	%rd175, %rd129, %rd174;
	add.s64 	%rd130, %rd175, 512;
$L__BB4_226:
	// begin inline asm
	ld.relaxed.gpu.v2.u64 {%rd176, %rd512}, [%rd130];
	// end inline asm
	setp.eq.s64 	%p79, %rd512, 99;
	mov.b32 	%r519, -1;
	vote.sync.any.pred 	%p80, %p79, %r519;
	@%p80 bra 	$L__BB4_226;
	mov.b64 	{%r523, %r528}, %rd176;
	setp.eq.s64 	%p81, %rd512, 101;
	mov.b32 	%r571, -1;
	vote.sync.ballot.b32 	%r572, %p81, %r571;
	// begin inline asm
	mov.u32 %r521, %lanemask_ge;
	// end inline asm
	and.b32  	%r573, %r572, %r521;
	or.b32  	%r574, %r573, -2147483648;
	add.s32 	%r575, %r574, -1;
	not.b32 	%r576, %r574;
	and.b32  	%r577, %r576, %r575;
	popc.b32 	%r525, %r577;
	mov.b32 	%r529, 1;
	// begin inline asm
	shfl.sync.down.b32 %r522, %r523, %r529, %r525, %r571;
	// end inline asm
	// begin inline asm
	shfl.sync.down.b32 %r527, %r528, %r529, %r525, %r571;
	// end inline asm
	setp.lt.s32 	%p83, %r339, %r525;
	setp.eq.s32 	%p84, %r523, 0;
	selp.b32 	%r578, %r522, 0, %p83;
	add.s32 	%r533, %r578, %r523;
	selp.b32 	%r579, %r527, 0, %p84;
	selp.b32 	%r580, %r579, 0, %p83;
	add.s32 	%r538, %r580, %r528;
	mov.b32 	%r539, 2;
	// begin inline asm
	shfl.sync.down.b32 %r532, %r533, %r539, %r525, %r571;
	// end inline asm
	// begin inline asm
	shfl.sync.down.b32 %r537, %r538, %r539, %r525, %r571;
	// end inline asm
	add.s32 	%r581, %r339, 2;
	setp.gt.s32 	%p85, %r581, %r525;
	setp.eq.s32 	%p86, %r533, 0;
	selp.b32 	%r582, %r537, 0, %p86;
	selp.b32 	%r583, 0, %r532, %p85;
	add.s32 	%r543, %r533, %r583;
	selp.b32 	%r584, 0, %r582, %p85;
	add.s32 	%r548, %r584, %r538;
	mov.b32 	%r549, 4;
	// begin inline asm
	shfl.sync.down.b32 %r542, %r543, %r549, %r525, %r571;
	// end inline asm
	// begin inline asm
	shfl.sync.down.b32 %r547, %r548, %r549, %r525, %r571;
	// end inline asm
	add.s32 	%r585, %r339, 4;
	setp.gt.s32 	%p87, %r585, %r525;
	setp.eq.s32 	%p88, %r543, 0;
	selp.b32 	%r586, %r547, 0, %p88;
	selp.b32 	%r587, 0, %r542, %p87;
	add.s32 	%r553, %r543, %r587;
	selp.b32 	%r588, 0, %r586, %p87;
	add.s32 	%r558, %r548, %r588;
	mov.b32 	%r559, 8;
	// begin inline asm
	shfl.sync.down.b32 %r552, %r553, %r559, %r525, %r571;
	// end inline asm
	// begin inline asm
	shfl.sync.down.b32 %r557, %r558, %r559, %r525, %r571;
	// end inline asm
	add.s32 	%r266, %r339, 8;
	setp.gt.s32 	%p89, %r266, %r525;
	setp.eq.s32 	%p90, %r553, 0;
	selp.b32 	%r589, %r557, 0, %p90;
	selp.b32 	%r590, 0, %r552, %p89;
	add.s32 	%r563, %r553, %r590;
	selp.b32 	%r591, 0, %r589, %p89;
	add.s32 	%r568, %r558, %r591;
	mov.b32 	%r569, 16;
	// begin inline asm
	shfl.sync.down.b32 %r562, %r563, %r569, %r525, %r571;
	// end inline asm
	// begin inline asm
	shfl.sync.down.b32 %r567, %r568, %r569, %r525, %r571;
	// end inline asm
	add.s32 	%r267, %r339, 16;
	setp.gt.s32 	%p91, %r267, %r525;
	setp.eq.s32 	%p92, %r563, 0;
	selp.b32 	%r592, %r567, 0, %p92;
	selp.b32 	%r593, 0, %r562, %p91;
	add.s32 	%r1662, %r593, %r563;
	selp.b32 	%r594, 0, %r592, %p91;
	add.s32 	%r1663, %r568, %r594;
	not.b32 	%r595, %r237;
	add.s32 	%r1664, %r2, %r595;
	add.s64 	%rd133, %rd3, 512;
$L__BB4_228:
	setp.ne.s64 	%p93, %rd512, 101;
	mov.b32 	%r596, -1;
	vote.sync.all.pred 	%p94, %p93, %r596;
	not.pred 	%p95, %p94;
	@%p95 bra 	$L__BB4_232;
	mul.wide.s32 	%rd239, %r1664, 16;
	add.s64 	%rd240, %rd133, %rd239;
	add.s64 	%rd238, %rd240, -512;
$L__BB4_230:
	// begin inline asm
	ld.relaxed.gpu.v2.u64 {%rd236, %rd512}, [%rd238];
	// end inline asm
	setp.eq.s64 	%p151, %rd512, 99;
	mov.b32 	%r686, -1;
	vote.sync.any.pred 	%p152, %p151, %r686;
	@%p152 bra 	$L__BB4_230;
	mov.b64 	{%r689, %r694}, %rd236;
	setp.eq.s64 	%p153, %rd512, 101;
	mov.b32 	%r737, -1;
	vote.sync.ballot.b32 	%r738, %p153, %r737;
	and.b32  	%r739, %r738, %r521;
	or.b32  	%r740, %r739, -2147483648;
	add.s32 	%r741, %r740, -1;
	not.b32 	%r742, %r740;
	and.b32  	%r743, %r742, %r741;
	popc.b32 	%r691, %r743;
	mov.b32 	%r695, 1;
	// begin inline asm
	shfl.sync.down.b32 %r688, %r689, %r695, %r691, %r737;
	// end inline asm
	// begin inline asm
	shfl.sync.down.b32 %r693, %r694, %r695, %r691, %r737;
	// end inline asm
	setp.lt.s32 	%p155, %r339, %r691;
	setp.eq.s32 	%p156, %r689, 0;
	selp.b32 	%r744, %r688, 0, %p155;
	add.s32 	%r699, %r744, %r689;
	selp.b32 	%r745, %r693, 0, %p156;
	selp.b32 	%r746, %r745, 0, %p155;
	add.s32 	%r704, %r746, %r694;
	mov.b32 	%r705, 2;
	// begin inline asm
	shfl.sync.down.b32 %r698, %r699, %r705, %r691, %r737;
	// end inline asm
	// begin inline asm
	shfl.sync.down.b32 %r703, %r704, %r705, %r691, %r737;
	// end inline asm
	add.s32 	%r747, %r339, 2;
	setp.gt.s32 	%p157, %r747, %r691;
	setp.eq.s32 	%p158, %r699, 0;
	selp.b32 	%r748, %r703, 0, %p158;
	selp.b32 	%r749, 0, %r698, %p157;
	add.s32 	%r709, %r699, %r749;
	selp.b32 	%r750, 0, %r748, %p157;
	add.s32 	%r714, %r750, %r704;
	mov.b32 	%r715, 4;
	// begin inline asm
	shfl.sync.down.b32 %r708, %r709, %r715, %r691, %r737;
	// end inline asm
	// begin inline asm
	shfl.sync.down.b32 %r713, %r714, %r715, %r691, %r737;
	// end inline asm
	add.s32 	%r751, %r339, 4;
	setp.gt.s32 	%p159, %r751, %r691;
	setp.eq.s32 	%p160, %r709, 0;
	selp.b32 	%r752, %r713, 0, %p160;
	selp.b32 	%r753, 0, %r708, %p159;
	add.s32 	%r719, %r709, %r753;
	selp.b32 	%r754, 0, %r752, %p159;
	add.s32 	%r724, %r714, %r754;
	mov.b32 	%r725, 8;
	// begin inline asm
	shfl.sync.down.b32 %r718, %r719, %r725, %r691, %r737;
	// end inline asm
	// begin inline asm
	shfl.sync.down.b32 %r723, %r724, %r725, %r691, %r737;
	// end inline asm
	setp.gt.s32 	%p161, %r266, %r691;
	setp.eq.s32 	%p162, %r719, 0;
	selp.b32 	%r755, %r723, 0, %p162;
	selp.b32 	%r756, 0, %r718, %p161;
	add.s32 	%r729, %r719, %r756;
	selp.b32 	%r757, 0, %r755, %p161;
	add.s32 	%r734, %r724, %r757;
	mov.b32 	%r735, 16;
	// begin inline asm
	shfl.sync.down.b32 %r728, %r729, %r735, %r691, %r737;
	// end inline asm
	// begin inline asm
	shfl.sync.down.b32 %r733, %r734, %r735, %r691, %r737;
	// end inline asm
	setp.gt.s32 	%p163, %r267, %r691;
	setp.eq.s32 	%p164, %r729, 0;
	selp.b32 	%r758, %r733, 0, %p164;
	selp.b32 	%r759, 0, %r728, %p163;
	selp.b32 	%r760, 0, %r758, %p163;
	add.s32 	%r761, %r734, %r760;
	add.s32 	%r762, %r759, %r1662;
	add.s32 	%r274, %r762, %r729;
	setp.eq.s32 	%p165, %r1662, 0;
	selp.b32 	%r763, %r761, 0, %p165;
	add.s32 	%r1663, %r763, %r1663;
	add.s32 	%r1664, %r1664, -32;
	mov.u32 	%r1662, %r274;
	bra.uni 	$L__BB4_228;
$L__BB4_232:
	@%p77 bra 	$L__BB4_234;
	add.s32 	%r598, %r1662, %r261;
	setp.eq.s32 	%p97, %r261, 0;
	selp.b32 	%r599, %r1663, 0, %p97;
	add.s32 	%r600, %r599, %r262;
	mov.b64 	%rd180, {%r598, %r600};
	add.s64 	%rd179, %rd129, 512;
	mov.b64 	%rd181, 101;
	// begin inline asm
	st.relaxed.gpu.v2.u64 [%rd179], {%rd180, %rd181};
	// end inline asm
	st.shared.u32 	[_ZN6thrust24THRUST_300001_SM_1000_NS8cuda_cub4core6detail5shmemE+100], %r1662;
	st.shared.v2.u32 	[_ZN6thrust24THRUST_300001_SM_1000_NS8cuda_cub4core6detail5shmemE+104], {%r1663, %r598};
	st.shared.u32 	[_ZN6thrust24THRUST_300001_SM_1000_NS8cuda_cub4core6detail5shmemE+112], %r600;
$L__BB4_234:
	setp.ne.s32 	%p98, %r339, 0;
	@%p98 bra 	$L__BB4_236;
	st.shared.v2.u32 	[_ZN6thrust24THRUST_300001_SM_1000_NS8cuda_cub4core6detail5shmemE+72], {%r1662, %r1663};
	mov.u32 	%r1665, %r1662;
	mov.u32 	%r1666, %r1663;
$L__BB4_236:
	setp.eq.s32 	%p99, %r237, 0;
	bar.sync 	0;
	@%p99 bra 	$L__BB4_238;
	ld.shared.v2.u32 	{%r601, %r602}, [_ZN6thrust24THRUST_300001_SM_1000_NS8cuda_cub4core6detail5shmemE+72];
	add.s32 	%r279, %r601, %r1665;
	setp.eq.s32 	%p100, %r1665, 0;
	selp.b32 	%r603, %r602, 0, %p100;
	add.s32 	%r1666, %r603, %r1666;
	mov.u32 	%r1665, %r279;
$L__BB4_238:
	mul.lo.s32 	%r604, %r237, 9;
	setp.eq.s32 	%p101, %r604, %r4;
	setp.ne.s64 	%p102, %rd511, %rd116;
	or.pred  	%p103, %p101, %p102;
	selp.u32 	%r605, 1, 0, %p103;
	add.s32 	%r283, %r1665, %r605;
	selp.b32 	%r606, 0, %r1666, %p103;
	add.s32 	%r284, %r606, %r245;
	add.s32 	%r607, %r604, 1;
	setp.eq.s32 	%p104, %r607, %r4;
	setp.ne.s64 	%p105, %rd116, %rd117;
	or.pred  	%p106, %p104, %p105;
	selp.u32 	%r608, 1, 0, %p106;
	add.s32 	%r609, %r608, %r605;
	add.s32 	%r285, %r609, %r1665;
	selp.b32 	%r610, 0, %r284, %p106;
	add.s32 	%r286, %r246, %r610;
	add.s32 	%r611, %r604, 2;
	setp.eq.s32 	%p107, %r611, %r4;
	setp.ne.s64 	%p108, %rd117, %rd118;
	or.pred  	%p9, %p107, %p108;
	selp.u32 	%r612, 1, 0, %p9;
	add.s32 	%r287, %r285, %r612;
	selp.b32 	%r613, 0, %r286, %p9;
	add.s32 	%r288, %r247, %r613;
	selp.u32 	%r614, 1, 0, %p6;
	add.s32 	%r289, %r287, %r614;
	selp.b32 	%r615, 0, %r288, %p6;
	add.s32 	%r290, %r248, %r615;
	selp.u32 	%r616, 1, 0, %p7;
	add.s32 	%r291, %r289, %r616;
	selp.b32 	%r617, 0, %r290, %p7;
	add.s32 	%r292, %r249, %r617;
	selp.u32 	%r618, 1, 0, %p8;
	add.s32 	%r293, %r291, %r618;
	selp.b32 	%r619, 0, %r292, %p8;
	add.s32 	%r294, %r250, %r619;
	add.s32 	%r620, %r604, 6;
	setp.eq.s32 	%p109, %r620, %r4;
	setp.ne.s64 	%p110, %rd121, %rd122;
	or.pred  	%p10, %p109, %p110;
	selp.u32 	%r621, 1, 0, %p10;
	add.s32 	%r295, %r293, %r621;
	selp.b32 	%r622, 0, %r294, %p10;
	add.s32 	%r296, %r251, %r622;
	add.s32 	%r623, %r604, 7;
	setp.eq.s32 	%p111, %r623, %r4;
	setp.ne.s64 	%p112, %rd122, %rd123;
	or.pred  	%p11, %p111, %p112;
	selp.u32 	%r624, 1, 0, %p11;
	add.s32 	%r297, %r295, %r624;
	selp.b32 	%r625, 0, %r296, %p11;
	add.s32 	%r298, %r252, %r625;
	ld.shared.v2.u32 	{%r299, %r300}, [_ZN6thrust24THRUST_300001_SM_1000_NS8cuda_cub4core6detail5shmemE+112];
	ld.shared.u32 	%r1676, [_ZN6thrust24THRUST_300001_SM_1000_NS8cuda_cub4core6detail5shmemE+108];
	ld.shared.u32 	%r302, [_ZN6thrust24THRUST_300001_SM_1000_NS8cuda_cub4core6detail5shmemE+100];
	setp.lt.s32 	%p113, %r300, 257;
	@%p113 bra 	$L__BB4_264;
	bar.sync 	0;
	mul.lo.s32 	%r629, %r237, 9;
	setp.ne.s32 	%p129, %r629, %r4;
	setp.eq.s64 	%p130, %rd511, %rd116;
	and.pred  	%p131, %p129, %p130;
	@%p131 bra 	$L__BB4_241;
	sub.s32 	%r630, %r1665, %r302;
	shl.b32 	%r631, %r630, 4;
	mov.u32 	%r632, _ZN6thrust24THRUST_300001_SM_1000_NS8cuda_cub4core6detail5shmemE;
	add.s32 	%r633, %r632, %r631;
	st.shared.u64 	[%r633], %rd511;
	st.shared.u32 	[%r633+8], %r1666;
$L__BB4_241:
	mad.lo.s32 	%r634, %r237, 9, 1;
	setp.ne.s32 	%p132, %r634, %r4;
	setp.eq.s64 	%p133, %rd116, %rd117;
	and.pred  	%p134, %p132, %p133;
	@%p134 bra 	$L__BB4_243;
	sub.s32 	%r635, %r283, %r302;
	shl.b32 	%r636, %r635, 4;
	mov.u32 	%r637, _ZN6thrust24THRUST_300001_SM_1000_NS8cuda_cub4core6detail5shmemE;
	add.s32 	%r638, %r637, %r636;
	st.shared.u64 	[%r638], %rd116;
	st.shared.u32 	[%r638+8], %r284;
$L__BB4_243:
	not.pred 	%p135, %p9;
	@%p135 bra 	$L__BB4_245;
	sub.s32 	%r639, %r285, %r302;
	shl.b32 	%r640, %r639, 4;
	mov.u32 	%r641, _ZN6thrust24THRUST_300001_SM_1000_NS8cuda_cub4core6detail5shmemE;
	add.s32 	%r642, %r641, %r640;
	st.shared.u64 	[%r642], %rd117;
	st.shared.u32 	[%r642+8], %r286;
$L__BB4_245:
	not.pred 	%p136, %p6;
	@%p136 bra 	$L__BB4_247;
	sub.s32 	%r643, %r287, %r302;
	shl.b32 	%r644, %r643, 4;
	mov.u32 	%r645, _ZN6thrust24THRUST_300001_SM_1000_NS8cuda_cub4core6detail5shmemE;
	add.s32 	%r646, %r645, %r644;
	st.shared.u64 	[%r646], %rd118;
	st.shared.u32 	[%r646+8], %r288;
$L__BB4_247:
	not.pred 	%p137, %p7;
	@%p137 bra 	$L__BB4_249;
	sub.s32 	%r647, %r289, %r302;
	shl.b32 	%r648, %r647, 4;
	mov.u32 	%r649, _ZN6thrust24THRUST_300001_SM_1000_NS8cuda_cub4core6detail5shmemE;
	add.s32 	%r650, %r649, %r648;
	st.shared.u64 	[%r650], %rd119;
	st.shared.u32 	[%r650+8], %r290;
$L__BB4_249:
	not.pred 	%p138, %p8;
	@%p138 bra 	$L__BB4_251;
	sub.s32 	%r651, %r291, %r302;
	shl.b32 	%r652, %r651, 4;
	mov.u32 	%r653, _ZN6thrust24THRUST_300001_SM_1000_NS8cuda_cub4core6detail5shmemE;
	add.s32 	%r654, %r653, %r652;
	st.shared.u64 	[%r654], %rd120;
	st.shared.u32 	[%r654+8], %r292;
$L__BB4_251:
	not.pred 	%p139, %p10;
	@%p139 bra 	$L__BB4_253;
	sub.s32 	%r655, %r293, %r302;
	shl.b32 	%r656, %r655, 4;
	mov.u32 	%r657, _ZN6thrust24THRUST_300001_SM_1000_NS8cuda_cub4core6detail5shmemE;
	add.s32 	%r658, %r657, %r656;
	st.shared.u64 	[%r658], %rd121;
	st.shared.u32 	[%r658+8], %r294;
$L__BB4_253:
	not.pred 	%p140, %p11;
	@%p140 bra 	$L__BB4_255;
	sub.s32 	%r659, %r295, %r302;
	shl.b32 	%r660, %r659, 4;
	mov.u32 	%r661, _ZN6thrust24THRUST_300001_SM_1000_NS8cuda_cub4core6detail5shmemE;
	add.s32 	%r662, %r661, %r660;
	st.shared.u64 	[%r662], %rd122;
	st.shared.u32 	[%r662+8], %r296;
$L__BB4_255:
	mad.lo.s32 	%r663, %r237, 9, 8;
	setp.ne.s32 	%p141, %r663, %r4;
	setp.eq.s64 	%p142, %rd123, %rd124;
	and.pred  	%p143, %p141, %p142;
	@%p143 bra 	$L__BB4_257;
	sub.s32 	%r664, %r297, %r302;
	shl.b32 	%r665, %r664, 4;
	mov.u32 	%r666, _ZN6thrust24THRUST_300001_SM_1000_NS8cuda_cub4core6detail5shmemE;
	add.s32 	%r667, %r666, %r665;
	st.shared.u64 	[%r667], %rd123;
	st.shared.u32 	[%r667+8], %r298;
$L__BB4_257:
	bar.sync 	0;
	setp.ge.s32 	%p144, %r237, %r300;
	@%p144 bra 	$L__BB4_282;
	not.b32 	%r668, %r237;
	add.s32 	%r303, %r300, %r668;
	and.b32  	%r669, %r303, 768;
	setp.eq.s32 	%p145, %r669, 768;
	mov.u32 	%r1675, %r237;
	@%p145 bra 	$L__BB4_261;
	shr.u32 	%r670, %r303, 8;
	add.s32 	%r671, %r670, 1;
	and.b32  	%r672, %r671, 3;
	shl.b32 	%r673, %r237, 4;
	mov.u32 	%r674, _ZN6thrust24THRUST_300001_SM_1000_NS8cuda_cub4core6detail5shmemE;
	add.s32 	%r675, %r673, %r674;
	add.s32 	%r1671, %r675, 8;
	add.s32 	%r1670, %r237, %r302;
	neg.s32 	%r1669, %r672;
	shl.b32 	%r676, %r671, 8;
	and.b32  	%r677, %r676, 768;
	add.s32 	%r1675, %r237, %r677;
$L__BB4_260:
	.pragma "nounroll";
	mul.wide.s32 	%rd218, %r1670, 4;
	add.s64 	%rd219, %rd1, %rd218;
	mul.wide.s32 	%rd220, %r1670, 8;
	add.s64 	%rd221, %rd2, %rd220;
	ld.shared.u64 	%rd222, [%r1671+-8];
	ld.shared.u32 	%r678, [%r1671];
	st.global.u64 	[%rd221], %rd222;
	st.global.u32 	[%rd219], %r678;
	add.s32 	%r1671, %r1671, 4096;
	add.s32 	%r1670, %r1670, 256;
	add.s32 	%r1669, %r1669, 1;
	setp.ne.s32 	%p146, %r1669, 0;
	@%p146 bra 	$L__BB4_260;
$L__BB4_261:
	setp.lt.u32 	%p147, %r303, 768;
	@%p147 bra 	$L__BB4_282;
	shl.b32 	%r679, %r1675, 4;
	mov.u32 	%r680, _ZN6thrust24THRUST_300001_SM_1000_NS8cuda_cub4core6detail5shmemE;
	add.s32 	%r681, %r679, %r680;
	add.s32 	%r1674, %r681, 8192;
	add.s64 	%rd137, %rd2, 4096;
	add.s32 	%r1673, %r1675, %r302;
	add.s64 	%rd138, %rd1, 2048;
$L__BB4_263:
	mul.wide.s32 	%rd223, %r1673, 8;
	add.s64 	%rd224, %rd137, %rd223;
	mul.wide.s32 	%rd225, %r1673, 4;
	add.s64 	%rd226, %rd138, %rd225;
	ld.shared.u64 	%rd227, [%r1674+-8192];
	ld.shared.u32 	%r682, [%r1674+-8184];
	st.global.u64 	[%rd224+-4096], %rd227;
	st.global.u32 	[%rd226+-2048], %r682;
	ld.shared.u64 	%rd228, [%r1674+-4096];
	ld.shared.u32 	%r683, [%r1674+-4088];
	st.global.u64 	[%rd224+-2048], %rd228;
	st.global.u32 	[%rd226+-1024], %r683;
	ld.shared.u64 	%rd229, [%r1674];
	ld.shared.u32 	%r684, [%r1674+8];
	st.global.u64 	[%rd224], %rd229;
	st.global.u32 	[%rd226], %r684;
	ld.shared.u64 	%rd230, [%r1674+4096];
	ld.shared.u32 	%r685, [%r1674+4104];
	st.global.u64 	[%rd224+2048], %rd230;
	st.global.u32 	[%rd226+1024], %r685;
	add.s32 	%r1675, %r1675, 1024;
	add.s32 	%r1674, %r1674, 16384;
	add.s32 	%r1673, %r1673, 1024;
	setp.lt.s32 	%p148, %r1675, %r300;
	@%p148 bra 	$L__BB4_263;
	bra.uni 	$L__BB4_282;
$L__BB4_264:
	mul.lo.s32 	%r626, %r237, 9;
	setp.ne.s32 	%p114, %r626, %r4;
	setp.eq.s64 	%p115, %rd511, %rd116;
	and.pred  	%p116, %p114, %p115;
	@%p116 bra 	$L__BB4_266;
	mul.wide.s32 	%rd182, %r1665, 8;
	add.s64 	%rd183, %rd2, %rd182;
	st.global.u64 	[%rd183], %rd511;
	mul.wide.s32 	%rd184, %r1665, 4;
	add.s64 	%rd185, %rd1, %rd184;
	st.global.u32 	[%rd185], %r1666;
$L__BB4_266:
	mad.lo.s32 	%r627, %r237, 9, 1;
	setp.ne.s32 	%p117, %r627, %r4;
	setp.eq.s64 	%p118, %rd116, %rd117;
	and.pred  	%p119, %p117, %p118;
	@%p119 bra 	$L__BB4_268;
	mul.wide.s32 	%rd186, %r283, 8;
	add.s64 	%rd187, %rd2, %rd186;
	st.global.u64 	[%rd187], %rd116;
	mul.wide.s32 	%rd188, %r283, 4;
	add.s64 	%rd189, %rd1, %rd188;
	st.global.u32 	[%rd189], %r284;
$L__BB4_268:
	not.pred 	%p120, %p9;
	@%p120 bra 	$L__BB4_270;
	mul.wide.s32 	%rd190, %r285, 8;
	add.s64 	%rd191, %rd2, %rd190;
	st.global.u64 	[%rd191], %rd117;
	mul.wide.s32 	%rd192, %r285, 4;
	add.s64 	%rd193, %rd1, %rd192;
	st.global.u32 	[%rd193], %r286;
$L__BB4_270:
	not.pred 	%p121, %p6;
	@%p121 bra 	$L__BB4_272;
	mul.wide.s32 	%rd194, %r287, 8;
	add.s64 	%rd195, %rd2, %rd194;
	st.global.u64 	[%rd195], %rd118;
	mul.wide.s32 	%rd196, %r287, 4;
	add.s64 	%rd197, %rd1, %rd196;
	st.global.u32 	[%rd197], %r288;
$L__BB4_272:
	not.pred 	%p122, %p7;
	@%p122 bra 	$L__BB4_274;
	mul.wide.s32 	%rd198, %r289, 8;
	add.s64 	%rd199, %rd2, %rd198;
	st.global.u64 	[%rd199], %rd119;
	mul.wide.s32 	%rd200, %r289, 4;
	add.s64 	%rd201, %rd1, %rd200;
	st.global.u32 	[%rd201], %r290;
$L__BB4_274:
	not.pred 	%p123, %p8;
	@%p123 bra 	$L__BB4_276;
	mul.wide.s32 	%rd202, %r291, 8;
	add.s64 	%rd203, %rd2, %rd202;
	st.global.u64 	[%rd203], %rd120;
	mul.wide.s32 	%rd204, %r291, 4;
	add.s64 	%rd205, %rd1, %rd204;
	st.global.u32 	[%rd205], %r292;
$L__BB4_276:
	not.pred 	%p124, %p10;
	@%p124 bra 	$L__BB4_278;
	mul.wide.s32 	%rd206, %r293, 8;
	add.s64 	%rd207, %rd2, %rd206;
	st.global.u64 	[%rd207], %rd121;
	mul.wide.s32 	%rd208, %r293, 4;
	add.s64 	%rd209, %rd1, %rd208;
	st.global.u32 	[%rd209], %r294;
$L__BB4_278:
	not.pred 	%p125, %p11;
	@%p125 bra 	$L__BB4_280;
	mul.wide.s32 	%rd210, %r295, 8;
	add.s64 	%rd211, %rd2, %rd210;
	st.global.u64 	[%rd211], %rd122;
	mul.wide.s32 	%rd212, %r295, 4;
	add.s64 	%rd213, %rd1, %rd212;
	st.global.u32 	[%rd213], %r296;
$L__BB4_280:
	mad.lo.s32 	%r628, %r237, 9, 8;
	setp.ne.s32 	%p126, %r628, %r4;
	setp.eq.s64 	%p127, %rd123, %rd124;
	and.pred  	%p128, %p126, %p127;
	@%p128 bra 	$L__BB4_282;
	mul.wide.s32 	%rd214, %r297, 8;
	add.s64 	%rd215, %rd2, %rd214;
	st.global.u64 	[%rd215], %rd123;
	mul.wide.s32 	%rd216, %r297, 4;
	add.s64 	%rd217, %rd1, %rd216;
	st.global.u32 	[%rd217], %r298;
$L__BB4_282:
	setp.ne.s32 	%p149, %r237, 255;
	@%p149 bra 	$L__BB4_286;
	setp.ne.s32 	%p150, %r4, 2304;
	@%p150 bra 	$L__BB4_285;
	mul.wide.s32 	%rd231, %r1676, 8;
	add.s64 	%rd232, %rd2, %rd231;
	st.global.u64 	[%rd232], %rd124;
	mul.wide.s32 	%rd233, %r1676, 4;
	add.s64 	%rd234, %rd1, %rd233;
	st.global.u32 	[%rd234], %r299;
	add.s32 	%r1676, %r1676, 1;
$L__BB4_285:
	ld.param.u64 	%rd477, [_ZN6thrust24THRUST_300001_SM_1000_NS8cuda_cub4core6detail13_kernel_agentINS1_15__reduce_by_key16ReduceByKeyAgentIPxNS0_17constant_iteratorIiNS0_11use_defaultES9_EES7_PiN4cuda3std3__48equal_toIxEENSE_4plusIiEESB_iEEJS7_SA_S7_SB_SB_N3cub18CUB_300001_SM_100024ReduceByKeyScanTileStateIiiLb1EEESG_SI_iiEEEvDpT0__param_4];
	cvta.to.global.u64 	%rd235, %rd477;
	st.global.u32 	[%rd235], %r1676;
$L__BB4_286:
	ret;

}
	// .globl	_ZN6thrust24THRUST_300001_SM_1000_NS8cuda_cub4core6detail13_kernel_agentINS1_15__reduce_by_key9InitAgentIN3cub18CUB_300001_SM_100024ReduceByKeyScanTileStateIilLb1EEElPlEEJSA_lSB_EEEvDpT0_
.visible .entry _ZN6thrust24THRUST_300001_SM_1000_NS8cuda_cub4core6detail13_kernel_agentINS1_15__reduce_by_key9InitAgentIN3cub18CUB_300001_SM_100024ReduceByKeyScanTileStateIilLb1EEElPlEEJSA_lSB_EEEvDpT0_(
	.param .align 8 .b8 _ZN6thrust24THRUST_300001_SM_1000_NS8cuda_cub4core6detail13_kernel_agentINS1_15__reduce_by_key9InitAgentIN3cub18CUB_300001_SM_100024ReduceByKeyScanTileStateIilLb1EEElPlEEJSA_lSB_EEEvDpT0__param_0[8],
	.param .u64 _ZN6thrust24THRUST_300001_SM_1000_NS8cuda_cub4core6detail13_kernel_agentINS1_15__reduce_by_key9InitAgentIN3cub18CUB_300001_SM_100024ReduceByKeyScanTileStateIilLb1EEElPlEEJSA_lSB_EEEvDpT0__param_1,
	.param .u64 .ptr .align 1 _ZN6thrust24THRUST_300001_SM_1000_NS8cuda_cub4core6detail13_kernel_agentINS1_15__reduce_by_key9InitAgentIN3cub18CUB_300001_SM_100024ReduceByKeyScanTileStateIilLb1EEElPlEEJSA_lSB_EEEvDpT0__param_2
)
.maxntid 128
{
	.reg .pred 	%p<6>;
	.reg .b32 	%r<16>;
	.reg .b64 	%rd<12>;

	ld.param.u64 	%rd3, [_ZN6thrust24THRUST_300001_SM_1000_NS8cuda_cub4core6detail13_kernel_agentINS1_15__reduce_by_key9InitAgentIN3cub18CUB_300001_SM_100024ReduceByKeyScanTileStateIilLb1EEElPlEEJSA_lSB_EEEvDpT0__param_0];
	ld.param.u32 	%r8, [_ZN6thrust24THRUST_300001_SM_1000_NS8cuda_cub4core6detail13_kernel_agentINS1_15__reduce_by_key9InitAgentIN3cub18CUB_300001_SM_100024ReduceByKeyScanTileStateIilLb1EEElPlEEJSA_lSB_EEEvDpT0__param_1];
	ld.param.u64 	%rd2, [_ZN6thrust24THRUST_300001_SM_1000_NS8cuda_cub4core6detail13_kernel_agentINS1_15__reduce_by_key9InitAgentIN3cub18CUB_300001_SM_100024ReduceByKeyScanTileStateIilLb1EEElPlEEJSA_lSB_EEEvDpT0__param_2];
	cvta.to.global.u64 	%rd1, %rd3;
	mov.u32 	%r1, %ctaid.x;
	mov.u32 	%r9, %ntid.x;
	mov.u32 	%r2, %tid.x;
	mad.lo.s32 	%r3, %r1, %r9, %r2;
	setp.ge.s32 	%p1, %r3, %r8;
	@%p1 bra 	$L__BB5_2;
	mul.wide.s32 	%rd4, %r3, 16;
	add.s64 	%rd5, %rd1, %rd4;
	mov.b64 	%rd6, 0;
	mov.b64 	%rd7, 425201762304;
	st.global.v2.u64 	[%rd5+512], {%rd7, %rd6};
$L__BB5_2:
	mov.b32 	%r15, 0;
	setp.ne.s32 	%p2, %r1, 0;
	setp.gt.u32 	%p3, %r2, 31;
	or.pred  	%p4, %p2, %p3;
	@%p4 bra 	$L__BB5_4;
	mul.wide.u32 	%rd8, %r2, 16;
	add.s64 	%rd9, %rd1, %rd8;
	st.global.v4.u32 	[%rd9], {%r15, %r15, %r15, %r15};
$L__BB5_4:
	or.b32  	%r14, %r1, %r2;
	setp.ne.s32 	%p5, %r14, 0;
	@%p5 bra 	$L__BB5_6;
	cvta.to.global.u64 	%rd10, %rd2;
	mov.b64 	%rd11, 0;
	st.global.u64 	[%rd10], %rd11;
$L__BB5_6:
	ret;

}
	// .globl	_ZN6thrust24THRUST_300001_SM_1000_NS8cuda_cub4core6detail13_kernel_agentINS1_15__reduce_by_key16ReduceByKeyAgentIPxNS0_17constant_iteratorIiNS0_11use_defaultES9_EES7_PiN4cuda3std3__48equal_toIxEENSE_4plusIiEEPllEEJS7_SA_S7_SB_SJ_N3cub18CUB_300001_SM_100024ReduceByKeyScanTileStateIilLb1EEESG_SI_llEEEvDpT0_
.visible .entry _ZN6thrust24THRUST_300001_SM_1000_NS8cuda_cub4core6detail13_kernel_agentINS1_15__reduce_by_key16ReduceByKeyAgentIPxNS0_17constant_iteratorIiNS0_11use_defaultES9_EES7_PiN4cuda3std3__48equal_toIxEENSE_4plusIiEEPllEEJS7_SA_S7_SB_SJ_N3cub18CUB_300001_SM_100024ReduceByKeyScanTileStateIilLb1EEESG_SI_llEEEvDpT0_(
	.param .u64 .ptr .align 1 _ZN6thrust24THRUST_300001_SM_1000_NS8cuda_cub4core6detail13_kernel_agentINS1_15__reduce_by_key16ReduceByKeyAgentIPxNS0_17constant_iteratorIiNS0_11use_defaultES9_EES7_PiN4cuda3std3__48equal_toIxEENSE_4plusIiEEPllEEJS7_SA_S7_SB_SJ_N3cub18CUB_300001_SM_100024ReduceByKeyScanTileStateIilLb1EEESG_SI_llEEEvDpT0__param_0,
	.param .align 8 .b8 _ZN6thrust24THRUST_300001_SM_1000_NS8cuda_cub4core6detail13_kernel_agentINS1_15__reduce_by_key16ReduceByKeyAgentIPxNS0_17constant_iteratorIiNS0_11use_defaultES9_EES7_PiN4cuda3std3__48equal_toIxEENSE_4plusIiEEPllEEJS7_SA_S7_SB_SJ_N3cub18CUB_300001_SM_100024ReduceByKeyScanTileStateIilLb1EEESG_SI_llEEEvDpT0__param_1[16],
	.param .u64 .ptr .align 1 _ZN6thrust24THRUST_300001_SM_1000_NS8cuda_cub4core6detail13_kernel_agentINS1_15__reduce_by_key16ReduceByKeyAgentIPxNS0_17constant_iteratorIiNS0_11use_defaultES9_EES7_PiN4cuda3std3__48equal_toIxEENSE_4plusIiEEPllEEJS7_SA_S7_SB_SJ_N3cub18CUB_300001_SM_100024ReduceByKeyScanTileStateIilLb1EEESG_SI_llEEEvDpT0__param_2,
	.param .u64 .ptr .align 1 _ZN6thrust24THRUST_300001_SM_1000_NS8cuda_cub4core6detail13_kernel_agentINS1_15__reduce_by_key16ReduceByKeyAgentIPxNS0_17constant_iteratorIiNS0_11use_defaultES9_EES7_PiN4cuda3std3__48equal_toIxEENSE_4plusIiEEPllEEJS7_SA_S7_SB_SJ_N3cub18CUB_300001_SM_100024ReduceByKeyScanTileStateIilLb1EEESG_SI_llEEEvDpT0__param_3,
	.param .u64 .ptr .align 1 _ZN6thrust24THRUST_300001_SM_1000_NS8cuda_cub4core6detail13_kernel_agentINS1_15__reduce_by_key16ReduceByKeyAgentIPxNS0_17constant_iteratorIiNS0_11use_defaultES9_EES7_PiN4cuda3std3__48equal_toIxEENSE_4plusIiEEPllEEJS7_SA_S7_SB_SJ_N3cub18CUB_300001_SM_100024ReduceByKeyScanTileStateIilLb1EEESG_SI_llEEEvDpT0__param_4,
	.param .align 8 .b8 _ZN6thrust24THRUST_300001_SM_1000_NS8cuda_cub4core6detail13_kernel_agentINS1_15__reduce_by_key16ReduceByKeyAgentIPxNS0_17constant_iteratorIiNS0_11use_defaultES9_EES7_PiN4cuda3std3__48equal_toIxEENSE_4plusIiEEPllEEJS7_SA_S7_SB_SJ_N3cub18CUB_300001_SM_100024ReduceByKeyScanTileStateIilLb1EEESG_SI_llEEEvDpT0__param_5[8],
	.param .align 1 .b8 _ZN6thrust24THRUST_300001_SM_1000_NS8cuda_cub4core6detail13_kernel_agentINS1_15__reduce_by_key16ReduceByKeyAgentIPxNS0_17constant_iteratorIiNS0_11use_defaultES9_EES7_PiN4cuda3std3__48equal_toIxEENSE_4plusIiEEPllEEJS7_SA_S7_SB_SJ_N3cub18CUB_300001_SM_100024ReduceByKeyScanTileStateIilLb1EEESG_SI_llEEEvDpT0__param_6[1],
	.param .align 1 .b8 _ZN6thrust24THRUST_300001_SM_1000_NS8cuda_cub4core6detail13_kernel_agentINS1_15__reduce_by_key16ReduceByKeyAgentIPxNS0_17constant_iteratorIiNS0_11use_defaultES9_EES7_PiN4cuda3std3__48equal_toIxEENSE_4plusIiEEPllEEJS7_SA_S7_SB_SJ_N3cub18CUB_300001_SM_100024ReduceByKeyScanTileStateIilLb1EEESG_SI_llEEEvDpT0__param_7[1],
	.param .u64 _ZN6thrust24THRUST_300001_SM_1000_NS8cuda_cub4core6detail13_kernel_agentINS1_15__reduce_by_key16ReduceByKeyAgentIPxNS0_17constant_iteratorIiNS0_11use_defaultES9_EES7_PiN4cuda3std3__48equal_toIxEENSE_4plusIiEEPllEEJS7_SA_S7_SB_SJ_N3cub18CUB_300001_SM_100024ReduceByKeyScanTileStateIilLb1EEESG_SI_llEEEvDpT0__param_8,
	.param .u64 _ZN6thrust24THRUST_300001_SM_1000_NS8cuda_cub4core6detail13_kernel_agentINS1_15__reduce_by_key16ReduceByKeyAgentIPxNS0_17constant_iteratorIiNS0_11use_defaultES9_EES7_PiN4cuda3std3__48equal_toIxEENSE_4plusIiEEPllEEJS7_SA_S7_SB_SJ_N3cub18CUB_300001_SM_100024ReduceByKeyScanTileStateIilLb1EEESG_SI_llEEEvDpT0__param_9
)
.maxntid 256
{
	.reg .pred 	%p<441>;
	.reg .b32 	%r<1880>;
	.reg .b64 	%rd<1008>;

	ld.param.u64 	%rd309, [_ZN6thrust24THRUST_300001_SM_1000_NS8cuda_cub4core6detail13_kernel_agentINS1_15__reduce_by_key16ReduceByKeyAgentIPxNS0_17constant_iteratorIiNS0_11use_defaultES9_EES7_PiN4cuda3std3__48equal_toIxEENSE_4plusIiEEPllEEJS7_SA_S7_SB_SJ_N3cub18CUB_300001_SM_100024ReduceByKeyScanTileStateIilLb1EEESG_SI_llEEEvDpT0__param_0];
	ld.param.u64 	%rd4, [_ZN6thrust24THRUST_300001_SM_1000_NS8cuda_cub4core6detail13_kernel_agentINS1_15__reduce_by_key16ReduceByKeyAgentIPxNS0_17constant_iteratorIiNS0_11use_defaultES9_EES7_PiN4cuda3std3__48equal_toIxEENSE_4plusIiEEPllEEJS7_SA_S7_SB_SJ_N3cub18CUB_300001_SM_100024ReduceByKeyScanTileStateIilLb1EEESG_SI_llEEEvDpT0__param_5];
	ld.param.u32 	%r1, [_ZN6thrust24THRUST_300001_SM_1000_NS8cuda_cub4core6detail13_kernel_agentINS1_15__reduce_by_key16ReduceByKeyAgentIPxNS0_17constant_iteratorIiNS0_11use_defaultES9_EES7_PiN4cuda3std3__48equal_toIxEENSE_4plusIiEEPllEEJS7_SA_S7_SB_SJ_N3cub18CUB_300001_SM_100024ReduceByKeyScanTileStateIilLb1EEESG_SI_llEEEvDpT0__param_1+8];
	ld.param.u64 	%rd312, [_ZN6thrust24THRUST_300001_SM_1000_NS8cuda_cub4core6detail13_kernel_agentINS1_15__reduce_by_key16ReduceByKeyAgentIPxNS0_17constant_iteratorIiNS0_11use_defaultES9_EES7_PiN4cuda3std3__48equal_toIxEENSE_4plusIiEEPllEEJS7_SA_S7_SB_SJ_N3cub18CUB_300001_SM_100024ReduceByKeyScanTileStateIilLb1EEESG_SI_llEEEvDpT0__param_2];
	ld.param.u64 	%rd313, [_ZN6thrust24THRUST_300001_SM_1000_NS8cuda_cub4core6detail13_kernel_agentINS1_15__reduce_by_key16ReduceByKeyAgentIPxNS0_17constant_iteratorIiNS0_11use_defaultES9_EES7_PiN4cuda3std3__48equal_toIxEENSE_4plusIiEEPllEEJS7_SA_S7_SB_SJ_N3cub18CUB_300001_SM_100024ReduceByKeyScanTileStateIilLb1EEESG_SI_llEEEvDpT0__param_3];
	ld.param.u64 	%rd310, [_ZN6thrust24THRUST_300001_SM_1000_NS8cuda_cub4core6detail13_kernel_agentINS1_15__reduce_by_key16ReduceByKeyAgentIPxNS0_17constant_iteratorIiNS0_11use_defaultES9_EES7_PiN4cuda3std3__48equal_toIxEENSE_4plusIiEEPllEEJS7_SA_S7_SB_SJ_N3cub18CUB_300001_SM_100024ReduceByKeyScanTileStateIilLb1EEESG_SI_llEEEvDpT0__param_4];
	ld.param.u64 	%rd311, [_ZN6thrust24THRUST_300001_SM_1000_NS8cuda_cub4core6detail13_kernel_agentINS1_15__reduce_by_key16ReduceByKeyAgentIPxNS0_17constant_iteratorIiNS0_11use_defaultES9_EES7_PiN4cuda3std3__48equal_toIxEENSE_4plusIiEEPllEEJS7_SA_S7_SB_SJ_N3cub18CUB_300001_SM_100024ReduceByKeyScanTileStateIilLb1EEESG_SI_llEEEvDpT0__param_8];
	cvta.to.global.u64 	%rd1, %rd310;
	cvta.to.global.u64 	%rd2, %rd313;
	cvta.to.global.u64 	%rd3, %rd312;
	mov.u32 	%r2, %ctaid.x;
	mul.wide.u32 	%rd5, %r2, 2304;
	sub.s64 	%rd6, %rd311, %rd5;
	setp.lt.s64 	%p12, %rd6, 2305;
	@%p12 bra 	$L__BB6_142;
	setp.ne.s32 	%p261, %r2, 0;
	@%p261 bra 	$L__BB6_52;
	mov.u32 	%r3, %tid.x;
	and.b32  	%r1593, %r3, 31;
	and.b32  	%r1594, %r3, 992;
	mul.lo.s32 	%r1595, %r1594, 9;
	or.b32  	%r1596, %r1595, %r1593;
	cvt.u64.u32 	%rd824, %r1596;
	add.s64 	%rd825, %rd5, %rd824;
	shl.b64 	%rd826, %rd825, 3;
	add.s64 	%rd805, %rd309, %rd826;
	// begin inline asm
	ld.global.nc.u64 %rd804, [%rd805];
	// end inline asm
	add.s64 	%rd807, %rd805, 256;
	// begin inline asm
	ld.global.nc.u64 %rd806, [%rd807];
	// end inline asm
	add.s64 	%rd809, %rd805, 512;
	// begin inline asm
	ld.global.nc.u64 %rd808, [%rd809];
	// end inline asm
	add.s64 	%rd811, %rd805, 768;
	// begin inline asm
	ld.global.nc.u64 %rd810, [%rd811];
	// end inline asm
	add.s64 	%rd813, %rd805, 1024;
	// begin inline asm
	ld.global.nc.u64 %rd812, [%rd813];
	// end inline asm
	add.s64 	%rd815, %rd805, 1280;
	// begin inline asm
	ld.global.nc.u64 %rd814, [%rd815];
	// end inline asm
	add.s64 	%rd817, %rd805, 1536;
	// begin inline asm
	ld.global.nc.u64 %rd816, [%rd817];
	// end inline asm
	add.s64 	%rd819, %rd805, 1792;
	// begin inline asm
	ld.global.nc.u64 %rd818, [%rd819];
	// end inline asm
	add.s64 	%rd821, %rd805, 2048;
	// begin inline asm
	ld.global.nc.u64 %rd820, [%rd821];
	// end inline asm
	// begin inline asm
	mov.u32 %r1592, %laneid;
	// end inline asm
	shr.u32 	%r5, %r3, 5;
	mad.lo.s32 	%r1597, %r5, 288, %r1592;
	shl.b32 	%r1598, %r1597, 3;
	mov.u32 	%r1599, _ZN6thrust24THRUST_300001_SM_1000_NS8cuda_cub4core6detail5shmemE;
	add.s32 	%r1600, %r1599, %r1598;
	st.shared.u64 	[%r1600], %rd804;
	st.shared.u64 	[%r1600+256], %rd806;
	st.shared.u64 	[%r1600+512], %rd808;
	st.shared.u64 	[%r1600+768], %rd810;
	st.shared.u64 	[%r1600+1024], %rd812;
	st.shared.u64 	[%r1600+1280], %rd814;
	st.shared.u64 	[%r1600+1536], %rd816;
	st.shared.u64 	[%r1600+1792], %rd818;
	st.shared.u64 	[%r1600+2048], %rd820;
	bar.warp.sync 	-1;
	shl.b32 	%r1601, %r1592, 3;
	add.s32 	%r1602, %r1597, %r1601;
	shl.b32 	%r1603, %r1592, 6;
	add.s32 	%r1604, %r1600, %r1603;
	ld.shared.u64 	%rd7, [%r1604];
	ld.shared.u64 	%rd8, [%r1604+8];
	ld.shared.u64 	%rd9, [%r1604+16];
	ld.shared.u64 	%rd10, [%r1604+24];
	ld.shared.u64 	%rd11, [%r1604+32];
	ld.shared.u64 	%rd12, [%r1604+40];
	ld.shared.u64 	%rd13, [%r1604+48];
	ld.shared.u64 	%rd14, [%r1604+56];
	ld.shared.u64 	%rd15, [%r1604+64];
	bar.sync 	0;
	shl.b32 	%r1605, %r1597, 2;
	sub.s32 	%r1606, %r1600, %r1605;
	st.shared.u32 	[%r1606], %r1;
	st.shared.u32 	[%r1606+128], %r1;
	st.shared.u32 	[%r1606+256], %r1;
	st.shared.u32 	[%r1606+384], %r1;
	st.shared.u32 	[%r1606+512], %r1;
	st.shared.u32 	[%r1606+640], %r1;
	st.shared.u32 	[%r1606+768], %r1;
	st.shared.u32 	[%r1606+896], %r1;
	st.shared.u32 	[%r1606+1024], %r1;
	bar.warp.sync 	-1;
	shl.b32 	%r1607, %r1602, 2;
	sub.s32 	%r1608, %r1604, %r1607;
	ld.shared.u32 	%r6, [%r1608];
	ld.shared.u32 	%r7, [%r1608+4];
	ld.shared.u32 	%r8, [%r1608+8];
	ld.shared.u32 	%r9, [%r1608+12];
	ld.shared.u32 	%r10, [%r1608+16];
	ld.shared.u32 	%r11, [%r1608+20];
	ld.shared.u32 	%r12, [%r1608+24];
	ld.shared.u32 	%r13, [%r1608+28];
	ld.shared.u32 	%r14, [%r1608+32];
	bar.sync 	0;
	shl.b32 	%r1609, %r3, 3;
	add.s32 	%r1610, %r1599, %r1609;
	add.s32 	%r15, %r1610, 2264;
	st.shared.u64 	[%r1610+2264], %rd15;
	bar.sync 	0;
	setp.eq.s32 	%p371, %r3, 0;
	mov.b64 	%rd934, 0;
	@%p371 bra 	$L__BB6_4;
	ld.shared.u64 	%rd935, [%r15+-8];
	setp.ne.s64 	%p372, %rd935, %rd7;
	selp.u64 	%rd934, 1, 0, %p372;
$L__BB6_4:
	setp.ne.s64 	%p373, %rd7, %rd8;
	selp.u64 	%rd827, 1, 0, %p373;
	setp.ne.s64 	%p374, %rd8, %rd9;
	selp.u64 	%rd828, 1, 0, %p374;
	setp.ne.s64 	%p375, %rd9, %rd10;
	selp.u64 	%rd829, 1, 0, %p375;
	setp.ne.s64 	%p376, %rd10, %rd11;
	selp.u64 	%rd830, 1, 0, %p376;
	setp.ne.s64 	%p377, %rd11, %rd12;
	selp.u64 	%rd831, 1, 0, %p377;
	setp.ne.s64 	%p378, %rd12, %rd13;
	selp.u64 	%rd832, 1, 0, %p378;
	setp.ne.s64 	%p379, %rd13, %rd14;
	selp.u64 	%rd833, 1, 0, %p379;
	setp.ne.s64 	%p380, %rd14, %rd15;
	selp.u64 	%rd834, 1, 0, %p380;
	add.s64 	%rd20, %rd934, %rd827;
	selp.b32 	%r1731, 0, %r6, %p373;
	add.s32 	%r1732, %r7, %r1731;
	add.s64 	%rd21, %rd20, %rd828;
	selp.b32 	%r1733, 0, %r1732, %p374;
	add.s32 	%r1734, %r8, %r1733;
	add.s64 	%rd22, %rd21, %rd829;
	selp.b32 	%r1735, 0, %r1734, %p375;
	add.s32 	%r1736, %r9, %r1735;
	add.s64 	%rd23, %rd22, %rd830;
	selp.b32 	%r1737, 0, %r1736, %p376;
	add.s32 	%r1738, %r10, %r1737;
	add.s64 	%rd24, %rd23, %rd831;
	selp.b32 	%r1739, 0, %r1738, %p377;
	add.s32 	%r1740, %r11, %r1739;
	add.s64 	%rd25, %rd24, %rd832;
	selp.b32 	%r1741, 0, %r1740, %p378;
	add.s32 	%r1742, %r12, %r1741;
	add.s64 	%rd26, %rd25, %rd833;
	selp.b32 	%r1743, 0, %r1742, %p379;
	add.s32 	%r1744, %r13, %r1743;
	add.s64 	%rd835, %rd26, %rd834;
	mov.b64 	{%r1612, %r1617}, %rd835;
	selp.b32 	%r1745, 0, %r1744, %p380;
	add.s32 	%r1622, %r14, %r1745;
	mov.b32 	%r1728, 1;
	mov.b32 	%r1729, 0;
	mov.b32 	%r1730, -1;
	// begin inline asm
	shfl.sync.up.b32 %r1611, %r1612, %r1728, %r1729, %r1730;
	// end inline asm
	// begin inline asm
	shfl.sync.up.b32 %r1616, %r1617, %r1728, %r1729, %r1730;
	// end inline asm
	mov.b64 	%rd836, {%r1611, %r1616};
	// begin inline asm
	shfl.sync.up.b32 %r1621, %r1622, %r1728, %r1729, %r1730;
	// end inline asm
	// begin inline asm
	shfl.sync.up.b32 %r1626, %r1627, %r1728, %r1729, %r1730;
	// end inline asm
	setp.eq.s64 	%p381, %rd835, 0;
	selp.b32 	%r1746, %r1621, 0, %p381;
	setp.lt.s32 	%p382, %r1592, 1;
	selp.b64 	%rd837, 0, %rd836, %p382;
	add.s64 	%rd838, %rd837, %rd835;
	mov.b64 	{%r1632, %r1637}, %rd838;
	selp.b32 	%r1747, 0, %r1746, %p382;
	add.s32 	%r1642, %r1747, %r1622;
	mov.b32 	%r1648, 2;
	// begin inline asm
	shfl.sync.up.b32 %r1631, %r1632, %r1648, %r1729, %r1730;
	// end inline asm
	// begin inline asm
	shfl.sync.up.b32 %r1636, %r1637, %r1648, %r1729, %r1730;
	// end inline asm
	mov.b64 	%rd839, {%r1631, %r1636};
	// begin inline asm
	shfl.sync.up.b32 %r1641, %r1642, %r1648, %r1729, %r1730;
	// end inline asm
	// begin inline asm
	shfl.sync.up.b32 %r1646, %r1647, %r1648, %r1729, %r1730;
	// end inline asm
	setp.eq.s64 	%p383, %rd838, 0;
	selp.b32 	%r1748, %r1641, 0, %p383;
	setp.lt.s32 	%p384, %r1592, 2;
	selp.b64 	%rd840, 0, %rd839, %p384;
	add.s64 	%rd841, %rd840, %rd838;
	mov.b64 	{%r1652, %r1657}, %rd841;
	selp.b32 	%r1749, 0, %r1748, %p384;
	add.s32 	%r1662, %r1749, %r1642;
	mov.b32 	%r1668, 4;
	// begin inline asm
	shfl.sync.up.b32 %r1651, %r1652, %r1668, %r1729, %r1730;
	// end inline asm
	// begin inline asm
	shfl.sync.up.b32 %r1656, %r1657, %r1668, %r1729, %r1730;
	// end inline asm
	mov.b64 	%rd842, {%r1651, %r1656};
	// begin inline asm
	shfl.sync.up.b32 %r1661, %r1662, %r1668, %r1729, %r1730;
	// end inline asm
	// begin inline asm
	shfl.sync.up.b32 %r1666, %r1667, %r1668, %r1729, %r1730;
	// end inline asm
	setp.eq.s64 	%p385, %rd841, 0;
	selp.b32 	%r1750, %r1661, 0, %p385;
	setp.lt.s32 	%p386, %r1592, 4;
	selp.b64 	%rd843, 0, %rd842, %p386;
	add.s64 	%rd844, %rd843, %rd841;
	mov.b64 	{%r1672, %r1677}, %rd844;
	selp.b32 	%r1751, 0, %r1750, %p386;
	add.s32 	%r1682, %r1751, %r1662;
	mov.b32 	%r1688, 8;
	// begin inline asm
	shfl.sync.up.b32 %r1671, %r1672, %r1688, %r1729, %r1730;
	// end inline asm
	// begin inline asm
	shfl.sync.up.b32 %r1676, %r1677, %r1688, %r1729, %r1730;
	// end inline asm
	mov.b64 	%rd845, {%r1671, %r1676};
	// begin inline asm
	shfl.sync.up.b32 %r1681, %r1682, %r1688, %r1729, %r1730;
	// end inline asm
	// begin inline asm
	shfl.sync.up.b32 %r1686, %r1687, %r1688, %r1729, %r1730;
	// end inline asm
	setp.eq.s64 	%p387, %rd844, 0;
	selp.b32 	%r1752, %r1681, 0, %p387;
	setp.lt.s32 	%p388, %r1592, 8;
	selp.b64 	%rd846, 0, %rd845, %p388;
	add.s64 	%rd847, %rd846, %rd844;
	mov.b64 	{%r1692, %r1697}, %rd847;
	selp.b32 	%r1753, 0, %r1752, %p388;
	add.s32 	%r1702, %r1753, %r1682;
	mov.b32 	%r1708, 16;
	// begin inline asm
	shfl.sync.up.b32 %r1691, %r1692, %r1708, %r1729, %r1730;
	// end inline asm
	// begin inline asm
	shfl.sync.up.b32 %r1696, %r1697, %r1708, %r1729, %r1730;
	// end inline asm
	mov.b64 	%rd848, {%r1691, %r1696};
	// begin inline asm
	shfl.sync.up.b32 %r1701, %r1702, %r1708, %r1729, %r1730;
	// end inline asm
	// begin inline asm
	shfl.sync.up.b32 %r1706, %r1707, %r1708, %r1729, %r1730;
	// end inline asm
	setp.eq.s64 	%p389, %rd847, 0;
	selp.b32 	%r1754, %r1701, 0, %p389;
	setp.lt.s32 	%p390, %r1592, 16;
	selp.b64 	%rd849, 0, %rd848, %p390;
	add.s64 	%rd27, %rd849, %rd847;
	mov.b64 	{%r1712, %r1717}, %rd27;
	selp.b32 	%r1755, 0, %r1754, %p390;
	add.s32 	%r1722, %r1755, %r1702;
	// begin inline asm
	shfl.sync.up.b32 %r1711, %r1712, %r1728, %r1729, %r1730;
	// end inline asm
	// begin inline asm
	shfl.sync.up.b32 %r1716, %r1717, %r1728, %r1729, %r1730;
	// end inline asm
	// begin inline asm
	shfl.sync.up.b32 %r1721, %r1722, %r1728, %r1729, %r1730;
	// end inline asm
	// begin inline asm
	shfl.sync.up.b32 %r1726, %r1727, %r1728, %r1729, %r1730;
	// end inline asm
	setp.ne.s32 	%p391, %r1592, 31;
	@%p391 bra 	$L__BB6_6;
	shl.b32 	%r1756, %r5, 4;
	mov.u32 	%r1757, _ZN6thrust24THRUST_300001_SM_1000_NS8cuda_cub4core6detail5shmemE;
	add.s32 	%r1758, %r1757, %r1756;
	st.shared.u64 	[%r1758], %rd27;
	st.shared.u32 	[%r1758+8], %r1722;
$L__BB6_6:
	mov.b64 	%rd850, {%r1711, %r1716};
	setp.ne.s64 	%p392, %rd13, %rd14;
	setp.ne.s64 	%p393, %rd12, %rd13;
	setp.ne.s64 	%p394, %rd11, %rd12;
	setp.ne.s64 	%p395, %rd10, %rd11;
	setp.ne.s64 	%p396, %rd9, %rd10;
	setp.ne.s64 	%p397, %rd8, %rd9;
	setp.ne.s64 	%p398, %rd7, %rd8;
	setp.ne.s32 	%p399, %r3, 0;
	bar.sync 	0;
	ld.shared.u64 	%rd851, [_ZN6thrust24THRUST_300001_SM_1000_NS8cuda_cub4core6detail5shmemE];
	ld.shared.u32 	%r1759, [_ZN6thrust24THRUST_300001_SM_1000_NS8cuda_cub4core6detail5shmemE+8];
	ld.shared.u64 	%rd852, [_ZN6thrust24THRUST_300001_SM_1000_NS8cuda_cub4core6detail5shmemE+16];
	ld.shared.u32 	%r1760, [_ZN6thrust24THRUST_300001_SM_1000_NS8cuda_cub4core6detail5shmemE+24];
	add.s64 	%rd853, %rd852, %rd851;
	setp.eq.s64 	%p400, %rd852, 0;
	selp.b32 	%r1761, %r1759, 0, %p400;
	add.s32 	%r1762, %r1761, %r1760;
	setp.eq.s32 	%p401, %r5, 2;
	selp.b64 	%rd854, %rd853, %rd851, %p401;
	selp.b32 	%r1763, %r1762, %r1759, %p401;
	ld.shared.u64 	%rd855, [_ZN6thrust24THRUST_300001_SM_1000_NS8cuda_cub4core6detail5shmemE+32];
	ld.shared.u32 	%r1764, [_ZN6thrust24THRUST_300001_SM_1000_NS8cuda_cub4core6detail5shmemE+40];
	add.s64 	%rd856, %rd855, %rd853;
	setp.eq.s64 	%p402, %rd855, 0;
	selp.b32 	%r1765, %r1762, 0, %p402;
	add.s32 	%r1766, %r1765, %r1764;
	setp.eq.s32 	%p403, %r5, 3;
	selp.b64 	%rd857, %rd856, %rd854, %p403;
	selp.b32 	%r1767, %r1766, %r1763, %p403;
	ld.shared.u64 	%rd858, [_ZN6thrust24THRUST_300001_SM_1000_NS8cuda_cub4core6detail5shmemE+48];
	ld.shared.u32 	%r1768, [_ZN6thrust24THRUST_300001_SM_1000_NS8cuda_cub4core6detail5shmemE+56];
	add.s64 	%rd859, %rd858, %rd856;
	setp.eq.s64 	%p404, %rd858, 0;
	selp.b32 	%r1769, %r1766, 0, %p404;
	add.s32 	%r1770, %r1769, %r1768;
	setp.eq.s32 	%p405, %r5, 4;
	selp.b64 	%rd860, %rd859, %rd857, %p405;
	selp.b32 	%r1771, %r1770, %r1767, %p405;
	ld.shared.u64 	%rd861, [_ZN6thrust24THRUST_300001_SM_1000_NS8cuda_cub4core6detail5shmemE+64];
	ld.shared.u32 	%r1772, [_ZN6thrust24THRUST_300001_SM_1000_NS8cuda_cub4core6detail5shmemE+72];
	add.s64 	%rd862, %rd861, %rd859;
	setp.eq.s64 	%p406, %rd861, 0;
	selp.b32 	%r1773, %r1770, 0, %p406;
	add.s32 	%r1774, %r1773, %r1772;
	setp.eq.s32 	%p407, %r5, 5;
	selp.b64 	%rd863, %rd862, %rd860, %p407;
	selp.b32 	%r1775, %r1774, %r1771, %p407;
	ld.shared.u64 	%rd864, [_ZN6thrust24THRUST_300001_SM_1000_NS8cuda_cub4core6detail5shmemE+80];
	ld.shared.u32 	%r1776, [_ZN6thrust24THRUST_300001_SM_1000_NS8cuda_cub4core6detail5shmemE+88];
	add.s64 	%rd865, %rd864, %rd862;
	setp.eq.s64 	%p408, %rd864, 0;
	selp.b32 	%r1777, %r1774, 0, %p408;
	add.s32 	%r1778, %r1777, %r1776;
	setp.eq.s32 	%p409, %r5, 6;
	selp.b64 	%rd866, %rd865, %rd863, %p409;
	selp.b32 	%r1779, %r1778, %r1775, %p409;
	ld.shared.u64 	%rd867, [_ZN6thrust24THRUST_300001_SM_1000_NS8cuda_cub4core6detail5shmemE+96];
	ld.shared.u32 	%r1780, [_ZN6thrust24THRUST_300001_SM_1000_NS8cuda_cub4core6detail5shmemE+104];
	add.s64 	%rd868, %rd867, %rd865;
	setp.eq.s64 	%p410, %rd867, 0;
	selp.b32 	%r1781, %r1778, 0, %p410;
	add.s32 	%r1782, %r1781, %r1780;
	setp.eq.s32 	%p411, %r5, 7;
	selp.b64 	%rd869, %rd868, %rd866, %p411;
	selp.b32 	%r1783, %r1782, %r1779, %p411;
	ld.shared.u64 	%rd870, [_ZN6thrust24THRUST_300001_SM_1000_NS8cuda_cub4core6detail5shmemE+112];
	ld.shared.u32 	%r1784, [_ZN6thrust24THRUST_300001_SM_1000_NS8cuda_cub4core6detail5shmemE+120];
	add.s64 	%rd28, %rd870, %rd868;
	setp.eq.s64 	%p412, %rd870, 0;
	selp.b32 	%r1785, %r1782, 0, %p412;
	add.s32 	%r20, %r1785, %r1784;
	setp.lt.u32 	%p413, %r3, 32;
	selp.b64 	%rd871, 0, %rd869, %p413;
	selp.b32 	%r1786, 0, %r1783, %p413;
	setp.eq.s64 	%p414, %rd850, 0;
	selp.b32 	%r1787, %r1786, 0, %p414;
	add.s32 	%r1788, %r1787, %r1721;
	setp.eq.s32 	%p415, %r1592, 0;
	selp.b32 	%r21, %r1786, %r1788, %p415;
	selp.b64 	%rd872, 0, %rd850, %p415;
	add.s64 	%rd29, %rd871, %rd872;
	add.s64 	%rd30, %rd29, %rd934;
	setp.eq.s64 	%p416, %rd934, 0;
	selp.b32 	%r1789, %r21, 0, %p416;
	add.s32 	%r22, %r1789, %r6;
	add.s64 	%rd31, %rd20, %rd29;
	selp.b32 	%r1790, 0, %r22, %p398;
	add.s32 	%r23, %r7, %r1790;
	add.s64 	%rd32, %rd21, %rd29;
	selp.b32 	%r1791, 0, %r23, %p397;
	add.s32 	%r24, %r8, %r1791;
	add.s64 	%rd33, %rd22, %rd29;
	selp.b32 	%r1792, 0, %r24, %p396;
	add.s32 	%r25, %r9, %r1792;
	add.s64 	%rd34, %rd23, %rd29;
	selp.b32 	%r1793, 0, %r25, %p395;
	add.s32 	%r26, %r10, %r1793;
	add.s64 	%rd35, %rd24, %rd29;
	selp.b32 	%r1794, 0, %r26, %p394;
	add.s32 	%r27, %r11, %r1794;
	add.s64 	%rd36, %rd25, %rd29;
	selp.b32 	%r1795, 0, %r27, %p393;
	add.s32 	%r28, %r12, %r1795;
	add.s64 	%rd37, %rd26, %rd29;
	selp.b32 	%r1796, 0, %r28, %p392;
	add.s32 	%r29, %r13, %r1796;
	@%p399 bra 	$L__BB6_8;
	mov.b32 	%r1797, 101;
	mov.b64 	%rd874, {%r20, %r1797};
	add.s64 	%rd873, %rd4, 512;
	// begin inline asm
	st.relaxed.gpu.v2.u64 [%rd873], {%rd874, %rd28};
	// end inline asm
$L__BB6_8:
	setp.lt.s64 	%p417, %rd28, 257;
	@%p417 bra 	$L__BB6_34;
	bar.sync 	0;
	@%p416 bra 	$L__BB6_11;
	cvt.u32.u64 	%r1798, %rd29;
	shl.b32 	%r1799, %r1798, 4;
	mov.u32 	%r1800, _ZN6thrust24THRUST_300001_SM_1000_NS8cuda_cub4core6detail5shmemE;
	add.s32 	%r1801, %r1800, %r1799;
	st.shared.u64 	[%r1801], %rd935;
	st.shared.u32 	[%r1801+8], %r21;
$L__BB6_11:
	setp.eq.s64 	%p428, %rd7, %rd8;
	@%p428 bra 	$L__BB6_13;
	cvt.u32.u64 	%r1802, %rd30;
	shl.b32 	%r1803, %r1802, 4;
	mov.u32 	%r1804, _ZN6thrust24THRUST_300001_SM_1000_NS8cuda_cub4core6detail5shmemE;
	add.s32 	%r1805, %r1804, %r1803;
	st.shared.u64 	[%r1805], %rd7;
	st.shared.u32 	[%r1805+8], %r22;
$L__BB6_13:
	setp.eq.s64 	%p429, %rd8, %rd9;
	@%p429 bra 	$L__BB6_15;
	cvt.u32.u64 	%r1806, %rd31;
	shl.b32 	%r1807, %r1806, 4;
	mov.u32 	%r1808, _ZN6thrust24THRUST_300001_SM_1000_NS8cuda_cub4core6detail5shmemE;
	add.s32 	%r1809, %r1808, %r1807;
	st.shared.u64 	[%r1809], %rd8;
	st.shared.u32 	[%r1809+8], %r23;
$L__BB6_15:
	setp.eq.s64 	%p430, %rd9, %rd10;
	@%p430 bra 	$L__BB6_17;
	cvt.u32.u64 	%r1810, %rd32;
	shl.b32 	%r1811, %r1810, 4;
	mov.u32 	%r1812, _ZN6thrust24THRUST_300001_SM_1000_NS8cuda_cub4core6detail5shmemE;
	add.s32 	%r1813, %r1812, %r1811;
	st.shared.u64 	[%r1813], %rd9;
	st.shared.u32 	[%r1813+8], %r24;
$L__BB6_17:
	setp.eq.s64 	%p431, %rd10, %rd11;
	@%p431 bra 	$L__BB6_19;
	cvt.u32.u64 	%r1814, %rd33;
	shl.b32 	%r1815, %r1814, 4;
	mov.u32 	%r1816, _ZN6thrust24THRUST_300001_SM_1000_NS8cuda_cub4core6detail5shmemE;
	add.s32 	%r1817, %r1816, %r1815;
	st.shared.u64 	[%r1817], %rd10;
	st.shared.u32 	[%r1817+8], %r25;
$L__BB6_19:
	setp.eq.s64 	%p432, %rd11, %rd12;
	@%p432 bra 	$L__BB6_21;
	cvt.u32.u64 	%r1818, %rd34;
	shl.b32 	%r1819, %r1818, 4;
	mov.u32 	%r1820, _ZN6thrust24THRUST_300001_SM_1000_NS8cuda_cub4core6detail5shmemE;
	add.s32 	%r1821, %r1820, %r1819;
	st.shared.u64 	[%r1821], %rd11;
	st.shared.u32 	[%r1821+8], %r26;
$L__BB6_21:
	setp.eq.s64 	%p433, %rd12, %rd13;
	@%p433 bra 	$L__BB6_23;
	cvt.u32.u64 	%r1822, %rd35;
	shl.b32 	%r1823, %r1822, 4;
	mov.u32 	%r1824, _ZN6thrust24THRUST_300001_SM_1000_NS8cuda_cub4core6detail5shmemE;
	add.s32 	%r1825, %r1824, %r1823;
	st.shared.u64 	[%r1825], %rd12;
	st.shared.u32 	[%r1825+8], %r27;
$L__BB6_23:
	setp.eq.s64 	%p434, %rd13, %rd14;
	@%p434 bra 	$L__BB6_25;
	cvt.u32.u64 	%r1826, %rd36;
	shl.b32 	%r1827, %r1826, 4;
	mov.u32 	%r1828, _ZN6thrust24THRUST_300001_SM_1000_NS8cuda_cub4core6detail5shmemE;
	add.s32 	%r1829, %r1828, %r1827;
	st.shared.u64 	[%r1829], %rd13;
	st.shared.u32 	[%r1829+8], %r28;
$L__BB6_25:
	setp.eq.s64 	%p435, %rd14, %rd15;
	@%p435 bra 	$L__BB6_27;
	cvt.u32.u64 	%r1830, %rd37;
	shl.b32 	%r1831, %r1830, 4;
	mov.u32 	%r1832, _ZN6thrust24THRUST_300001_SM_1000_NS8cuda_cub4core6detail5shmemE;
	add.s32 	%r1833, %r1832, %r1831;
	st.shared.u64 	[%r1833], %rd14;
	st.shared.u32 	[%r1833+8], %r29;
$L__BB6_27:
	bar.sync 	0;
	cvt.u64.u32 	%rd940, %r3;
	setp.le.u64 	%p436, %rd28, %rd940;
	@%p436 bra 	$L__BB6_326;
	not.b64 	%rd912, %rd940;
	add.s64 	%rd39, %rd28, %rd912;
	shr.u64 	%rd913, %rd39, 8;
	add.s64 	%rd914, %rd913, 1;
	and.b64  	%rd936, %rd914, 3;
	and.b64  	%rd915, %rd39, 768;
	setp.eq.s64 	%p437, %rd915, 768;
	@%p437 bra 	$L__BB6_31;
	shl.b64 	%rd916, %rd940, 2;
	add.s64 	%rd938, %rd2, %rd916;
	shl.b64 	%rd917, %rd940, 3;
	add.s64 	%rd937, %rd3, %rd917;
	shl.b32 	%r1834, %r3, 4;
	mov.u32 	%r1835, _ZN6thrust24THRUST_300001_SM_1000_NS8cuda_cub4core6detail5shmemE;
	add.s32 	%r1836, %r1834, %r1835;
	add.s32 	%r1846, %r1836, 8;
	shl.b64 	%rd918, %rd936, 8;
	add.s64 	%rd940, %rd918, %rd940;
$L__BB6_30:
	.pragma "nounroll";
	ld.shared.u64 	%rd919, [%r1846+-8];
	ld.shared.u32 	%r1837, [%r1846];
	st.global.u64 	[%rd937], %rd919;
	st.global.u32 	[%rd938], %r1837;
	add.s64 	%rd938, %rd938, 1024;
	add.s64 	%rd937, %rd937, 2048;
	add.s32 	%r1846, %r1846, 4096;
	add.s64 	%rd936, %rd936, -1;
	setp.ne.s64 	%p438, %rd936, 0;
	@%p438 bra 	$L__BB6_30;
$L__BB6_31:
	setp.lt.u64 	%p439, %rd39, 768;
	@%p439 bra 	$L__BB6_326;
	mov.u32 	%r1840, _ZN6thrust24THRUST_300001_SM_1000_NS8cuda_cub4core6detail5shmemE;
$L__BB6_33:
	cvt.u32.u64 	%r1838, %rd940;
	shl.b32 	%r1839, %r1838, 4;
	add.s32 	%r1841, %r1840, %r1839;
	ld.shared.u64 	%rd920, [%r1841];
	ld.shared.u32 	%r1842, [%r1841+8];
	shl.b64 	%rd921, %rd940, 3;
	add.s64 	%rd922, %rd3, %rd921;
	st.global.u64 	[%rd922], %rd920;
	shl.b64 	%rd923, %rd940, 2;
	add.s64 	%rd924, %rd2, %rd923;
	st.global.u32 	[%rd924], %r1842;
	ld.shared.u64 	%rd925, [%r1841+4096];
	ld.shared.u32 	%r1843, [%r1841+4104];
	and.b64  	%rd926, %rd921, 34359738360;
	add.s64 	%rd927, %rd3, %rd926;
	st.global.u64 	[%rd927+2048], %rd925;
	and.b64  	%rd928, %rd923, 17179869180;
	add.s64 	%rd929, %rd2, %rd928;
	st.global.u32 	[%rd929+1024], %r1843;
	ld.shared.u64 	%rd930, [%r1841+8192];
	ld.shared.u32 	%r1844, [%r1841+8200];
	st.global.u64 	[%rd927+4096], %rd930;
	st.global.u32 	[%rd929+2048], %r1844;
	ld.shared.u64 	%rd931, [%r1841+12288];
	ld.shared.u32 	%r1845, [%r1841+12296];
	st.global.u64 	[%rd927+6144], %rd931;
	st.global.u32 	[%rd929+3072], %r1845;
	add.s64 	%rd932, %rd940, 1024;
	and.b64  	%rd940, %rd932, 4294967295;
	setp.gt.u64 	%p440, %rd28, %rd940;
	@%p440 bra 	$L__BB6_33;
	bra.uni 	$L__BB6_326;
$L__BB6_34:
	@%p416 bra 	$L__BB6_36;
	shl.b64 	%rd876, %rd29, 3;
	add.s64 	%rd877, %rd3, %rd876;
	st.global.u64 	[%rd877], %rd935;
	shl.b64 	%rd878, %rd29, 2;
	add.s64 	%rd879, %rd2, %rd878;
	st.global.u32 	[%rd879], %r21;
$L__BB6_36:
	setp.eq.s64 	%p419, %rd7, %rd8;
	@%p419 bra 	$L__BB6_38;
	shl.b64 	%rd880, %rd30, 3;
	add.s64 	%rd881, %rd3, %rd880;
	st.global.u64 	[%rd881], %rd7;
	shl.b64 	%rd882, %rd30, 2;
	add.s64 	%rd883, %rd2, %rd882;
	st.global.u32 	[%rd883], %r22;
$L__BB6_38:
	setp.eq.s64 	%p420, %rd8, %rd9;
	@%p420 bra 	$L__BB6_40;
	shl.b64 	%rd884, %rd31, 3;
	add.s64 	%rd885, %rd3, %rd884;
	st.global.u64 	[%rd885], %rd8;
	shl.b64 	%rd886, %rd31, 2;
	add.s64 	%rd887, %rd2, %rd886;
	st.global.u32 	[%rd887], %r23;
$L__BB6_40:
	setp.eq.s64 	%p421, %rd9, %rd10;
	@%p421 bra 	$L__BB6_42;
	shl.b64 	%rd888, %rd32, 3;
	add.s64 	%rd889, %rd3, %rd888;
	st.global.u64 	[%rd889], %rd9;
	shl.b64 	%rd890, %rd32, 2;
	add.s64 	%rd891, %rd2, %rd890;
	st.global.u32 	[%rd891], %r24;
$L__BB6_42:
	setp.eq.s64 	%p422, %rd10, %rd11;
	@%p422 bra 	$L__BB6_44;
	shl.b64 	%rd892, %rd33, 3;
	add.s64 	%rd893, %rd3, %rd892;
	st.global.u64 	[%rd893], %rd10;
	shl.b64 	%rd894, %rd33, 2;
	add.s64 	%rd895, %rd2, %rd894;
	st.global.u32 	[%rd895], %r25;
$L__BB6_44:
	setp.eq.s64 	%p423, %rd11, %rd12;
	@%p423 bra 	$L__BB6_46;
	shl.b64 	%rd896, %rd34, 3;
	add.s64 	%rd897, %rd3, %rd896;
	st.global.u64 	[%rd897], %rd11;
	shl.b64 	%rd898, %rd34, 2;
	add.s64 	%rd899, %rd2, %rd898;
	st.global.u32 	[%rd899], %r26;
$L__BB6_46:
	setp.eq.s64 	%p424, %rd12, %rd13;
	@%p424 bra 	$L__BB6_48;
	shl.b64 	%rd900, %rd35, 3;
	add.s64 	%rd901, %rd3, %rd900;
	st.global.u64 	[%rd901], %rd12;
	shl.b64 	%rd902, %rd35, 2;
	add.s64 	%rd903, %rd2, %rd902;
	st.global.u32 	[%rd903], %r27;
$L__BB6_48:
	setp.eq.s64 	%p425, %rd13, %rd14;
	@%p425 bra 	$L__BB6_50;
	shl.b64 	%rd904, %rd36, 3;
	add.s64 	%rd905, %rd3, %rd904;
	st.global.u64 	[%rd905], %rd13;
	shl.b64 	%rd906, %rd36, 2;
	add.s64 	%rd907, %rd2, %rd906;
	st.global.u32 	[%rd907], %r28;
$L__BB6_50:
	setp.eq.s64 	%p426, %rd14, %rd15;
	@%p426 bra 	$L__BB6_326;
	shl.b64 	%rd908, %rd37, 3;
	add.s64 	%rd909, %rd3, %rd908;
	st.global.u64 	[%rd909], %rd14;
	shl.b64 	%rd910, %rd37, 2;
	add.s64 	%rd911, %rd2, %rd910;
	st.global.u32 	[%rd911], %r29;
	bra.uni 	$L__BB6_326;
$L__BB6_52:
	mov.u32 	%r33, %tid.x;
	and.b32  	%r1089, %r33, 31;
	and.b32  	%r1090, %r33, 992;
	mul.lo.s32 	%r1091, %r1090, 9;
	or.b32  	%r1092, %r1091, %r1089;
	cvt.u64.u32 	%rd665, %r1092;
	add.s64 	%rd666, %rd5, %rd665;
	shl.b64 	%rd667, %rd666, 3;
	add.s64 	%rd647, %rd309, %rd667;
	// begin inline asm
	ld.global.nc.u64 %rd646, [%rd647];
	// end inline asm
	add.s64 	%rd649, %rd647, 256;
	// begin inline asm
	ld.global.nc.u64 %rd648, [%rd649];
	// end inline asm
	add.s64 	%rd651, %rd647, 512;
	// begin inline asm
	ld.global.nc.u64 %rd650, [%rd651];
	// end inline asm
	add.s64 	%rd653, %rd647, 768;
	// begin inline asm
	ld.global.nc.u64 %rd652, [%rd653];
	// end inline asm
	add.s64 	%rd655, %rd647, 1024;
	// begin inline asm
	ld.global.nc.u64 %rd654, [%rd655];
	// end inline asm
	add.s64 	%rd657, %rd647, 1280;
	// begin inline asm
	ld.global.nc.u64 %rd656, [%rd657];
	// end inline asm
	add.s64 	%rd659, %rd647, 1536;
	// begin inline asm
	ld.global.nc.u64 %rd658, [%rd659];
	// end inline asm
	add.s64 	%rd661, %rd647, 1792;
	// begin inline asm
	ld.global.nc.u64 %rd660, [%rd661];
	// end inline asm
	add.s64 	%rd663, %rd647, 2048;
	// begin inline asm
	ld.global.nc.u64 %rd662, [%rd663];
	// end inline asm
	// begin inline asm
	mov.u32 %r1088, %laneid;
	// end inline asm
	shr.u32 	%r35, %r33, 5;
	mad.lo.s32 	%r36, %r35, 288, %r1088;
	shl.b32 	%r1093, %r36, 3;
	mov.u32 	%r1094, _ZN6thrust24THRUST_300001_SM_1000_NS8cuda_cub4core6detail5shmemE;
	add.s32 	%r37, %r1094, %r1093;
	st.shared.u64 	[%r37], %rd646;
	st.shared.u64 	[%r37+256], %rd648;
	st.shared.u64 	[%r37+512], %rd650;
	st.shared.u64 	[%r37+768], %rd652;
	st.shared.u64 	[%r37+1024], %rd654;
	st.shared.u64 	[%r37+1280], %rd656;
	st.shared.u64 	[%r37+1536], %rd658;
	st.shared.u64 	[%r37+1792], %rd660;
	st.shared.u64 	[%r37+2048], %rd662;
	bar.warp.sync 	-1;
	shl.b32 	%r38, %r1088, 3;
	shl.b32 	%r1095, %r1088, 6;
	add.s32 	%r39, %r37, %r1095;
	ld.shared.u64 	%rd53, [%r39];
	ld.shared.u64 	%rd54, [%r39+8];
	ld.shared.u64 	%rd55, [%r39+16];
	ld.shared.u64 	%rd56, [%r39+24];
	ld.shared.u64 	%rd57, [%r39+32];
	ld.shared.u64 	%rd58, [%r39+40];
	ld.shared.u64 	%rd59, [%r39+48];
	ld.shared.u64 	%rd60, [%r39+56];
	ld.shared.u64 	%rd61, [%r39+64];
	setp.ne.s32 	%p262, %r33, 0;
	mov.b64 	%rd942, 0;
	@%p262 bra 	$L__BB6_54;
	shl.b64 	%rd670, %rd5, 3;
	add.s64 	%rd671, %rd309, %rd670;
	add.s64 	%rd669, %rd671, -8;
	// begin inline asm
	ld.global.nc.u64 %rd942, [%rd669];
	// end inline asm
$L__BB6_54:
	setp.eq.s32 	%p263, %r33, 0;
	bar.sync 	0;
	shl.b32 	%r1096, %r36, 2;
	sub.s32 	%r1097, %r37, %r1096;
	st.shared.u32 	[%r1097], %r1;
	st.shared.u32 	[%r1097+128], %r1;
	st.shared.u32 	[%r1097+256], %r1;
	st.shared.u32 	[%r1097+384], %r1;
	st.shared.u32 	[%r1097+512], %r1;
	st.shared.u32 	[%r1097+640], %r1;
	st.shared.u32 	[%r1097+768], %r1;
	st.shared.u32 	[%r1097+896], %r1;
	st.shared.u32 	[%r1097+1024], %r1;
	bar.warp.sync 	-1;
	add.s32 	%r1098, %r36, %r38;
	shl.b32 	%r1099, %r1098, 2;
	sub.s32 	%r1100, %r39, %r1099;
	ld.shared.u32 	%r40, [%r1100];
	ld.shared.u32 	%r41, [%r1100+4];
	ld.shared.u32 	%r42, [%r1100+8];
	ld.shared.u32 	%r43, [%r1100+12];
	ld.shared.u32 	%r44, [%r1100+16];
	ld.shared.u32 	%r45, [%r1100+20];
	ld.shared.u32 	%r46, [%r1100+24];
	ld.shared.u32 	%r47, [%r1100+28];
	ld.shared.u32 	%r48, [%r1100+32];
	bar.sync 	0;
	shl.b32 	%r1101, %r33, 3;
	add.s32 	%r1103, %r1094, %r1101;
	add.s32 	%r49, %r1103, 2264;
	st.shared.u64 	[%r1103+2264], %rd61;
	bar.sync 	0;
	@%p263 bra 	$L__BB6_56;
	ld.shared.u64 	%rd942, [%r49+-8];
$L__BB6_56:
	setp.ne.s64 	%p264, %rd942, %rd53;
	selp.u64 	%rd66, 1, 0, %p264;
	setp.ne.s64 	%p265, %rd53, %rd54;
	selp.u64 	%rd672, 1, 0, %p265;
	setp.ne.s64 	%p266, %rd54, %rd55;
	selp.u64 	%rd673, 1, 0, %p266;
	setp.ne.s64 	%p267, %rd55, %rd56;
	selp.u64 	%rd674, 1, 0, %p267;
	setp.ne.s64 	%p268, %rd56, %rd57;
	selp.u64 	%rd675, 1, 0, %p268;
	setp.ne.s64 	%p269, %rd57, %rd58;
	selp.u64 	%rd676, 1, 0, %p269;
	setp.ne.s64 	%p270, %rd58, %rd59;
	selp.u64 	%rd677, 1, 0, %p270;
	setp.ne.s64 	%p271, %rd59, %rd60;
	selp.u64 	%rd678, 1, 0, %p271;
	setp.ne.s64 	%p272, %rd60, %rd61;
	selp.u64 	%rd679, 1, 0, %p272;
	add.s64 	%rd67, %rd672, %rd66;
	selp.b32 	%r1224, 0, %r40, %p265;
	add.s32 	%r1225, %r41, %r1224;
	add.s64 	%rd68, %rd67, %rd673;
	selp.b32 	%r1226, 0, %r1225, %p266;
	add.s32 	%r1227, %r42, %r1226;
	add.s64 	%rd69, %rd68, %rd674;
	selp.b32 	%r1228, 0, %r1227, %p267;
	add.s32 	%r1229, %r43, %r1228;
	add.s64 	%rd70, %rd69, %rd675;
	selp.b32 	%r1230, 0, %r1229, %p268;
	add.s32 	%r1231, %r44, %r1230;
	add.s64 	%rd71, %rd70, %rd676;
	selp.b32 	%r1232, 0, %r1231, %p269;
	add.s32 	%r1233, %r45, %r1232;
	add.s64 	%rd72, %rd71, %rd677;
	selp.b32 	%r1234, 0, %r1233, %p270;
	add.s32 	%r1235, %r46, %r1234;
	add.s64 	%rd73, %rd72, %rd678;
	selp.b32 	%r1236, 0, %r1235, %p271;
	add.s32 	%r1237, %r47, %r1236;
	add.s64 	%rd680, %rd73, %rd679;
	mov.b64 	{%r1105, %r1110}, %rd680;
	selp.b32 	%r1238, 0, %r1237, %p272;
	add.s32 	%r1115, %r48, %r1238;
	mov.b32 	%r1221, 1;
	mov.b32 	%r1222, 0;
	mov.b32 	%r1223, -1;
	// begin inline asm
	shfl.sync.up.b32 %r1104, %r1105, %r1221, %r1222, %r1223;
	// end inline asm
	// begin inline asm
	shfl.sync.up.b32 %r1109, %r1110, %r1221, %r1222, %r1223;
	// end inline asm
	mov.b64 	%rd681, {%r1104, %r1109};
	// begin inline asm
	shfl.sync.up.b32 %r1114, %r1115, %r1221, %r1222, %r1223;
	// end inline asm
	// begin inline asm
	shfl.sync.up.b32 %r1119, %r1120, %r1221, %r1222, %r1223;
	// end inline asm
	setp.eq.s64 	%p273, %rd680, 0;
	selp.b32 	%r1239, %r1114, 0, %p273;
	setp.lt.s32 	%p274, %r1088, 1;
	selp.b64 	%rd682, 0, %rd681, %p274;
	add.s64 	%rd683, %rd682, %rd680;
	mov.b64 	{%r1125, %r1130}, %rd683;
	selp.b32 	%r1240, 0, %r1239, %p274;
	add.s32 	%r1135, %r1240, %r1115;
	mov.b32 	%r1141, 2;
	// begin inline asm
	shfl.sync.up.b32 %r1124, %r1125, %r1141, %r1222, %r1223;
	// end inline asm
	// begin inline asm
	shfl.sync.up.b32 %r1129, %r1130, %r1141, %r1222, %r1223;
	// end inline asm
	mov.b64 	%rd684, {%r1124, %r1129};
	// begin inline asm
	shfl.sync.up.b32 %r1134, %r1135, %r1141, %r1222, %r1223;
	// end inline asm
	// begin inline asm
	shfl.sync.up.b32 %r1139, %r1140, %r1141, %r1222, %r1223;
	// end inline asm
	setp.eq.s64 	%p275, %rd683, 0;
	selp.b32 	%r1241, %r1134, 0, %p275;
	setp.lt.s32 	%p276, %r1088, 2;
	selp.b64 	%rd685, 0, %rd684, %p276;
	add.s64 	%rd686, %rd685, %rd683;
	mov.b64 	{%r1145, %r1150}, %rd686;
	selp.b32 	%r1242, 0, %r1241, %p276;
	add.s32 	%r1155, %r1242, %r1135;
	mov.b32 	%r1161, 4;
	// begin inline asm
	shfl.sync.up.b32 %r1144, %r1145, %r1161, %r1222, %r1223;
	// end inline asm
	// begin inline asm
	shfl.sync.up.b32 %r1149, %r1150, %r1161, %r1222, %r1223;
	// end inline asm
	mov.b64 	%rd687, {%r1144, %r1149};
	// begin inline asm
	shfl.sync.up.b32 %r1154, %r1155, %r1161, %r1222, %r1223;
	// end inline asm
	// begin inline asm
	shfl.sync.up.b32 %r1159, %r1160, %r1161, %r1222, %r1223;
	// end inline asm
	setp.eq.s64 	%p277, %rd686, 0;
	selp.b32 	%r1243, %r1154, 0, %p277;
	setp.lt.s32 	%p278, %r1088, 4;
	selp.b64 	%rd688, 0, %rd687, %p278;
	add.s64 	%rd689, %rd688, %rd686;
	mov.b64 	{%r1165, %r1170}, %rd689;
	selp.b32 	%r1244, 0, %r1243, %p278;
	add.s32 	%r1175, %r1244, %r1155;
	mov.b32 	%r1181, 8;
	// begin inline asm
	shfl.sync.up.b32 %r1164, %r1165, %r1181, %r1222, %r1223;
	// end inline asm
	// begin inline asm
	shfl.sync.up.b32 %r1169, %r1170, %r1181, %r1222, %r1223;
	// end inline asm
	mov.b64 	%rd690, {%r1164, %r1169};
	// begin inline asm
	shfl.sync.up.b32 %r1174, %r1175, %r1181, %r1222, %r1223;
	// end inline asm
	// begin inline asm
	shfl.sync.up.b32 %r1179, %r1180, %r1181, %r1222, %r1223;
	// end inline asm
	setp.eq.s64 	%p279, %rd689, 0;
	selp.b32 	%r1245, %r1174, 0, %p279;
	setp.lt.s32 	%p280, %r1088, 8;
	selp.b64 	%rd691, 0, %rd690, %p280;
	add.s64 	%rd692, %rd691, %rd689;
	mov.b64 	{%r1185, %r1190}, %rd692;
	selp.b32 	%r1246, 0, %r1245, %p280;
	add.s32 	%r1195, %r1246, %r1175;
	mov.b32 	%r1201, 16;
	// begin inline asm
	shfl.sync.up.b32 %r1184, %r1185, %r1201, %r1222, %r1223;
	// end inline asm
	// begin inline asm
	shfl.sync.up.b32 %r1189, %r1190, %r1201, %r1222, %r1223;
	// end inline asm
	mov.b64 	%rd693, {%r1184, %r1189};
	// begin inline asm
	shfl.sync.up.b32 %r1194, %r1195, %r1201, %r1222, %r1223;
	// end inline asm
	// begin inline asm
	shfl.sync.up.b32 %r1199, %r1200, %r1201, %r1222, %r1223;
	// end inline asm
	setp.eq.s64 	%p281, %rd692, 0;
	selp.b32 	%r1247, %r1194, 0, %p281;
	setp.lt.s32 	%p282, %r1088, 16;
	selp.b64 	%rd694, 0, %rd693, %p282;
	add.s64 	%rd74, %rd694, %rd692;
	mov.b64 	{%r1205, %r1210}, %rd74;
	selp.b32 	%r1248, 0, %r1247, %p282;
	add.s32 	%r1215, %r1248, %r1195;
	// begin inline asm
	shfl.sync.up.b32 %r1204, %r1205, %r1221, %r1222, %r1223;
	// end inline asm
	// begin inline asm
	shfl.sync.up.b32 %r1209, %r1210, %r1221, %r1222, %r1223;
	// end inline asm
	mov.b64 	%rd954, {%r1204, %r1209};
	// begin inline asm
	shfl.sync.up.b32 %r1860, %r1215, %r1221, %r1222, %r1223;
	// end inline asm
	// begin inline asm
	shfl.sync.up.b32 %r1219, %r1220, %r1221, %r1222, %r1223;
	// end inline asm
	setp.ne.s32 	%p283, %r1088, 31;
	@%p283 bra 	$L__BB6_58;
	shl.b32 	%r1249, %r35, 4;
	mov.u32 	%r1250, _ZN6thrust24THRUST_300001_SM_1000_NS8cuda_cub4core6detail5shmemE;
	add.s32 	%r1251, %r1250, %r1249;
	st.shared.u64 	[%r1251], %rd74;
	st.shared.u32 	[%r1251+8], %r1215;
$L__BB6_58:
	bar.sync 	0;
	ld.shared.u64 	%rd695, [_ZN6thrust24THRUST_300001_SM_1000_NS8cuda_cub4core6detail5shmemE];
	ld.shared.u32 	%r1252, [_ZN6thrust24THRUST_300001_SM_1000_NS8cuda_cub4core6detail5shmemE+8];
	ld.shared.u64 	%rd696, [_ZN6thrust24THRUST_300001_SM_1000_NS8cuda_cub4core6detail5shmemE+16];
	ld.shared.u32 	%r1253, [_ZN6thrust24THRUST_300001_SM_1000_NS8cuda_cub4core6detail5shmemE+24];
	add.s64 	%rd697, %rd696, %rd695;
	setp.eq.s64 	%p284, %rd696, 0;
	selp.b32 	%r1254, %r1252, 0, %p284;
	add.s32 	%r1255, %r1254, %r1253;
	setp.eq.s32 	%p285, %r35, 2;
	selp.b64 	%rd698, %rd697, %rd695, %p285;
	selp.b32 	%r1256, %r1255, %r1252, %p285;
	ld.shared.u64 	%rd699, [_ZN6thrust24THRUST_300001_SM_1000_NS8cuda_cub4core6detail5shmemE+32];
	ld.shared.u32 	%r1257, [_ZN6thrust24THRUST_300001_SM_1000_NS8cuda_cub4core6detail5shmemE+40];
	add.s64 	%rd700, %rd699, %rd697;
	setp.eq.s64 	%p286, %rd699, 0;
	selp.b32 	%r1258, %r1255, 0, %p286;
	add.s32 	%r1259, %r1258, %r1257;
	setp.eq.s32 	%p287, %r35, 3;
	selp.b64 	%rd701, %rd700, %rd698, %p287;
	selp.b32 	%r1260, %r1259, %r1256, %p287;
	ld.shared.u64 	%rd702, [_ZN6thrust24THRUST_300001_SM_1000_NS8cuda_cub4core6detail5shmemE+48];
	ld.shared.u32 	%r1261, [_ZN6thrust24THRUST_300001_SM_1000_NS8cuda_cub4core6detail5shmemE+56];
	add.s64 	%rd703, %rd702, %rd700;
	setp.eq.s64 	%p288, %rd702, 0;
	selp.b32 	%r1262, %r1259, 0, %p288;
	add.s32 	%r1263, %r1262, %r1261;
	setp.eq.s32 	%p289, %r35, 4;
	selp.b64 	%rd704, %rd703, %rd701, %p289;
	selp.b32 	%r1264, %r1263, %r1260, %p289;
	ld.shared.u64 	%rd705, [_ZN6thrust24THRUST_300001_SM_1000_NS8cuda_cub4core6detail5shmemE+64];
	ld.shared.u32 	%r1265, [_ZN6thrust24THRUST_300001_SM_1000_NS8cuda_cub4core6detail5shmemE+72];
	add.s64 	%rd706, %rd705, %rd703;
	setp.eq.s64 	%p290, %rd705, 0;
	selp.b32 	%r1266, %r1263, 0, %p290;
	add.s32 	%r1267, %r1266, %r1265;
	setp.eq.s32 	%p291, %r35, 5;
	selp.b64 	%rd707, %rd706, %rd704, %p291;
	selp.b32 	%r1268, %r1267, %r1264, %p291;
	ld.shared.u64 	%rd708, [_ZN6thrust24THRUST_300001_SM_1000_NS8cuda_cub4core6detail5shmemE+80];
	ld.shared.u32 	%r1269, [_ZN6thrust24THRUST_300001_SM_1000_NS8cuda_cub4core6detail5shmemE+88];
	add.s64 	%rd709, %rd708, %rd706;
	setp.eq.s64 	%p292, %rd708, 0;
	selp.b32 	%r1270, %r1267, 0, %p292;
	add.s32 	%r1271, %r1270, %r1269;
	setp.eq.s32 	%p293, %r35, 6;
	selp.b64 	%rd710, %rd709, %rd707, %p293;
	selp.b32 	%r1272, %r1271, %r1268, %p293;
	ld.shared.u64 	%rd711, [_ZN6thrust24THRUST_300001_SM_1000_NS8cuda_cub4core6detail5shmemE+96];
	ld.shared.u32 	%r1273, [_ZN6thrust24THRUST_300001_SM_1000_NS8cuda_cub4core6detail5shmemE+104];
	add.s64 	%rd712, %rd711, %rd709;
	setp.eq.s64 	%p294, %rd711, 0;
	selp.b32 	%r1274, %r1271, 0, %p294;
	add.s32 	%r1275, %r1274, %r1273;
	setp.eq.s32 	%p295, %r35, 7;
	selp.b64 	%rd76, %rd712, %rd710, %p295;
	selp.b32 	%r52, %r1275, %r1272, %p295;
	ld.shared.u64 	%rd713, [_ZN6thrust24THRUST_300001_SM_1000_NS8cuda_cub4core6detail5shmemE+112];
	ld.shared.u32 	%r1276, [_ZN6thrust24THRUST_300001_SM_1000_NS8cuda_cub4core6detail5shmemE+120];
	add.s64 	%rd77, %rd713, %rd712;
	setp.eq.s64 	%p296, %rd713, 0;
	selp.b32 	%r1277, %r1275, 0, %p296;
	add.s32 	%r53, %r1277, %r1276;
	setp.lt.u32 	%p297, %r33, 32;
	@%p297 bra 	$L__BB6_60;
	setp.eq.s64 	%p298, %rd954, 0;
	selp.b32 	%r1278, %r52, 0, %p298;
	add.s32 	%r1279, %r1278, %r1860;
	setp.eq.s32 	%p299, %r1088, 0;
	selp.b64 	%rd714, 0, %rd954, %p299;
	add.s64 	%rd954, %rd76, %rd714;
	selp.b32 	%r1860, %r52, %r1279, %p299;
	bra.uni 	$L__BB6_96;
$L__BB6_60:
	setp.ne.s32 	%p300, %r33, 0;
	mul.wide.u32 	%rd715, %r2, 16;
	add.s64 	%rd79, %rd4, %rd715;
	@%p300 bra 	$L__BB6_62;
	st.shared.u64 	[_ZN6thrust24THRUST_300001_SM_1000_NS8cuda_cub4core6detail5shmemE+200], %rd77;
	st.shared.u32 	[_ZN6thrust24THRUST_300001_SM_1000_NS8cuda_cub4core6detail5shmemE+208], %r53;
	mov.b32 	%r1280, 100;
	mov.b64 	%rd717, {%r53, %r1280};
	add.s64 	%rd716, %rd79, 512;
	// begin inline asm
	st.relaxed.gpu.v2.u64 [%rd716], {%rd717, %rd77};
	// end inline asm
$L__BB6_62:
	not.b32 	%r55, %r33;
	mov.u32 	%r1281, %nctaid.x;
	setp.gt.u32 	%p301, %r1281, 499;
	@%p301 bra 	$L__BB6_64;
	membar.cta;
	bra.uni 	$L__BB6_65;
$L__BB6_64:
	mov.b32 	%r1282, 450;
	// begin inline asm
	nanosleep.u32 %r1282;
	// end inline asm
$L__BB6_65:
	mul.wide.s32 	%rd719, %r55, 16;
	add.s64 	%rd720, %rd79, %rd719;
	add.s64 	%rd80, %rd720, 512;
$L__BB6_66:
	// begin inline asm
	ld.relaxed.gpu.v2.u64 {%rd721, %rd944}, [%rd80];
	// end inline asm
	mov.b64 	{%r1848, %r1853}, %rd721;
	setp.eq.s32 	%p302, %r1853, 99;
	mov.b32 	%r1283, -1;
	vote.sync.any.pred 	%p303, %p302, %r1283;
	@%p303 bra 	$L__BB6_66;
	setp.eq.s32 	%p304, %r1853, 101;
	mov.b32 	%r1305, -1;
	vote.sync.ballot.b32 	%r1306, %p304, %r1305;
	// begin inline asm
	mov.u32 %r1285, %lanemask_ge;
	// end inline asm
	and.b32  	%r1307, %r1306, %r1285;
	or.b32  	%r1308, %r1307, -2147483648;
	add.s32 	%r1309, %r1308, -1;
	not.b32 	%r1310, %r1308;
	and.b32  	%r1311, %r1310, %r1309;
	popc.b32 	%r59, %r1311;
	mov.b64 	{%r1287, %r1292}, %rd944;
	mov.b32 	%r1303, 1;
	// begin inline asm
	shfl.sync.down.b32 %r1286, %r1287, %r1303, %r59, %r1305;
	// end inline asm
	// begin inline asm
	shfl.sync.down.b32 %r1291, %r1292, %r1303, %r59, %r1305;
	// end inline asm
	// begin inline asm
	shfl.sync.down.b32 %r1296, %r1848, %r1303, %r59, %r1305;
	// end inline asm
	// begin inline asm
	shfl.sync.down.b32 %r1301, %r1302, %r1303, %r59, %r1305;
	// end inline asm
	setp.ge.s32 	%p306, %r1088, %r59;
	@%p306 bra 	$L__BB6_69;
	mov.b64 	%rd724, {%r1286, %r1291};
	add.s64 	%rd82, %rd944, %rd724;
	setp.eq.s64 	%p307, %rd944, 0;
	selp.b32 	%r1312, %r1296, 0, %p307;
	add.s32 	%r1848, %r1312, %r1848;
	mov.u64 	%rd944, %rd82;
$L__BB6_69:
	mov.b64 	{%r1314, %r1319}, %rd944;
	mov.b32 	%r1330, 2;
	mov.b32 	%r1332, -1;
	// begin inline asm
	shfl.sync.down.b32 %r1313, %r1314, %r1330, %r59, %r1332;
	// end inline asm
	// begin inline asm
	shfl.sync.down.b32 %r1318, %r1319, %r1330, %r59, %r1332;
	// end inline asm
	// begin inline asm
	shfl.sync.down.b32 %r1323, %r1848, %r1330, %r59, %r1332;
	// end inline asm
	// begin inline asm
	shfl.sync.down.b32 %r1328, %r1329, %r1330, %r59, %r1332;
	// end inline asm
	add.s32 	%r68, %r1088, 2;
	setp.gt.s32 	%p308, %r68, %r59;
	@%p308 bra 	$L__BB6_71;
	mov.b64 	%rd725, {%r1313, %r1318};
	add.s64 	%rd84, %rd944, %rd725;
	setp.eq.s64 	%p309, %rd944, 0;
	selp.b32 	%r1333, %r1323, 0, %p309;
	add.s32 	%r1848, %r1333, %r1848;
	mov.u64 	%rd944, %rd84;
$L__BB6_71:
	mov.b64 	{%r1335, %r1340}, %rd944;
	mov.b32 	%r1351, 4;
	mov.b32 	%r1353, -1;
	// begin inline asm
	shfl.sync.down.b32 %r1334, %r1335, %r1351, %r59, %r1353;
	// end inline asm
	// begin inline asm
	shfl.sync.down.b32 %r1339, %r1340, %r1351, %r59, %r1353;
	// end inline asm
	// begin inline asm
	shfl.sync.down.b32 %r1344, %r1848, %r1351, %r59, %r1353;
	// end inline asm
	// begin inline asm
	shfl.sync.down.b32 %r1349, %r1350, %r1351, %r59, %r1353;
	// end inline asm
	add.s32 	%r74, %r1088, 4;
	setp.gt.s32 	%p310, %r74, %r59;
	@%p310 bra 	$L__BB6_73;
	mov.b64 	%rd726, {%r1334, %r1339};
	add.s64 	%rd86, %rd944, %rd726;
	setp.eq.s64 	%p311, %rd944, 0;
	selp.b32 	%r1354, %r1344, 0, %p311;
	add.s32 	%r1848, %r1354, %r1848;
	mov.u64 	%rd944, %rd86;
$L__BB6_73:
	mov.b64 	{%r1356, %r1361}, %rd944;
	mov.b32 	%r1372, 8;
	mov.b32 	%r1374, -1;
	// begin inline asm
	shfl.sync.down.b32 %r1355, %r1356, %r1372, %r59, %r1374;
	// end inline asm
	// begin inline asm
	shfl.sync.down.b32 %r1360, %r1361, %r1372, %r59, %r1374;
	// end inline asm
	// begin inline asm
	shfl.sync.down.b32 %r1365, %r1848, %r1372, %r59, %r1374;
	// end inline asm
	// begin inline asm
	shfl.sync.down.b32 %r1370, %r1371, %r1372, %r59, %r1374;
	// end inline asm
	add.s32 	%r80, %r1088, 8;
	setp.gt.s32 	%p312, %r80, %r59;
	@%p312 bra 	$L__BB6_75;
	mov.b64 	%rd727, {%r1355, %r1360};
	add.s64 	%rd88, %rd944, %rd727;
	setp.eq.s64 	%p313, %rd944, 0;
	selp.b32 	%r1375, %r1365, 0, %p313;
	add.s32 	%r1848, %r1375, %r1848;
	mov.u64 	%rd944, %rd88;
$L__BB6_75:
	mov.b64 	{%r1377, %r1382}, %rd944;
	mov.b32 	%r1393, 16;
	mov.b32 	%r1395, -1;
	// begin inline asm
	shfl.sync.down.b32 %r1376, %r1377, %r1393, %r59, %r1395;
	// end inline asm
	// begin inline asm
	shfl.sync.down.b32 %r1381, %r1382, %r1393, %r59, %r1395;
	// end inline asm
	// begin inline asm
	shfl.sync.down.b32 %r1386, %r1848, %r1393, %r59, %r1395;
	// end inline asm
	// begin inline asm
	shfl.sync.down.b32 %r1391, %r1392, %r1393, %r59, %r1395;
	// end inline asm
	add.s32 	%r86, %r1088, 16;
	setp.gt.s32 	%p314, %r86, %r59;
	@%p314 bra 	$L__BB6_77;
	mov.b64 	%rd728, {%r1376, %r1381};
	add.s64 	%rd90, %rd944, %rd728;
	setp.eq.s64 	%p315, %rd944, 0;
	selp.b32 	%r1396, %r1386, 0, %p315;
	add.s32 	%r1848, %r1396, %r1848;
	mov.u64 	%rd944, %rd90;
$L__BB6_77:
	add.s32 	%r1854, %r2, %r55;
	add.s64 	%rd92, %rd4, 512;
$L__BB6_78:
	setp.ne.s32 	%p316, %r1853, 101;
	mov.b32 	%r1397, -1;
	vote.sync.all.pred 	%p317, %p316, %r1397;
	not.pred 	%p318, %p317;
	@%p318 bra 	$L__BB6_92;
	mul.wide.s32 	%rd794, %r1854, 16;
	add.s64 	%rd795, %rd92, %rd794;
	add.s64 	%rd94, %rd795, -512;
$L__BB6_80:
	// begin inline asm
	ld.relaxed.gpu.v2.u64 {%rd796, %rd950}, [%rd94];
	// end inline asm
	mov.b64 	{%r1856, %r1853}, %rd796;
	setp.eq.s32 	%p356, %r1853, 99;
	mov.b32 	%r1478, -1;
	vote.sync.any.pred 	%p357, %p356, %r1478;
	@%p357 bra 	$L__BB6_80;
	setp.eq.s32 	%p358, %r1853, 101;
	mov.b32 	%r1499, -1;
	vote.sync.ballot.b32 	%r1500, %p358, %r1499;
	and.b32  	%r1501, %r1500, %r1285;
	or.b32  	%r1502, %r1501, -2147483648;
	add.s32 	%r1503, %r1502, -1;
	not.b32 	%r1504, %r1502;
	and.b32  	%r1505, %r1504, %r1503;
	popc.b32 	%r95, %r1505;
	mov.b64 	{%r1481, %r1486}, %rd950;
	mov.b32 	%r1497, 1;
	// begin inline asm
	shfl.sync.down.b32 %r1480, %r1481, %r1497, %r95, %r1499;
	// end inline asm
	// begin inline asm
	shfl.sync.down.b32 %r1485, %r1486, %r1497, %r95, %r1499;
	// end inline asm
	// begin inline asm
	shfl.sync.down.b32 %r1490, %r1856, %r1497, %r95, %r1499;
	// end inline asm
	// begin inline asm
	shfl.sync.down.b32 %r1495, %r1496, %r1497, %r95, %r1499;
	// end inline asm
	setp.ge.s32 	%p360, %r1088, %r95;
	@%p360 bra 	$L__BB6_83;
	mov.b64 	%rd799, {%r1480, %r1485};
	add.s64 	%rd96, %rd950, %rd799;
	setp.eq.s64 	%p361, %rd950, 0;
	selp.b32 	%r1506, %r1490, 0, %p361;
	add.s32 	%r1856, %r1506, %r1856;
	mov.u64 	%rd950, %rd96;
$L__BB6_83:
	mov.b64 	{%r1508, %r1513}, %rd950;
	mov.b32 	%r1524, 2;
	mov.b32 	%r1526, -1;
	// begin inline asm
	shfl.sync.down.b32 %r1507, %r1508, %r1524, %r95, %r1526;
	// end inline asm
	// begin inline asm
	shfl.sync.down.b32 %r1512, %r1513, %r1524, %r95, %r1526;
	// end inline asm
	// begin inline asm
	shfl.sync.down.b32 %r1517, %r1856, %r1524, %r95, %r1526;
	// end inline asm
	// begin inline asm
	shfl.sync.down.b32 %r1522, %r1523, %r1524, %r95, %r1526;
	// end inline asm
	setp.gt.s32 	%p362, %r68, %r95;
	@%p362 bra 	$L__BB6_85;
	mov.b64 	%rd800, {%r1507, %r1512};
	add.s64 	%rd98, %rd950, %rd800;
	setp.eq.s64 	%p363, %rd950, 0;
	selp.b32 	%r1527, %r1517, 0, %p363;
	add.s32 	%r1856, %r1527, %r1856;
	mov.u64 	%rd950, %rd98;
$L__BB6_85:
	mov.b64 	{%r1529, %r1534}, %rd950;
	mov.b32 	%r1545, 4;
	mov.b32 	%r1547, -1;
	// begin inline asm
	shfl.sync.down.b32 %r1528, %r1529, %r1545, %r95, %r1547;
	// end inline asm
	// begin inline asm
	shfl.sync.down.b32 %r1533, %r1534, %r1545, %r95, %r1547;
	// end inline asm
	// begin inline asm
	shfl.sync.down.b32 %r1538, %r1856, %r1545, %r95, %r1547;
	// end inline asm
	// begin inline asm
	shfl.sync.down.b32 %r1543, %r1544, %r1545, %r95, %r1547;
	// end inline asm
	setp.gt.s32 	%p364, %r74, %r95;
	@%p364 bra 	$L__BB6_87;
	mov.b64 	%rd801, {%r1528, %r1533};
	add.s64 	%rd100, %rd950, %rd801;
	setp.eq.s64 	%p365, %rd950, 0;
	selp.b32 	%r1548, %r1538, 0, %p365;
	add.s32 	%r1856, %r1548, %r1856;
	mov.u64 	%rd950, %rd100;
$L__BB6_87:
	mov.b64 	{%r1550, %r1555}, %rd950;
	mov.b32 	%r1566, 8;
	mov.b32 	%r1568, -1;
	// begin inline asm
	shfl.sync.down.b32 %r1549, %r1550, %r1566, %r95, %r1568;
	// end inline asm
	// begin inline asm
	shfl.sync.down.b32 %r1554, %r1555, %r1566, %r95, %r1568;
	// end inline asm
	// begin inline asm
	shfl.sync.down.b32 %r1559, %r1856, %r1566, %r95, %r1568;
	// end inline asm
	// begin inline asm
	shfl.sync.down.b32 %r1564, %r1565, %r1566, %r95, %r1568;
	// end inline asm
	setp.gt.s32 	%p366, %r80, %r95;
	@%p366 bra 	$L__BB6_89;
	mov.b64 	%rd802, {%r1549, %r1554};
	add.s64 	%rd102, %rd950, %rd802;
	setp.eq.s64 	%p367, %rd950, 0;
	selp.b32 	%r1569, %r1559, 0, %p367;
	add.s32 	%r1856, %r1569, %r1856;
	mov.u64 	%rd950, %rd102;
$L__BB6_89:
	mov.b64 	{%r1571, %r1576}, %rd950;
	mov.b32 	%r1587, 16;
	mov.b32 	%r1589, -1;
	// begin inline asm
	shfl.sync.down.b32 %r1570, %r1571, %r1587, %r95, %r1589;
	// end inline asm
	// begin inline asm
	shfl.sync.down.b32 %r1575, %r1576, %r1587, %r95, %r1589;
	// end inline asm
	// begin inline asm
	shfl.sync.down.b32 %r1580, %r1856, %r1587, %r95, %r1589;
	// end inline asm
	// begin inline asm
	shfl.sync.down.b32 %r1585, %r1586, %r1587, %r95, %r1589;
	// end inline asm
	setp.gt.s32 	%p368, %r86, %r95;
	@%p368 bra 	$L__BB6_91;
	mov.b64 	%rd803, {%r1570, %r1575};
	add.s64 	%rd104, %rd950, %rd803;
	setp.eq.s64 	%p369, %rd950, 0;
	selp.b32 	%r1590, %r1580, 0, %p369;
	add.s32 	%r1856, %r1590, %r1856;
	mov.u64 	%rd950, %rd104;
$L__BB6_91:
	add.s64 	%rd106, %rd950, %rd944;
	setp.eq.s64 	%p370, %rd944, 0;
	selp.b32 	%r1591, %r1856, 0, %p370;
	add.s32 	%r1848, %r1591, %r1848;
	add.s32 	%r1854, %r1854, -32;
	mov.u64 	%rd944, %rd106;
	bra.uni 	$L__BB6_78;
$L__BB6_92:
	@%p300 bra 	$L__BB6_94;
	add.s64 	%rd731, %rd944, %rd77;
	setp.eq.s64 	%p320, %rd77, 0;
	selp.b32 	%r1399, %r1848, 0, %p320;
	add.s32 	%r1400, %r1399, %r53;
	mov.b32 	%r1401, 101;
	mov.b64 	%rd730, {%r1400, %r1401};
	add.s64 	%rd729, %rd79, 512;
	// begin inline asm
	st.relaxed.gpu.v2.u64 [%rd729], {%rd730, %rd731};
	// end inline asm
	st.shared.u64 	[_ZN6thrust24THRUST_300001_SM_1000_NS8cuda_cub4core6detail5shmemE+168], %rd944;
	st.shared.u32 	[_ZN6thrust24THRUST_300001_SM_1000_NS8cuda_cub4core6detail5shmemE+176], %r1848;
	st.shared.u64 	[_ZN6thrust24THRUST_300001_SM_1000_NS8cuda_cub4core6detail5shmemE+184], %rd731;
	st.shared.u32 	[_ZN6thrust24THRUST_300001_SM_1000_NS8cuda_cub4core6detail5shmemE+192], %r1400;
$L__BB6_94:
	setp.ne.s32 	%p321, %r1088, 0;
	@%p321 bra 	$L__BB6_96;
	st.shared.u64 	[_ZN6thrust24THRUST_300001_SM_1000_NS8cuda_cub4core6detail5shmemE+136], %rd944;
	st.shared.u32 	[_ZN6thrust24THRUST_300001_SM_1000_NS8cuda_cub4core6detail5shmemE+144], %r1848;
	mov.u64 	%rd954, %rd944;
	mov.u32 	%r1860, %r1848;
$L__BB6_96:
	setp.eq.s32 	%p322, %r33, 0;
	bar.sync 	0;
	@%p322 bra 	$L__BB6_98;
	ld.shared.u32 	%r1402, [_ZN6thrust24THRUST_300001_SM_1000_NS8cuda_cub4core6detail5shmemE+144];
	ld.shared.u64 	%rd732, [_ZN6thrust24THRUST_300001_SM_1000_NS8cuda_cub4core6detail5shmemE+136];
	add.s64 	%rd108, %rd732, %rd954;
	setp.eq.s64 	%p323, %rd954, 0;
	selp.b32 	%r1403, %r1402, 0, %p323;
	add.s32 	%r1860, %r1403, %r1860;
	mov.u64 	%rd954, %rd108;
$L__BB6_98:
	setp.ne.s64 	%p324, %rd59, %rd60;
	setp.ne.s64 	%p325, %rd58, %rd59;
	setp.ne.s64 	%p326, %rd57, %rd58;
	setp.ne.s64 	%p327, %rd56, %rd57;
	setp.ne.s64 	%p328, %rd55, %rd56;
	setp.ne.s64 	%p329, %rd54, %rd55;
	setp.ne.s64 	%p330, %rd53, %rd54;
	setp.ne.s64 	%p331, %rd942, %rd53;
	add.s64 	%rd110, %rd954, %rd66;
	selp.b32 	%r1404, 0, %r1860, %p331;
	add.s32 	%r126, %r1404, %r40;
	add.s64 	%rd111, %rd67, %rd954;
	selp.b32 	%r1405, 0, %r126, %p330;
	add.s32 	%r127, %r41, %r1405;
	add.s64 	%rd112, %rd68, %rd954;
	selp.b32 	%r1406, 0, %r127, %p329;
	add.s32 	%r128, %r42, %r1406;
	add.s64 	%rd113, %rd69, %rd954;
	selp.b32 	%r1407, 0, %r128, %p328;
	add.s32 	%r129, %r43, %r1407;
	add.s64 	%rd114, %rd70, %rd954;
	selp.b32 	%r1408, 0, %r129, %p327;
	add.s32 	%r130, %r44, %r1408;
	add.s64 	%rd115, %rd71, %rd954;
	selp.b32 	%r1409, 0, %r130, %p326;
	add.s32 	%r131, %r45, %r1409;
	add.s64 	%rd116, %rd72, %rd954;
	selp.b32 	%r1410, 0, %r131, %p325;
	add.s32 	%r132, %r46, %r1410;
	add.s64 	%rd117, %rd73, %rd954;
	selp.b32 	%r1411, 0, %r132, %p324;
	add.s32 	%r133, %r47, %r1411;
	ld.shared.u64 	%rd118, [_ZN6thrust24THRUST_300001_SM_1000_NS8cuda_cub4core6detail5shmemE+200];
	ld.shared.u64 	%rd119, [_ZN6thrust24THRUST_300001_SM_1000_NS8cuda_cub4core6detail5shmemE+168];
	setp.lt.s64 	%p332, %rd118, 257;
	@%p332 bra 	$L__BB6_124;
	setp.eq.s64 	%p342, %rd942, %rd53;
	bar.sync 	0;
	@%p342 bra 	$L__BB6_101;
	cvt.u32.u64 	%r1412, %rd119;
	cvt.u32.u64 	%r1413, %rd954;
	sub.s32 	%r1414, %r1413, %r1412;
	shl.b32 	%r1415, %r1414, 4;
	mov.u32 	%r1416, _ZN6thrust24THRUST_300001_SM_1000_NS8cuda_cub4core6detail5shmemE;
	add.s32 	%r1417, %r1416, %r1415;
	st.shared.u64 	[%r1417], %rd942;
	st.shared.u32 	[%r1417+8], %r1860;
$L__BB6_101:
	setp.eq.s64 	%p343, %rd53, %rd54;
	@%p343 bra 	$L__BB6_103;
	cvt.u32.u64 	%r1418, %rd119;
	cvt.u32.u64 	%r1419, %rd110;
	sub.s32 	%r1420, %r1419, %r1418;
	shl.b32 	%r1421, %r1420, 4;
	mov.u32 	%r1422, _ZN6thrust24THRUST_300001_SM_1000_NS8cuda_cub4core6detail5shmemE;
	add.s32 	%r1423, %r1422, %r1421;
	st.shared.u64 	[%r1423], %rd53;
	st.shared.u32 	[%r1423+8], %r126;
$L__BB6_103:
	setp.eq.s64 	%p344, %rd54, %rd55;
	@%p344 bra 	$L__BB6_105;
	cvt.u32.u64 	%r1424, %rd119;
	cvt.u32.u64 	%r1425, %rd111;
	sub.s32 	%r1426, %r1425, %r1424;
	shl.b32 	%r1427, %r1426, 4;
	mov.u32 	%r1428, _ZN6thrust24THRUST_300001_SM_1000_NS8cuda_cub4core6detail5shmemE;
	add.s32 	%r1429, %r1428, %r1427;
	st.shared.u64 	[%r1429], %rd54;
	st.shared.u32 	[%r1429+8], %r127;
$L__BB6_105:
	setp.eq.s64 	%p345, %rd55, %rd56;
	@%p345 bra 	$L__BB6_107;
	cvt.u32.u64 	%r1430, %rd119;
	cvt.u32.u64 	%r1431, %rd112;
	sub.s32 	%r1432, %r1431, %r1430;
	shl.b32 	%r1433, %r1432, 4;
	mov.u32 	%r1434, _ZN6thrust24THRUST_300001_SM_1000_NS8cuda_cub4core6detail5shmemE;
	add.s32 	%r1435, %r1434, %r1433;
	st.shared.u64 	[%r1435], %rd55;
	st.shared.u32 	[%r1435+8], %r128;
$L__BB6_107:
	setp.eq.s64 	%p346, %rd56, %rd57;
	@%p346 bra 	$L__BB6_109;
	cvt.u32.u64 	%r1436, %rd119;
	cvt.u32.u64 	%r1437, %rd113;
	sub.s32 	%r1438, %r1437, %r1436;
	shl.b32 	%r1439, %r1438, 4;
	mov.u32 	%r1440, _ZN6thrust24THRUST_300001_SM_1000_NS8cuda_cub4core6detail5shmemE;
	add.s32 	%r1441, %r1440, %r1439;
	st.shared.u64 	[%r1441], %rd56;
	st.shared.u32 	[%r1441+8], %r129;
$L__BB6_109:
	setp.eq.s64 	%p347, %rd57, %rd58;
	@%p347 bra 	$L__BB6_111;
	cvt.u32.u64 	%r1442, %rd119;
	cvt.u32.u64 	%r1443, %rd114;
	sub.s32 	%r1444, %r1443, %r1442;
	shl.b32 	%r1445, %r1444, 4;
	mov.u32 	%r1446, _ZN6thrust24THRUST_300001_SM_1000_NS8cuda_cub4core6detail5shmemE;
	add.s32 	%r1447, %r1446, %r1445;
	st.shared.u64 	[%r1447], %rd57;
	st.shared.u32 	[%r1447+8], %r130;
$L__BB6_111:
	setp.eq.s64 	%p348, %rd58, %rd59;
	@%p348 bra 	$L__BB6_113;
	cvt.u32.u64 	%r1448, %rd119;
	cvt.u32.u64 	%r1449, %rd115;
	sub.s32 	%r1450, %r1449, %r1448;
	shl.b32 	%r1451, %r1450, 4;
	mov.u32 	%r1452, _ZN6thrust24THRUST_300001_SM_1000_NS8cuda_cub4core6detail5shmemE;
	add.s32 	%r1453, %r1452, %r1451;
	st.shared.u64 	[%r1453], %rd58;
	st.shared.u32 	[%r1453+8], %r131;
$L__BB6_113:
	setp.eq.s64 	%p349, %rd59, %rd60;
	@%p349 bra 	$L__BB6_115;
	cvt.u32.u64 	%r1454, %rd119;
	cvt.u32.u64 	%r1455, %rd116;
	sub.s32 	%r1456, %r1455, %r1454;
	shl.b32 	%r1457, %r1456, 4;
	mov.u32 	%r1458, _ZN6thrust24THRUST_300001_SM_1000_NS8cuda_cub4core6detail5shmemE;
	add.s32 	%r1459, %r1458, %r1457;
	st.shared.u64 	[%r1459], %rd59;
	st.shared.u32 	[%r1459+8], %r132;
$L__BB6_115:
	setp.eq.s64 	%p350, %rd60, %rd61;
	@%p350 bra 	$L__BB6_117;
	cvt.u32.u64 	%r1460, %rd119;
	cvt.u32.u64 	%r1461, %rd117;
	sub.s32 	%r1462, %r1461, %r1460;
	shl.b32 	%r1463, %r1462, 4;
	mov.u32 	%r1464, _ZN6thrust24THRUST_300001_SM_1000_NS8cuda_cub4core6detail5shmemE;
	add.s32 	%r1465, %r1464, %r1463;
	st.shared.u64 	[%r1465], %rd60;
	st.shared.u32 	[%r1465+8], %r133;
$L__BB6_117:
	bar.sync 	0;
	cvt.u64.u32 	%rd960, %r33;
	setp.le.u64 	%p351, %rd118, %rd960;
	@%p351 bra 	$L__BB6_326;
	not.b64 	%rd769, %rd960;
	add.s64 	%rd121, %rd118, %rd769;
	shr.u64 	%rd770, %rd121, 8;
	add.s64 	%rd771, %rd770, 1;
	and.b64  	%rd956, %rd771, 3;
	and.b64  	%rd772, %rd121, 768;
	setp.eq.s64 	%p352, %rd772, 768;
	@%p352 bra 	$L__BB6_121;
	add.s64 	%rd773, %rd119, %rd960;
	shl.b64 	%rd774, %rd773, 2;
	add.s64 	%rd958, %rd2, %rd774;
	shl.b64 	%rd775, %rd773, 3;
	add.s64 	%rd957, %rd3, %rd775;
	shl.b32 	%r1466, %r33, 4;
	mov.u32 	%r1467, _ZN6thrust24THRUST_300001_SM_1000_NS8cuda_cub4core6detail5shmemE;
	add.s32 	%r1468, %r1466, %r1467;
	add.s32 	%r1862, %r1468, 8;
	shl.b64 	%rd776, %rd956, 8;
	add.s64 	%rd960, %rd776, %rd960;
$L__BB6_120:
	.pragma "nounroll";
	ld.shared.u64 	%rd777, [%r1862+-8];
	ld.shared.u32 	%r1469, [%r1862];
	st.global.u64 	[%rd957], %rd777;
	st.global.u32 	[%rd958], %r1469;
	add.s64 	%rd958, %rd958, 1024;
	add.s64 	%rd957, %rd957, 2048;
	add.s32 	%r1862, %r1862, 4096;
	add.s64 	%rd956, %rd956, -1;
	setp.ne.s64 	%p353, %rd956, 0;
	@%p353 bra 	$L__BB6_120;
$L__BB6_121:
	setp.lt.u64 	%p354, %rd121, 768;
	@%p354 bra 	$L__BB6_326;
	mov.u32 	%r1472, _ZN6thrust24THRUST_300001_SM_1000_NS8cuda_cub4core6detail5shmemE;
$L__BB6_123:
	cvt.u32.u64 	%r1470, %rd960;
	add.s64 	%rd778, %rd960, %rd119;
	shl.b32 	%r1471, %r1470, 4;
	add.s32 	%r1473, %r1472, %r1471;
	ld.shared.u64 	%rd779, [%r1473];
	ld.shared.u32 	%r1474, [%r1473+8];
	shl.b64 	%rd780, %rd778, 3;
	add.s64 	%rd781, %rd3, %rd780;
	st.global.u64 	[%rd781], %rd779;
	shl.b64 	%rd782, %rd778, 2;
	add.s64 	%rd783, %rd2, %rd782;
	st.global.u32 	[%rd783], %r1474;
	and.b64  	%rd784, %rd960, 4294967295;
	add.s64 	%rd785, %rd119, %rd784;
	ld.shared.u64 	%rd786, [%r1473+4096];
	ld.shared.u32 	%r1475, [%r1473+4104];
	shl.b64 	%rd787, %rd785, 3;
	add.s64 	%rd788, %rd3, %rd787;
	st.global.u64 	[%rd788+2048], %rd786;
	shl.b64 	%rd789, %rd785, 2;
	add.s64 	%rd790, %rd2, %rd789;
	st.global.u32 	[%rd790+1024], %r1475;
	ld.shared.u64 	%rd791, [%r1473+8192];
	ld.shared.u32 	%r1476, [%r1473+8200];
	st.global.u64 	[%rd788+4096], %rd791;
	st.global.u32 	[%rd790+2048], %r1476;
	ld.shared.u64 	%rd792, [%r1473+12288];
	ld.shared.u32 	%r1477, [%r1473+12296];
	st.global.u64 	[%rd788+6144], %rd792;
	st.global.u32 	[%rd790+3072], %r1477;
	add.s64 	%rd793, %rd960, 1024;
	and.b64  	%rd960, %rd793, 4294967295;
	setp.gt.u64 	%p355, %rd118, %rd960;
	@%p355 bra 	$L__BB6_123;
	bra.uni 	$L__BB6_326;
$L__BB6_124:
	setp.eq.s64 	%p333, %rd942, %rd53;
	@%p333 bra 	$L__BB6_126;
	shl.b64 	%rd733, %rd954, 3;
	add.s64 	%rd734, %rd3, %rd733;
	st.global.u64 	[%rd734], %rd942;
	shl.b64 	%rd735, %rd954, 2;
	add.s64 	%rd736, %rd2, %rd735;
	st.global.u32 	[%rd736], %r1860;
$L__BB6_126:
	setp.eq.s64 	%p334, %rd53, %rd54;
	@%p334 bra 	$L__BB6_128;
	shl.b64 	%rd737, %rd110, 3;
	add.s64 	%rd738, %rd3, %rd737;
	st.global.u64 	[%rd738], %rd53;
	shl.b64 	%rd739, %rd110, 2;
	add.s64 	%rd740, %rd2, %rd739;
	st.global.u32 	[%rd740], %r126;
$L__BB6_128:
	setp.eq.s64 	%p335, %rd54, %rd55;
	@%p335 bra 	$L__BB6_130;
	shl.b64 	%rd741, %rd111, 3;
	add.s64 	%rd742, %rd3, %rd741;
	st.global.u64 	[%rd742], %rd54;
	shl.b64 	%rd743, %rd111, 2;
	add.s64 	%rd744, %rd2, %rd743;
	st.global.u32 	[%rd744], %r127;
$L__BB6_130:
	setp.eq.s64 	%p336, %rd55, %rd56;
	@%p336 bra 	$L__BB6_132;
	shl.b64 	%rd745, %rd112, 3;
	add.s64 	%rd746, %rd3, %rd745;
	st.global.u64 	[%rd746], %rd55;
	shl.b64 	%rd747, %rd112, 2;
	add.s64 	%rd748, %rd2, %rd747;
	st.global.u32 	[%rd748], %r128;
$L__BB6_132:
	setp.eq.s64 	%p337, %rd56, %rd57;
	@%p337 bra 	$L__BB6_134;
	shl.b64 	%rd749, %rd113, 3;
	add.s64 	%rd750, %rd3, %rd749;
	st.global.u64 	[%rd750], %rd56;
	shl.b64 	%rd751, %rd113, 2;
	add.s64 	%rd752, %rd2, %rd751;
	st.global.u32 	[%rd752], %r129;
$L__BB6_134:
	setp.eq.s64 	%p338, %rd57, %rd58;
	@%p338 bra 	$L__BB6_136;
	shl.b64 	%rd753, %rd114, 3;
	add.s64 	%rd754, %rd3, %rd753;
	st.global.u64 	[%rd754], %rd57;
	shl.b64 	%rd755, %rd114, 2;
	add.s64 	%rd756, %rd2, %rd755;
	st.global.u32 	[%rd756], %r130;
$L__BB6_136:
	setp.eq.s64 	%p339, %rd58, %rd59;
	@%p339 bra 	$L__BB6_138;
	shl.b64 	%rd757, %rd115, 3;
	add.s64 	%rd758, %rd3, %rd757;
	st.global.u64 	[%rd758], %rd58;
	shl.b64 	%rd759, %rd115, 2;
	add.s64 	%rd760, %rd2, %rd759;
	st.global.u32 	[%rd760], %r131;
$L__BB6_138:
	setp.eq.s64 	%p340, %rd59, %rd60;
	@%p340 bra 	$L__BB6_140;
	shl.b64 	%rd761, %rd116, 3;
	add.s64 	%rd762, %rd3, %rd761;
	st.global.u64 	[%rd762], %rd59;
	shl.b64 	%rd763, %rd116, 2;
	add.s64 	%rd764, %rd2, %rd763;
	st.global.u32 	[%rd764], %r132;
$L__BB6_140:
	setp.eq.s64 	%p341, %rd60, %rd61;
	@%p341 bra 	$L__BB6_326;
	shl.b64 	%rd765, %rd117, 3;
	add.s64 	%rd766, %rd3, %rd765;
	st.global.u64 	[%rd766], %rd60;
	shl.b64 	%rd767, %rd117, 2;
	add.s64 	%rd768, %rd2, %rd767;
	st.global.u32 	[%rd768], %r133;
	bra.uni 	$L__BB6_326;
$L__BB6_142:
	setp.lt.s64 	%p13, %rd6, 1;
	@%p13 bra 	$L__BB6_326;
	setp.ne.s32 	%p14, %r2, 0;
	@%p14 bra 	$L__BB6_214;
	cvt.u32.u64 	%r137, %rd311;
	shl.b64 	%rd498, %rd5, 3;
	add.s64 	%rd497, %rd309, %rd498;
	// begin inline asm
	ld.global.nc.u64 %rd969, [%rd497];
	// end inline asm
	mov.u32 	%r138, %tid.x;
	and.b32  	%r807, %r138, 31;
	and.b32  	%r808, %r138, 992;
	mul.lo.s32 	%r809, %r808, 9;
	or.b32  	%r139, %r809, %r807;
	setp.ge.s32 	%p159, %r139, %r137;
	shl.b32 	%r810, %r139, 3;
	cvt.u64.u32 	%rd499, %r810;
	add.s64 	%rd136, %rd497, %rd499;
	mov.u64 	%rd961, %rd969;
	@%p159 bra 	$L__BB6_146;
	// begin inline asm
	ld.global.nc.u64 %rd961, [%rd136];
	// end inline asm
$L__BB6_146:
	add.s32 	%r811, %r139, 32;
	setp.ge.s32 	%p160, %r811, %r137;
	mov.u64 	%rd962, %rd969;
	@%p160 bra 	$L__BB6_148;
	add.s64 	%rd503, %rd136, 256;
	// begin inline asm
	ld.global.nc.u64 %rd962, [%rd503];
	// end inline asm
$L__BB6_148:
	add.s32 	%r812, %r139, 64;
	setp.ge.s32 	%p161, %r812, %r137;
	mov.u64 	%rd963, %rd969;
	@%p161 bra 	$L__BB6_150;
	add.s64 	%rd505, %rd136, 512;
	// begin inline asm
	ld.global.nc.u64 %rd963, [%rd505];
	// end inline asm
$L__BB6_150:
	add.s32 	%r813, %r139, 96;
	setp.ge.s32 	%p162, %r813, %r137;
	mov.u64 	%rd964, %rd969;
	@%p162 bra 	$L__BB6_152;
	add.s64 	%rd507, %rd136, 768;
	// begin inline asm
	ld.global.nc.u64 %rd964, [%rd507];
	// end inline asm
$L__BB6_152:
	add.s32 	%r814, %r139, 128;
	setp.ge.s32 	%p163, %r814, %r137;
	mov.u64 	%rd965, %rd969;
	@%p163 bra 	$L__BB6_154;
	add.s64 	%rd509, %rd136, 1024;
	// begin inline asm
	ld.global.nc.u64 %rd965, [%rd509];
	// end inline asm
$L__BB6_154:
	add.s32 	%r815, %r139, 160;
	setp.ge.s32 	%p164, %r815, %r137;
	mov.u64 	%rd966, %rd969;
	@%p164 bra 	$L__BB6_156;
	add.s64 	%rd511, %rd136, 1280;
	// begin inline asm
	ld.global.nc.u64 %rd966, [%rd511];
	// end inline asm
$L__BB6_156:
	add.s32 	%r816, %r139, 192;
	setp.ge.s32 	%p165, %r816, %r137;
	mov.u64 	%rd967, %rd969;
	@%p165 bra 	$L__BB6_158;
	add.s64 	%rd513, %rd136, 1536;
	// begin inline asm
	ld.global.nc.u64 %rd967, [%rd513];
	// end inline asm
$L__BB6_158:
	add.s32 	%r817, %r139, 224;
	setp.ge.s32 	%p166, %r817, %r137;
	mov.u64 	%rd968, %rd969;
	@%p166 bra 	$L__BB6_160;
	add.s64 	%rd515, %rd136, 1792;
	// begin inline asm
	ld.global.nc.u64 %rd968, [%rd515];
	// end inline asm
$L__BB6_160:
	add.s32 	%r818, %r139, 256;
	setp.ge.s32 	%p167, %r818, %r137;
	@%p167 bra 	$L__BB6_162;
	add.s64 	%rd517, %rd136, 2048;
	// begin inline asm
	ld.global.nc.u64 %rd969, [%rd517];
	// end inline asm
$L__BB6_162:
	// begin inline asm
	mov.u32 %r819, %laneid;
	// end inline asm
	shr.u32 	%r141, %r138, 5;
	mad.lo.s32 	%r820, %r141, 288, %r819;
	shl.b32 	%r821, %r820, 3;
	mov.u32 	%r822, _ZN6thrust24THRUST_300001_SM_1000_NS8cuda_cub4core6detail5shmemE;
	add.s32 	%r823, %r822, %r821;
	st.shared.u64 	[%r823], %rd961;
	st.shared.u64 	[%r823+256], %rd962;
	st.shared.u64 	[%r823+512], %rd963;
	st.shared.u64 	[%r823+768], %rd964;
	st.shared.u64 	[%r823+1024], %rd965;
	st.shared.u64 	[%r823+1280], %rd966;
	st.shared.u64 	[%r823+1536], %rd967;
	st.shared.u64 	[%r823+1792], %rd968;
	st.shared.u64 	[%r823+2048], %rd969;
	bar.warp.sync 	-1;
	shl.b32 	%r824, %r819, 3;
	add.s32 	%r825, %r820, %r824;
	shl.b32 	%r826, %r819, 6;
	add.s32 	%r827, %r823, %r826;
	ld.shared.u64 	%rd155, [%r827];
	ld.shared.u64 	%rd156, [%r827+8];
	ld.shared.u64 	%rd157, [%r827+16];
	ld.shared.u64 	%rd158, [%r827+24];
	ld.shared.u64 	%rd159, [%r827+32];
	ld.shared.u64 	%rd160, [%r827+40];
	ld.shared.u64 	%rd161, [%r827+48];
	ld.shared.u64 	%rd162, [%r827+56];
	ld.shared.u64 	%rd163, [%r827+64];
	bar.sync 	0;
	shl.b32 	%r828, %r820, 2;
	sub.s32 	%r829, %r823, %r828;
	st.shared.u32 	[%r829], %r1;
	st.shared.u32 	[%r829+128], %r1;
	st.shared.u32 	[%r829+256], %r1;
	st.shared.u32 	[%r829+384], %r1;
	st.shared.u32 	[%r829+512], %r1;
	st.shared.u32 	[%r829+640], %r1;
	st.shared.u32 	[%r829+768], %r1;
	st.shared.u32 	[%r829+896], %r1;
	st.shared.u32 	[%r829+1024], %r1;
	bar.warp.sync 	-1;
	shl.b32 	%r830, %r825, 2;
	sub.s32 	%r831, %r827, %r830;
	ld.shared.u32 	%r142, [%r831];
	ld.shared.u32 	%r143, [%r831+4];
	ld.shared.u32 	%r144, [%r831+8];
	ld.shared.u32 	%r145, [%r831+12];
	ld.shared.u32 	%r146, [%r831+16];
	ld.shared.u32 	%r147, [%r831+20];
	ld.shared.u32 	%r148, [%r831+24];
	ld.shared.u32 	%r149, [%r831+28];
	ld.shared.u32 	%r150, [%r831+32];
	bar.sync 	0;
	shl.b32 	%r832, %r138, 3;
	add.s32 	%r833, %r822, %r832;
	add.s32 	%r151, %r833, 2264;
	st.shared.u64 	[%r833+2264], %rd163;
	bar.sync 	0;
	setp.eq.s32 	%p168, %r138, 0;
	mov.b64 	%rd971, 1;
	@%p168 bra 	$L__BB6_164;
	ld.shared.u64 	%rd970, [%r151+-8];
	setp.ne.s64 	%p169, %rd970, %rd155;
	selp.u64 	%rd971, 1, 0, %p169;
$L__BB6_164:
	setp.eq.s32 	%p170, %r138, 0;
	setp.ne.s64 	%p171, %rd155, %rd156;
	setp.ne.s64 	%p172, %rd156, %rd157;
	setp.ne.s64 	%p173, %rd157, %rd158;
	setp.ne.s64 	%p174, %rd158, %rd159;
	setp.ne.s64 	%p175, %rd159, %rd160;
	setp.ne.s64 	%p176, %rd160, %rd161;
	setp.ne.s64 	%p177, %rd161, %rd162;
	setp.ne.s64 	%p178, %rd162, %rd163;
	mul.lo.s32 	%r954, %r138, 9;
	cvt.u64.u32 	%rd520, %r954;
	setp.eq.s64 	%p179, %rd6, %rd520;
	selp.u64 	%rd521, 1, 0, %p179;
	selp.b64 	%rd522, %rd521, %rd971, %p179;
	selp.b64 	%rd168, %rd521, %rd522, %p170;
	add.s32 	%r955, %r954, 1;
	cvt.u64.u32 	%rd523, %r955;
	setp.eq.s64 	%p180, %rd6, %rd523;
	or.pred  	%p1, %p180, %p171;
	selp.u64 	%rd524, 1, 0, %p1;
	add.s32 	%r956, %r954, 2;
	cvt.u64.u32 	%rd525, %r956;
	setp.eq.s64 	%p181, %rd6, %rd525;
	or.pred  	%p2, %p181, %p172;
	selp.u64 	%rd526, 1, 0, %p2;
	add.s32 	%r957, %r954, 3;
	cvt.u64.u32 	%rd527, %r957;
	setp.eq.s64 	%p182, %rd6, %rd527;
	or.pred  	%p3, %p182, %p173;
	selp.u64 	%rd528, 1, 0, %p3;
	add.s32 	%r958, %r954, 4;
	cvt.u64.u32 	%rd529, %r958;
	setp.eq.s64 	%p183, %rd6, %rd529;
	or.pred  	%p4, %p183, %p174;
	selp.u64 	%rd530, 1, 0, %p4;
	add.s32 	%r959, %r954, 5;
	cvt.u64.u32 	%rd531, %r959;
	setp.eq.s64 	%p184, %rd6, %rd531;
	or.pred  	%p185, %p184, %p175;
	selp.u64 	%rd532, 1, 0, %p185;
	add.s32 	%r960, %r954, 6;
	cvt.u64.u32 	%rd533, %r960;
	setp.eq.s64 	%p186, %rd6, %rd533;
	or.pred  	%p5, %p186, %p176;
	selp.u64 	%rd534, 1, 0, %p5;
	add.s32 	%r961, %r954, 7;
	cvt.u64.u32 	%rd535, %r961;
	setp.eq.s64 	%p187, %rd6, %rd535;
	or.pred  	%p188, %p187, %p177;
	selp.u64 	%rd536, 1, 0, %p188;
	add.s32 	%r962, %r954, 8;
	cvt.u64.u32 	%rd537, %r962;
	setp.eq.s64 	%p189, %rd6, %rd537;
	or.pred  	%p190, %p189, %p178;
	selp.u64 	%rd538, 1, 0, %p190;
	add.s64 	%rd169, %rd168, %rd524;
	selp.b32 	%r963, 0, %r142, %p1;
	add.s32 	%r964, %r143, %r963;
	add.s64 	%rd170, %rd169, %rd526;
	selp.b32 	%r965, 0, %r964, %p2;
	add.s32 	%r966, %r144, %r965;
	add.s64 	%rd171, %rd170, %rd528;
	selp.b32 	%r967, 0, %r966, %p3;
	add.s32 	%r968, %r145, %r967;
	add.s64 	%rd172, %rd171, %rd530;
	selp.b32 	%r969, 0, %r968, %p4;
	add.s32 	%r970, %r146, %r969;
	add.s64 	%rd173, %rd172, %rd532;
	selp.b32 	%r971, 0, %r970, %p185;
	add.s32 	%r972, %r147, %r971;
	add.s64 	%rd174, %rd173, %rd534;
	selp.b32 	%r973, 0, %r972, %p5;
	add.s32 	%r974, %r148, %r973;
	add.s64 	%rd175, %rd174, %rd536;
	selp.b32 	%r975, 0, %r974, %p188;
	add.s32 	%r976, %r149, %r975;
	add.s64 	%rd539, %rd175, %rd538;
	mov.b64 	{%r835, %r840}, %rd539;
	selp.b32 	%r977, 0, %r976, %p190;
	add.s32 	%r845, %r150, %r977;
	mov.b32 	%r951, 1;
	mov.b32 	%r952, 0;
	mov.b32 	%r953, -1;
	// begin inline asm
	shfl.sync.up.b32 %r834, %r835, %r951, %r952, %r953;
	// end inline asm
	// begin inline asm
	shfl.sync.up.b32 %r839, %r840, %r951, %r952, %r953;
	// end inline asm
	mov.b64 	%rd540, {%r834, %r839};
	// begin inline asm
	shfl.sync.up.b32 %r844, %r845, %r951, %r952, %r953;
	// end inline asm
	// begin inline asm
	shfl.sync.up.b32 %r849, %r850, %r951, %r952, %r953;
	// end inline asm
	setp.eq.s64 	%p191, %rd539, 0;
	selp.b32 	%r978, %r844, 0, %p191;
	setp.lt.s32 	%p192, %r819, 1;
	selp.b64 	%rd541, 0, %rd540, %p192;
	add.s64 	%rd542, %rd541, %rd539;
	mov.b64 	{%r855, %r860}, %rd542;
	selp.b32 	%r979, 0, %r978, %p192;
	add.s32 	%r865, %r979, %r845;
	mov.b32 	%r871, 2;
	// begin inline asm
	shfl.sync.up.b32 %r854, %r855, %r871, %r952, %r953;
	// end inline asm
	// begin inline asm
	shfl.sync.up.b32 %r859, %r860, %r871, %r952, %r953;
	// end inline asm
	mov.b64 	%rd543, {%r854, %r859};
	// begin inline asm
	shfl.sync.up.b32 %r864, %r865, %r871, %r952, %r953;
	// end inline asm
	// begin inline asm
	shfl.sync.up.b32 %r869, %r870, %r871, %r952, %r953;
	// end inline asm
	setp.eq.s64 	%p193, %rd542, 0;
	selp.b32 	%r980, %r864, 0, %p193;
	setp.lt.s32 	%p194, %r819, 2;
	selp.b64 	%rd544, 0, %rd543, %p194;
	add.s64 	%rd545, %rd544, %rd542;
	mov.b64 	{%r875, %r880}, %rd545;
	selp.b32 	%r981, 0, %r980, %p194;
	add.s32 	%r885, %r981, %r865;
	mov.b32 	%r891, 4;
	// begin inline asm
	shfl.sync.up.b32 %r874, %r875, %r891, %r952, %r953;
	// end inline asm
	// begin inline asm
	shfl.sync.up.b32 %r879, %r880, %r891, %r952, %r953;
	// end inline asm
	mov.b64 	%rd546, {%r874, %r879};
	// begin inline asm
	shfl.sync.up.b32 %r884, %r885, %r891, %r952, %r953;
	// end inline asm
	// begin inline asm
	shfl.sync.up.b32 %r889, %r890, %r891, %r952, %r953;
	// end inline asm
	setp.eq.s64 	%p195, %rd545, 0;
	selp.b32 	%r982, %r884, 0, %p195;
	setp.lt.s32 	%p196, %r819, 4;
	selp.b64 	%rd547, 0, %rd546, %p196;
	add.s64 	%rd548, %rd547, %rd545;
	mov.b64 	{%r895, %r900}, %rd548;
	selp.b32 	%r983, 0, %r982, %p196;
	add.s32 	%r905, %r983, %r885;
	mov.b32 	%r911, 8;
	// begin inline asm
	shfl.sync.up.b32 %r894, %r895, %r911, %r952, %r953;
	// end inline asm
	// begin inline asm
	shfl.sync.up.b32 %r899, %r900, %r911, %r952, %r953;
	// end inline asm
	mov.b64 	%rd549, {%r894, %r899};
	// begin inline asm
	shfl.sync.up.b32 %r904, %r905, %r911, %r952, %r953;
	// end inline asm
	// begin inline asm
	shfl.sync.up.b32 %r909, %r910, %r911, %r952, %r953;
	// end inline asm
	setp.eq.s64 	%p197, %rd548, 0;
	selp.b32 	%r984, %r904, 0, %p197;
	setp.lt.s32 	%p198, %r819, 8;
	selp.b64 	%rd550, 0, %rd549, %p198;
	add.s64 	%rd551, %rd550, %rd548;
	mov.b64 	{%r915, %r920}, %rd551;
	selp.b32 	%r985, 0, %r984, %p198;
	add.s32 	%r925, %r985, %r905;
	mov.b32 	%r931, 16;
	// begin inline asm
	shfl.sync.up.b32 %r914, %r915, %r931, %r952, %r953;
	// end inline asm
	// begin inline asm
	shfl.sync.up.b32 %r919, %r920, %r931, %r952, %r953;
	// end inline asm
	mov.b64 	%rd552, {%r914, %r919};
	// begin inline asm
	shfl.sync.up.b32 %r924, %r925, %r931, %r952, %r953;
	// end inline asm
	// begin inline asm
	shfl.sync.up.b32 %r929, %r930, %r931, %r952, %r953;
	// end inline asm
	setp.eq.s64 	%p199, %rd551, 0;
	selp.b32 	%r986, %r924, 0, %p199;
	setp.lt.s32 	%p200, %r819, 16;
	selp.b64 	%rd553, 0, %rd552, %p200;
	add.s64 	%rd176, %rd553, %rd551;
	mov.b64 	{%r935, %r940}, %rd176;
	selp.b32 	%r987, 0, %r986, %p200;
	add.s32 	%r945, %r987, %r925;
	// begin inline asm
	shfl.sync.up.b32 %r934, %r935, %r951, %r952, %r953;
	// end inline asm
	// begin inline asm
	shfl.sync.up.b32 %r939, %r940, %r951, %r952, %r953;
	// end inline asm
	// begin inline asm
	shfl.sync.up.b32 %r944, %r945, %r951, %r952, %r953;
	// end inline asm
	// begin inline asm
	shfl.sync.up.b32 %r949, %r950, %r951, %r952, %r953;
	// end inline asm
	setp.ne.s32 	%p201, %r819, 31;
	@%p201 bra 	$L__BB6_166;
	shl.b32 	%r988, %r141, 4;
	mov.u32 	%r989, _ZN6thrust24THRUST_300001_SM_1000_NS8cuda_cub4core6detail5shmemE;
	add.s32 	%r990, %r989, %r988;
	st.shared.u64 	[%r990], %rd176;
	st.shared.u32 	[%r990+8], %r945;
$L__BB6_166:
	mov.b64 	%rd554, {%r934, %r939};
	bar.sync 	0;
	ld.shared.u64 	%rd555, [_ZN6thrust24THRUST_300001_SM_1000_NS8cuda_cub4core6detail5shmemE];
	ld.shared.u32 	%r991, [_ZN6thrust24THRUST_300001_SM_1000_NS8cuda_cub4core6detail5shmemE+8];
	ld.shared.u64 	%rd556, [_ZN6thrust24THRUST_300001_SM_1000_NS8cuda_cub4core6detail5shmemE+16];
	ld.shared.u32 	%r992, [_ZN6thrust24THRUST_300001_SM_1000_NS8cuda_cub4core6detail5shmemE+24];
	add.s64 	%rd557, %rd556, %rd555;
	setp.eq.s64 	%p202, %rd556, 0;
	selp.b32 	%r993, %r991, 0, %p202;
	add.s32 	%r994, %r993, %r992;
	setp.eq.s32 	%p203, %r141, 2;
	selp.b64 	%rd558, %rd557, %rd555, %p203;
	selp.b32 	%r995, %r994, %r991, %p203;
	ld.shared.u64 	%rd559, [_ZN6thrust24THRUST_300001_SM_1000_NS8cuda_cub4core6detail5shmemE+32];
	ld.shared.u32 	%r996, [_ZN6thrust24THRUST_300001_SM_1000_NS8cuda_cub4core6detail5shmemE+40];
	add.s64 	%rd560, %rd559, %rd557;
	setp.eq.s64 	%p204, %rd559, 0;
	selp.b32 	%r997, %r994, 0, %p204;
	add.s32 	%r998, %r997, %r996;
	setp.eq.s32 	%p205, %r141, 3;
	selp.b64 	%rd561, %rd560, %rd558, %p205;
	selp.b32 	%r999, %r998, %r995, %p205;
	ld.shared.u64 	%rd562, [_ZN6thrust24THRUST_300001_SM_1000_NS8cuda_cub4core6detail5shmemE+48];
	ld.shared.u32 	%r1000, [_ZN6thrust24THRUST_300001_SM_1000_NS8cuda_cub4core6detail5shmemE+56];
	add.s64 	%rd563, %rd562, %rd560;
	setp.eq.s64 	%p206, %rd562, 0;
	selp.b32 	%r1001, %r998, 0, %p206;
	add.s32 	%r1002, %r1001, %r1000;
	setp.eq.s32 	%p207, %r141, 4;
	selp.b64 	%rd564, %rd563, %rd561, %p207;
	selp.b32 	%r1003, %r1002, %r999, %p207;
	ld.shared.u64 	%rd565, [_ZN6thrust24THRUST_300001_SM_1000_NS8cuda_cub4core6detail5shmemE+64];
	ld.shared.u32 	%r1004, [_ZN6thrust24THRUST_300001_SM_1000_NS8cuda_cub4core6detail5shmemE+72];
	add.s64 	%rd566, %rd565, %rd563;
	setp.eq.s64 	%p208, %rd565, 0;
	selp.b32 	%r1005, %r1002, 0, %p208;
	add.s32 	%r1006, %r1005, %r1004;
	setp.eq.s32 	%p209, %r141, 5;
	selp.b64 	%rd567, %rd566, %rd564, %p209;
	selp.b32 	%r1007, %r1006, %r1003, %p209;
	ld.shared.u64 	%rd568, [_ZN6thrust24THRUST_300001_SM_1000_NS8cuda_cub4core6detail5shmemE+80];
	ld.shared.u32 	%r1008, [_ZN6thrust24THRUST_300001_SM_1000_NS8cuda_cub4core6detail5shmemE+88];
	add.s64 	%rd569, %rd568, %rd566;
	setp.eq.s64 	%p210, %rd568, 0;
	selp.b32 	%r1009, %r1006, 0, %p210;
	add.s32 	%r1010, %r1009, %r1008;
	setp.eq.s32 	%p211, %r141, 6;
	selp.b64 	%rd570, %rd569, %rd567, %p211;
	selp.b32 	%r1011, %r1010, %r1007, %p211;
	ld.shared.u64 	%rd571, [_ZN6thrust24THRUST_300001_SM_1000_NS8cuda_cub4core6detail5shmemE+96];
	ld.shared.u32 	%r1012, [_ZN6thrust24THRUST_300001_SM_1000_NS8cuda_cub4core6detail5shmemE+104];
	add.s64 	%rd572, %rd571, %rd569;
	setp.eq.s64 	%p212, %rd571, 0;
	selp.b32 	%r1013, %r1010, 0, %p212;
	add.s32 	%r1014, %r1013, %r1012;
	setp.eq.s32 	%p213, %r141, 7;
	selp.b64 	%rd573, %rd572, %rd570, %p213;
	selp.b32 	%r1015, %r1014, %r1011, %p213;
	ld.shared.u64 	%rd574, [_ZN6thrust24THRUST_300001_SM_1000_NS8cuda_cub4core6detail5shmemE+112];
	ld.shared.u32 	%r1016, [_ZN6thrust24THRUST_300001_SM_1000_NS8cuda_cub4core6detail5shmemE+120];
	add.s64 	%rd977, %rd574, %rd572;
	setp.eq.s64 	%p214, %rd574, 0;
	selp.b32 	%r1017, %r1014, 0, %p214;
	add.s32 	%r156, %r1017, %r1016;
	setp.lt.u32 	%p215, %r138, 32;
	selp.b64 	%rd575, 0, %rd573, %p215;
	selp.b32 	%r1018, 0, %r1015, %p215;
	setp.eq.s64 	%p216, %rd554, 0;
	selp.b32 	%r1019, %r1018, 0, %p216;
	add.s32 	%r1020, %r1019, %r944;
	setp.eq.s32 	%p217, %r819, 0;
	selp.b64 	%rd576, 0, %rd554, %p217;
	add.s64 	%rd178, %rd575, %rd576;
	selp.b32 	%r157, %r1018, %r1020, %p217;
	add.s64 	%rd179, %rd178, %rd168;
	setp.eq.s64 	%p218, %rd168, 0;
	selp.b32 	%r1021, %r157, 0, %p218;
	add.s32 	%r158, %r1021, %r142;
	add.s64 	%rd180, %rd169, %rd178;
	selp.b32 	%r1022, 0, %r158, %p1;
	add.s32 	%r159, %r143, %r1022;
	add.s64 	%rd181, %rd170, %rd178;
	selp.b32 	%r1023, 0, %r159, %p2;
	add.s32 	%r160, %r144, %r1023;
	add.s64 	%rd182, %rd171, %rd178;
	selp.b32 	%r1024, 0, %r160, %p3;
	add.s32 	%r161, %r145, %r1024;
	add.s64 	%rd183, %rd172, %rd178;
	selp.b32 	%r1025, 0, %r161, %p4;
	add.s32 	%r162, %r146, %r1025;
	add.s64 	%rd184, %rd173, %rd178;
	mul.lo.s32 	%r1026, %r138, 9;
	add.s32 	%r1027, %r1026, 5;
	cvt.u64.u32 	%rd577, %r1027;
	setp.eq.s64 	%p219, %rd6, %rd577;
	setp.ne.s64 	%p220, %rd159, %rd160;
	selp.b32 	%r1028, 0, %r162, %p220;
	selp.b32 	%r1029, 0, %r1028, %p219;
	add.s32 	%r163, %r147, %r1029;
	add.s64 	%rd185, %rd174, %rd178;
	selp.b32 	%r1030, 0, %r163, %p5;
	add.s32 	%r164, %r148, %r1030;
	add.s64 	%rd186, %rd175, %rd178;
	add.s32 	%r1031, %r1026, 7;
	cvt.u64.u32 	%rd578, %r1031;
	setp.eq.s64 	%p221, %rd6, %rd578;
	setp.ne.s64 	%p222, %rd161, %rd162;
	selp.b32 	%r1032, 0, %r164, %p222;
	selp.b32 	%r1033, 0, %r1032, %p221;
	add.s32 	%r165, %r149, %r1033;
	setp.lt.s64 	%p223, %rd977, 257;
	@%p223 bra 	$L__BB6_192;
	bar.sync 	0;
	@%p218 bra 	$L__BB6_169;
	cvt.u32.u64 	%r1037, %rd178;
	shl.b32 	%r1038, %r1037, 4;
	mov.u32 	%r1039, _ZN6thrust24THRUST_300001_SM_1000_NS8cuda_cub4core6detail5shmemE;
	add.s32 	%r1040, %r1039, %r1038;
	st.shared.u64 	[%r1040], %rd970;
	st.shared.u32 	[%r1040+8], %r157;
$L__BB6_169:
	not.pred 	%p240, %p1;
	@%p240 bra 	$L__BB6_171;
	cvt.u32.u64 	%r1041, %rd179;
	shl.b32 	%r1042, %r1041, 4;
	mov.u32 	%r1043, _ZN6thrust24THRUST_300001_SM_1000_NS8cuda_cub4core6detail5shmemE;
	add.s32 	%r1044, %r1043, %r1042;
	st.shared.u64 	[%r1044], %rd155;
	st.shared.u32 	[%r1044+8], %r158;
$L__BB6_171:
	not.pred 	%p241, %p2;
	@%p241 bra 	$L__BB6_173;
	cvt.u32.u64 	%r1045, %rd180;
	shl.b32 	%r1046, %r1045, 4;
	mov.u32 	%r1047, _ZN6thrust24THRUST_300001_SM_1000_NS8cuda_cub4core6detail5shmemE;
	add.s32 	%r1048, %r1047, %r1046;
	st.shared.u64 	[%r1048], %rd156;
	st.shared.u32 	[%r1048+8], %r159;
$L__BB6_173:
	not.pred 	%p242, %p3;
	@%p242 bra 	$L__BB6_175;
	cvt.u32.u64 	%r1049, %rd181;
	shl.b32 	%r1050, %r1049, 4;
	mov.u32 	%r1051, _ZN6thrust24THRUST_300001_SM_1000_NS8cuda_cub4core6detail5shmemE;
	add.s32 	%r1052, %r1051, %r1050;
	st.shared.u64 	[%r1052], %rd157;
	st.shared.u32 	[%r1052+8], %r160;
$L__BB6_175:
	not.pred 	%p243, %p4;
	@%p243 bra 	$L__BB6_177;
	cvt.u32.u64 	%r1053, %rd182;
	shl.b32 	%r1054, %r1053, 4;
	mov.u32 	%r1055, _ZN6thrust24THRUST_300001_SM_1000_NS8cuda_cub4core6detail5shmemE;
	add.s32 	%r1056, %r1055, %r1054;
	st.shared.u64 	[%r1056], %rd158;
	st.shared.u32 	[%r1056+8], %r161;
$L__BB6_177:
	mad.lo.s32 	%r1057, %r138, 9, 5;
	cvt.u64.u32 	%rd618, %r1057;
	setp.ne.s64 	%p244, %rd6, %rd618;
	setp.eq.s64 	%p245, %rd159, %rd160;
	and.pred  	%p246, %p244, %p245;
	@%p246 bra 	$L__BB6_179;
	cvt.u32.u64 	%r1058, %rd183;
	shl.b32 	%r1059, %r1058, 4;
	mov.u32 	%r1060, _ZN6thrust24THRUST_300001_SM_1000_NS8cuda_cub4core6detail5shmemE;
	add.s32 	%r1061, %r1060, %r1059;
	st.shared.u64 	[%r1061], %rd159;
	st.shared.u32 	[%r1061+8], %r162;
$L__BB6_179:
	not.pred 	%p247, %p5;
	@%p247 bra 	$L__BB6_181;
	cvt.u32.u64 	%r1062, %rd184;
	shl.b32 	%r1063, %r1062, 4;
	mov.u32 	%r1064, _ZN6thrust24THRUST_300001_SM_1000_NS8cuda_cub4core6detail5shmemE;
	add.s32 	%r1065, %r1064, %r1063;
	st.shared.u64 	[%r1065], %rd160;
	st.shared.u32 	[%r1065+8], %r163;
$L__BB6_181:
	mad.lo.s32 	%r1066, %r138, 9, 7;
	cvt.u64.u32 	%rd619, %r1066;
	setp.ne.s64 	%p248, %rd6, %rd619;
	setp.eq.s64 	%p249, %rd161, %rd162;
	and.pred  	%p250, %p248, %p249;
	@%p250 bra 	$L__BB6_183;
	cvt.u32.u64 	%r1067, %rd185;
	shl.b32 	%r1068, %r1067, 4;
	mov.u32 	%r1069, _ZN6thrust24THRUST_300001_SM_1000_NS8cuda_cub4core6detail5shmemE;
	add.s32 	%r1070, %r1069, %r1068;
	st.shared.u64 	[%r1070], %rd161;
	st.shared.u32 	[%r1070+8], %r164;
$L__BB6_183:
	mad.lo.s32 	%r1071, %r138, 9, 8;
	cvt.u64.u32 	%rd620, %r1071;
	setp.ne.s64 	%p251, %rd6, %rd620;
	setp.eq.s64 	%p252, %rd162, %rd163;
	and.pred  	%p253, %p251, %p252;
	@%p253 bra 	$L__BB6_185;
	cvt.u32.u64 	%r1072, %rd186;
	shl.b32 	%r1073, %r1072, 4;
	mov.u32 	%r1074, _ZN6thrust24THRUST_300001_SM_1000_NS8cuda_cub4core6detail5shmemE;
	add.s32 	%r1075, %r1074, %r1073;
	st.shared.u64 	[%r1075], %rd162;
	st.shared.u32 	[%r1075+8], %r165;
$L__BB6_185:
	bar.sync 	0;
	cvt.u64.u32 	%rd976, %r138;
	setp.le.u64 	%p254, %rd977, %rd976;
	@%p254 bra 	$L__BB6_210;
	not.b64 	%rd621, %rd976;
	add.s64 	%rd188, %rd977, %rd621;
	shr.u64 	%rd622, %rd188, 8;
	add.s64 	%rd623, %rd622, 1;
	and.b64  	%rd972, %rd623, 3;
	and.b64  	%rd624, %rd188, 768;
	setp.eq.s64 	%p255, %rd624, 768;
	@%p255 bra 	$L__BB6_189;
	shl.b64 	%rd625, %rd976, 2;
	add.s64 	%rd974, %rd2, %rd625;
	shl.b64 	%rd626, %rd976, 3;
	add.s64 	%rd973, %rd3, %rd626;
	shl.b32 	%r1076, %r138, 4;
	mov.u32 	%r1077, _ZN6thrust24THRUST_300001_SM_1000_NS8cuda_cub4core6detail5shmemE;
	add.s32 	%r1078, %r1076, %r1077;
	add.s32 	%r1863, %r1078, 8;
	shl.b64 	%rd627, %rd972, 8;
	add.s64 	%rd976, %rd627, %rd976;
$L__BB6_188:
	.pragma "nounroll";
	ld.shared.u64 	%rd628, [%r1863+-8];
	ld.shared.u32 	%r1079, [%r1863];
	st.global.u64 	[%rd973], %rd628;
	st.global.u32 	[%rd974], %r1079;
	add.s64 	%rd974, %rd974, 1024;
	add.s64 	%rd973, %rd973, 2048;
	add.s32 	%r1863, %r1863, 4096;
	add.s64 	%rd972, %rd972, -1;
	setp.ne.s64 	%p256, %rd972, 0;
	@%p256 bra 	$L__BB6_188;
$L__BB6_189:
	setp.lt.u64 	%p257, %rd188, 768;
	@%p257 bra 	$L__BB6_210;
	mov.u32 	%r1082, _ZN6thrust24THRUST_300001_SM_1000_NS8cuda_cub4core6detail5shmemE;
$L__BB6_191:
	cvt.u32.u64 	%r1080, %rd976;
	shl.b32 	%r1081, %r1080, 4;
	add.s32 	%r1083, %r1082, %r1081;
	ld.shared.u64 	%rd629, [%r1083];
	ld.shared.u32 	%r1084, [%r1083+8];
	shl.b64 	%rd630, %rd976, 3;
	add.s64 	%rd631, %rd3, %rd630;
	st.global.u64 	[%rd631], %rd629;
	shl.b64 	%rd632, %rd976, 2;
	add.s64 	%rd633, %rd2, %rd632;
	st.global.u32 	[%rd633], %r1084;
	ld.shared.u64 	%rd634, [%r1083+4096];
	ld.shared.u32 	%r1085, [%r1083+4104];
	and.b64  	%rd635, %rd630, 34359738360;
	add.s64 	%rd636, %rd3, %rd635;
	st.global.u64 	[%rd636+2048], %rd634;
	and.b64  	%rd637, %rd632, 17179869180;
	add.s64 	%rd638, %rd2, %rd637;
	st.global.u32 	[%rd638+1024], %r1085;
	ld.shared.u64 	%rd639, [%r1083+8192];
	ld.shared.u32 	%r1086, [%r1083+8200];
	st.global.u64 	[%rd636+4096], %rd639;
	st.global.u32 	[%rd638+2048], %r1086;
	ld.shared.u64 	%rd640, [%r1083+12288];
	ld.shared.u32 	%r1087, [%r1083+12296];
	st.global.u64 	[%rd636+6144], %rd640;
	st.global.u32 	[%rd638+3072], %r1087;
	add.s64 	%rd641, %rd976, 1024;
	and.b64  	%rd976, %rd641, 4294967295;
	setp.gt.u64 	%p258, %rd977, %rd976;
	@%p258 bra 	$L__BB6_191;
	bra.uni 	$L__BB6_210;
$L__BB6_192:
	@%p218 bra 	$L__BB6_194;
	shl.b64 	%rd579, %rd178, 3;
	add.s64 	%rd580, %rd3, %rd579;
	st.global.u64 	[%rd580], %rd970;
	shl.b64 	%rd581, %rd178, 2;
	add.s64 	%rd582, %rd2, %rd581;
	st.global.u32 	[%rd582], %r157;
$L__BB6_194:
	not.pred 	%p225, %p1;
	@%p225 bra 	$L__BB6_196;
	shl.b64 	%rd583, %rd179, 3;
	add.s64 	%rd584, %rd3, %rd583;
	st.global.u64 	[%rd584], %rd155;
	shl.b64 	%rd585, %rd179, 2;
	add.s64 	%rd586, %rd2, %rd585;
	st.global.u32 	[%rd586], %r158;
$L__BB6_196:
	not.pred 	%p226, %p2;
	@%p226 bra 	$L__BB6_198;
	shl.b64 	%rd587, %rd180, 3;
	add.s64 	%rd588, %rd3, %rd587;
	st.global.u64 	[%rd588], %rd156;
	shl.b64 	%rd589, %rd180, 2;
	add.s64 	%rd590, %rd2, %rd589;
	st.global.u32 	[%rd590], %r159;
$L__BB6_198:
	not.pred 	%p227, %p3;
	@%p227 bra 	$L__BB6_200;
	shl.b64 	%rd591, %rd181, 3;
	add.s64 	%rd592, %rd3, %rd591;
	st.global.u64 	[%rd592], %rd157;
	shl.b64 	%rd593, %rd181, 2;
	add.s64 	%rd594, %rd2, %rd593;
	st.global.u32 	[%rd594], %r160;
$L__BB6_200:
	not.pred 	%p228, %p4;
	@%p228 bra 	$L__BB6_202;
	shl.b64 	%rd595, %rd182, 3;
	add.s64 	%rd596, %rd3, %rd595;
	st.global.u64 	[%rd596], %rd158;
	shl.b64 	%rd597, %rd182, 2;
	add.s64 	%rd598, %rd2, %rd597;
	st.global.u32 	[%rd598], %r161;
$L__BB6_202:
	mad.lo.s32 	%r1034, %r138, 9, 5;
	cvt.u64.u32 	%rd599, %r1034;
	setp.ne.s64 	%p229, %rd6, %rd599;
	setp.eq.s64 	%p230, %rd159, %rd160;
	and.pred  	%p231, %p229, %p230;
	@%p231 bra 	$L__BB6_204;
	shl.b64 	%rd600, %rd183, 3;
	add.s64 	%rd601, %rd3, %rd600;
	st.global.u64 	[%rd601], %rd159;
	shl.b64 	%rd602, %rd183, 2;
	add.s64 	%rd603, %rd2, %rd602;
	st.global.u32 	[%rd603], %r162;
$L__BB6_204:
	not.pred 	%p232, %p5;
	@%p232 bra 	$L__BB6_206;
	shl.b64 	%rd604, %rd184, 3;
	add.s64 	%rd605, %rd3, %rd604;
	st.global.u64 	[%rd605], %rd160;
	shl.b64 	%rd606, %rd184, 2;
	add.s64 	%rd607, %rd2, %rd606;
	st.global.u32 	[%rd607], %r163;
$L__BB6_206:
	mad.lo.s32 	%r1035, %r138, 9, 7;
	cvt.u64.u32 	%rd608, %r1035;
	setp.ne.s64 	%p233, %rd6, %rd608;
	setp.eq.s64 	%p234, %rd161, %rd162;
	and.pred  	%p235, %p233, %p234;
	@%p235 bra 	$L__BB6_208;
	shl.b64 	%rd609, %rd185, 3;
	add.s64 	%rd610, %rd3, %rd609;
	st.global.u64 	[%rd610], %rd161;
	shl.b64 	%rd611, %rd185, 2;
	add.s64 	%rd612, %rd2, %rd611;
	st.global.u32 	[%rd612], %r164;
$L__BB6_208:
	mad.lo.s32 	%r1036, %r138, 9, 8;
	cvt.u64.u32 	%rd613, %r1036;
	setp.ne.s64 	%p236, %rd6, %rd613;
	setp.eq.s64 	%p237, %rd162, %rd163;
	and.pred  	%p238, %p236, %p237;
	@%p238 bra 	$L__BB6_210;
	shl.b64 	%rd614, %rd186, 3;
	add.s64 	%rd615, %rd3, %rd614;
	st.global.u64 	[%rd615], %rd162;
	shl.b64 	%rd616, %rd186, 2;
	add.s64 	%rd617, %rd2, %rd616;
	st.global.u32 	[%rd617], %r165;
$L__BB6_210:
	setp.ne.s32 	%p259, %r138, 255;
	@%p259 bra 	$L__BB6_326;
	setp.ne.s64 	%p260, %rd6, 2304;
	@%p260 bra 	$L__BB6_213;
	shl.b64 	%rd642, %rd977, 3;
	add.s64 	%rd643, %rd3, %rd642;
	st.global.u64 	[%rd643], %rd163;
	shl.b64 	%rd644, %rd977, 2;
	add.s64 	%rd645, %rd2, %rd644;
	st.global.u32 	[%rd645], %r156;
	add.s64 	%rd977, %rd977, 1;
$L__BB6_213:
	st.global.u64 	[%rd1], %rd977;
	bra.uni 	$L__BB6_326;
$L__BB6_214:
	cvt.u32.u64 	%r169, %rd6;
	shl.b64 	%rd316, %rd5, 3;
	add.s64 	%rd315, %rd309, %rd316;
	// begin inline asm
	ld.global.nc.u64 %rd986, [%rd315];
	// end inline asm
	mov.u32 	%r170, %tid.x;
	and.b32  	%r276, %r170, 31;
	and.b32  	%r277, %r170, 992;
	mul.lo.s32 	%r278, %r277, 9;
	or.b32  	%r171, %r278, %r276;
	setp.ge.u32 	%p15, %r171, %r169;
	shl.b32 	%r279, %r171, 3;
	cvt.u64.u32 	%rd317, %r279;
	add.s64 	%rd206, %rd315, %rd317;
	mov.u64 	%rd978, %rd986;
	@%p15 bra 	$L__BB6_216;
	// begin inline asm
	ld.global.nc.u64 %rd978, [%rd206];
	// end inline asm
$L__BB6_216:
	add.s32 	%r280, %r171, 32;
	setp.ge.u32 	%p16, %r280, %r169;
	mov.u64 	%rd979, %rd986;
	@%p16 bra 	$L__BB6_218;
	add.s64 	%rd321, %rd206, 256;
	// begin inline asm
	ld.global.nc.u64 %rd979, [%rd321];
	// end inline asm
$L__BB6_218:
	add.s32 	%r281, %r171, 64;
	setp.ge.u32 	%p17, %r281, %r169;
	mov.u64 	%rd980, %rd986;
	@%p17 bra 	$L__BB6_220;
	add.s64 	%rd323, %rd206, 512;
	// begin inline asm
	ld.global.nc.u64 %rd980, [%rd323];
	// end inline asm
$L__BB6_220:
	add.s32 	%r282, %r171, 96;
	setp.ge.u32 	%p18, %r282, %r169;
	mov.u64 	%rd981, %rd986;
	@%p18 bra 	$L__BB6_222;
	add.s64 	%rd325, %rd206, 768;
	// begin inline asm
	ld.global.nc.u64 %rd981, [%rd325];
	// end inline asm
$L__BB6_222:
	add.s32 	%r283, %r171, 128;
	setp.ge.u32 	%p19, %r283, %r169;
	mov.u64 	%rd982, %rd986;
	@%p19 bra 	$L__BB6_224;
	add.s64 	%rd327, %rd206, 1024;
	// begin inline asm
	ld.global.nc.u64 %rd982, [%rd327];
	// end inline asm
$L__BB6_224:
	add.s32 	%r284, %r171, 160;
	setp.ge.u32 	%p20, %r284, %r169;
	mov.u64 	%rd983, %rd986;
	@%p20 bra 	$L__BB6_226;
	add.s64 	%rd329, %rd206, 1280;
	// begin inline asm
	ld.global.nc.u64 %rd983, [%rd329];
	// end inline asm
$L__BB6_226:
	add.s32 	%r285, %r171, 192;
	setp.ge.u32 	%p21, %r285, %r169;
	mov.u64 	%rd984, %rd986;
	@%p21 bra 	$L__BB6_228;
	add.s64 	%rd331, %rd206, 1536;
	// begin inline asm
	ld.global.nc.u64 %rd984, [%rd331];
	// end inline asm
$L__BB6_228:
	add.s32 	%r286, %r171, 224;
	setp.ge.u32 	%p22, %r286, %r169;
	mov.u64 	%rd985, %rd986;
	@%p22 bra 	$L__BB6_230;
	add.s64 	%rd333, %rd206, 1792;
	// begin inline asm
	ld.global.nc.u64 %rd985, [%rd333];
	// end inline asm
$L__BB6_230:
	add.s32 	%r287, %r171, 256;
	setp.ge.u32 	%p23, %r287, %r169;
	@%p23 bra 	$L__BB6_232;
	add.s64 	%rd335, %rd206, 2048;
	// begin inline asm
	ld.global.nc.u64 %rd986, [%rd335];
	// end inline asm
$L__BB6_232:
	// begin inline asm
	mov.u32 %r288, %laneid;
	// end inline asm
	shr.u32 	%r173, %r170, 5;
	mad.lo.s32 	%r174, %r173, 288, %r288;
	shl.b32 	%r289, %r174, 3;
	mov.u32 	%r290, _ZN6thrust24THRUST_300001_SM_1000_NS8cuda_cub4core6detail5shmemE;
	add.s32 	%r175, %r290, %r289;
	st.shared.u64 	[%r175], %rd978;
	st.shared.u64 	[%r175+256], %rd979;
	st.shared.u64 	[%r175+512], %rd980;
	st.shared.u64 	[%r175+768], %rd981;
	st.shared.u64 	[%r175+1024], %rd982;
	st.shared.u64 	[%r175+1280], %rd983;
	st.shared.u64 	[%r175+1536], %rd984;
	st.shared.u64 	[%r175+1792], %rd985;
	st.shared.u64 	[%r175+2048], %rd986;
	bar.warp.sync 	-1;
	shl.b32 	%r176, %r288, 3;
	shl.b32 	%r291, %r288, 6;
	add.s32 	%r177, %r175, %r291;
	ld.shared.u64 	%rd225, [%r177];
	ld.shared.u64 	%rd226, [%r177+8];
	ld.shared.u64 	%rd227, [%r177+16];
	ld.shared.u64 	%rd228, [%r177+24];
	ld.shared.u64 	%rd229, [%r177+32];
	ld.shared.u64 	%rd230, [%r177+40];
	ld.shared.u64 	%rd231, [%r177+48];
	ld.shared.u64 	%rd232, [%r177+56];
	ld.shared.u64 	%rd233, [%r177+64];
	setp.ne.s32 	%p24, %r170, 0;
	mov.b64 	%rd988, 0;
	@%p24 bra 	$L__BB6_234;
	add.s64 	%rd338, %rd315, -8;
	// begin inline asm
	ld.global.nc.u64 %rd988, [%rd338];
	// end inline asm
$L__BB6_234:
	setp.eq.s32 	%p25, %r170, 0;
	bar.sync 	0;
	shl.b32 	%r292, %r174, 2;
	sub.s32 	%r293, %r175, %r292;
	st.shared.u32 	[%r293], %r1;
	st.shared.u32 	[%r293+128], %r1;
	st.shared.u32 	[%r293+256], %r1;
	st.shared.u32 	[%r293+384], %r1;
	st.shared.u32 	[%r293+512], %r1;
	st.shared.u32 	[%r293+640], %r1;
	st.shared.u32 	[%r293+768], %r1;
	st.shared.u32 	[%r293+896], %r1;
	st.shared.u32 	[%r293+1024], %r1;
	bar.warp.sync 	-1;
	add.s32 	%r294, %r174, %r176;
	shl.b32 	%r295, %r294, 2;
	sub.s32 	%r296, %r177, %r295;
	ld.shared.u32 	%r178, [%r296];
	ld.shared.u32 	%r179, [%r296+4];
	ld.shared.u32 	%r180, [%r296+8];
	ld.shared.u32 	%r181, [%r296+12];
	ld.shared.u32 	%r182, [%r296+16];
	ld.shared.u32 	%r183, [%r296+20];
	ld.shared.u32 	%r184, [%r296+24];
	ld.shared.u32 	%r185, [%r296+28];
	ld.shared.u32 	%r186, [%r296+32];
	bar.sync 	0;
	shl.b32 	%r297, %r170, 3;
	add.s32 	%r299, %r290, %r297;
	add.s32 	%r187, %r299, 2264;
	st.shared.u64 	[%r299+2264], %rd233;
	bar.sync 	0;
	@%p25 bra 	$L__BB6_236;
	ld.shared.u64 	%rd988, [%r187+-8];
$L__BB6_236:
	setp.ne.s64 	%p26, %rd988, %rd225;
	setp.ne.s64 	%p27, %rd225, %rd226;
	setp.ne.s64 	%p28, %rd226, %rd227;
	setp.ne.s64 	%p29, %rd227, %rd228;
	setp.ne.s64 	%p30, %rd228, %rd229;
	setp.ne.s64 	%p31, %rd229, %rd230;
	setp.ne.s64 	%p32, %rd230, %rd231;
	setp.ne.s64 	%p33, %rd231, %rd232;
	setp.ne.s64 	%p34, %rd232, %rd233;
	mul.lo.s32 	%r420, %r170, 9;
	cvt.u64.u32 	%rd339, %r420;
	setp.eq.s64 	%p35, %rd6, %rd339;
	or.pred  	%p36, %p35, %p26;
	selp.u64 	%rd340, 1, 0, %p36;
	add.s32 	%r421, %r420, 1;
	cvt.u64.u32 	%rd341, %r421;
	setp.eq.s64 	%p37, %rd6, %rd341;
	or.pred  	%p6, %p37, %p27;
	selp.u64 	%rd342, 1, 0, %p6;
	add.s32 	%r422, %r420, 2;
	cvt.u64.u32 	%rd343, %r422;
	setp.eq.s64 	%p38, %rd6, %rd343;
	or.pred  	%p7, %p38, %p28;
	selp.u64 	%rd344, 1, 0, %p7;
	add.s32 	%r423, %r420, 3;
	cvt.u64.u32 	%rd345, %r423;
	setp.eq.s64 	%p39, %rd6, %rd345;
	or.pred  	%p8, %p39, %p29;
	selp.u64 	%rd346, 1, 0, %p8;
	add.s32 	%r424, %r420, 4;
	cvt.u64.u32 	%rd347, %r424;
	setp.eq.s64 	%p40, %rd6, %rd347;
	or.pred  	%p9, %p40, %p30;
	selp.u64 	%rd348, 1, 0, %p9;
	add.s32 	%r425, %r420, 5;
	cvt.u64.u32 	%rd349, %r425;
	setp.eq.s64 	%p41, %rd6, %rd349;
	or.pred  	%p42, %p41, %p31;
	selp.u64 	%rd350, 1, 0, %p42;
	add.s32 	%r426, %r420, 6;
	cvt.u64.u32 	%rd351, %r426;
	setp.eq.s64 	%p43, %rd6, %rd351;
	or.pred  	%p44, %p43, %p32;
	selp.u64 	%rd352, 1, 0, %p44;
	add.s32 	%r427, %r420, 7;
	cvt.u64.u32 	%rd353, %r427;
	setp.eq.s64 	%p45, %rd6, %rd353;
	or.pred  	%p10, %p45, %p33;
	selp.u64 	%rd354, 1, 0, %p10;
	add.s32 	%r428, %r420, 8;
	cvt.u64.u32 	%rd355, %r428;
	setp.eq.s64 	%p46, %rd6, %rd355;
	or.pred  	%p47, %p46, %p34;
	selp.u64 	%rd356, 1, 0, %p47;
	add.s64 	%rd238, %rd342, %rd340;
	selp.b32 	%r429, 0, %r178, %p6;
	add.s32 	%r430, %r179, %r429;
	add.s64 	%rd239, %rd238, %rd344;
	selp.b32 	%r431, 0, %r430, %p7;
	add.s32 	%r432, %r180, %r431;
	add.s64 	%rd240, %rd239, %rd346;
	selp.b32 	%r433, 0, %r432, %p8;
	add.s32 	%r434, %r181, %r433;
	add.s64 	%rd241, %rd240, %rd348;
	selp.b32 	%r435, 0, %r434, %p9;
	add.s32 	%r436, %r182, %r435;
	add.s64 	%rd242, %rd241, %rd350;
	selp.b32 	%r437, 0, %r436, %p42;
	add.s32 	%r438, %r183, %r437;
	add.s64 	%rd243, %rd242, %rd352;
	selp.b32 	%r439, 0, %r438, %p44;
	add.s32 	%r440, %r184, %r439;
	add.s64 	%rd244, %rd243, %rd354;
	selp.b32 	%r441, 0, %r440, %p10;
	add.s32 	%r442, %r185, %r441;
	add.s64 	%rd357, %rd244, %rd356;
	mov.b64 	{%r301, %r306}, %rd357;
	selp.b32 	%r443, 0, %r442, %p47;
	add.s32 	%r311, %r186, %r443;
	mov.b32 	%r417, 1;
	mov.b32 	%r418, 0;
	mov.b32 	%r419, -1;
	// begin inline asm
	shfl.sync.up.b32 %r300, %r301, %r417, %r418, %r419;
	// end inline asm
	// begin inline asm
	shfl.sync.up.b32 %r305, %r306, %r417, %r418, %r419;
	// end inline asm
	mov.b64 	%rd358, {%r300, %r305};
	// begin inline asm
	shfl.sync.up.b32 %r310, %r311, %r417, %r418, %r419;
	// end inline asm
	// begin inline asm
	shfl.sync.up.b32 %r315, %r316, %r417, %r418, %r419;
	// end inline asm
	setp.eq.s64 	%p48, %rd357, 0;
	selp.b32 	%r444, %r310, 0, %p48;
	setp.lt.s32 	%p49, %r288, 1;
	selp.b64 	%rd359, 0, %rd358, %p49;
	add.s64 	%rd360, %rd359, %rd357;
	mov.b64 	{%r321, %r326}, %rd360;
	selp.b32 	%r445, 0, %r444, %p49;
	add.s32 	%r331, %r445, %r311;
	mov.b32 	%r337, 2;
	// begin inline asm
	shfl.sync.up.b32 %r320, %r321, %r337, %r418, %r419;
	// end inline asm
	// begin inline asm
	shfl.sync.up.b32 %r325, %r326, %r337, %r418, %r419;
	// end inline asm
	mov.b64 	%rd361, {%r320, %r325};
	// begin inline asm
	shfl.sync.up.b32 %r330, %r331, %r337, %r418, %r419;
	// end inline asm
	// begin inline asm
	shfl.sync.up.b32 %r335, %r336, %r337, %r418, %r419;
	// end inline asm
	setp.eq.s64 	%p50, %rd360, 0;
	selp.b32 	%r446, %r330, 0, %p50;
	setp.lt.s32 	%p51, %r288, 2;
	selp.b64 	%rd362, 0, %rd361, %p51;
	add.s64 	%rd363, %rd362, %rd360;
	mov.b64 	{%r341, %r346}, %rd363;
	selp.b32 	%r447, 0, %r446, %p51;
	add.s32 	%r351, %r447, %r331;
	mov.b32 	%r357, 4;
	// begin inline asm
	shfl.sync.up.b32 %r340, %r341, %r357, %r418, %r419;
	// end inline asm
	// begin inline asm
	shfl.sync.up.b32 %r345, %r346, %r357, %r418, %r419;
	// end inline asm
	mov.b64 	%rd364, {%r340, %r345};
	// begin inline asm
	shfl.sync.up.b32 %r350, %r351, %r357, %r418, %r419;
	// end inline asm
	// begin inline asm
	shfl.sync.up.b32 %r355, %r356, %r357, %r418, %r419;
	// end inline asm
	setp.eq.s64 	%p52, %rd363, 0;
	selp.b32 	%r448, %r350, 0, %p52;
	setp.lt.s32 	%p53, %r288, 4;
	selp.b64 	%rd365, 0, %rd364, %p53;
	add.s64 	%rd366, %rd365, %rd363;
	mov.b64 	{%r361, %r366}, %rd366;
	selp.b32 	%r449, 0, %r448, %p53;
	add.s32 	%r371, %r449, %r351;
	mov.b32 	%r377, 8;
	// begin inline asm
	shfl.sync.up.b32 %r360, %r361, %r377, %r418, %r419;
	// end inline asm
	// begin inline asm
	shfl.sync.up.b32 %r365, %r366, %r377, %r418, %r419;
	// end inline asm
	mov.b64 	%rd367, {%r360, %r365};
	// begin inline asm
	shfl.sync.up.b32 %r370, %r371, %r377, %r418, %r419;
	// end inline asm
	// begin inline asm
	shfl.sync.up.b32 %r375, %r376, %r377, %r418, %r419;
	// end inline asm
	setp.eq.s64 	%p54, %rd366, 0;
	selp.b32 	%r450, %r370, 0, %p54;
	setp.lt.s32 	%p55, %r288, 8;
	selp.b64 	%rd368, 0, %rd367, %p55;
	add.s64 	%rd369, %rd368, %rd366;
	mov.b64 	{%r381, %r386}, %rd369;
	selp.b32 	%r451, 0, %r450, %p55;
	add.s32 	%r391, %r451, %r371;
	mov.b32 	%r397, 16;
	// begin inline asm
	shfl.sync.up.b32 %r380, %r381, %r397, %r418, %r419;
	// end inline asm
	// begin inline asm
	shfl.sync.up.b32 %r385, %r386, %r397, %r418, %r419;
	// end inline asm
	mov.b64 	%rd370, {%r380, %r385};
	// begin inline asm
	shfl.sync.up.b32 %r390, %r391, %r397, %r418, %r419;
	// end inline asm
	// begin inline asm
	shfl.sync.up.b32 %r395, %r396, %r397, %r418, %r419;
	// end inline asm
	setp.eq.s64 	%p56, %rd369, 0;
	selp.b32 	%r452, %r390, 0, %p56;
	setp.lt.s32 	%p57, %r288, 16;
	selp.b64 	%rd371, 0, %rd370, %p57;
	add.s64 	%rd245, %rd371, %rd369;
	mov.b64 	{%r401, %r406}, %rd245;
	selp.b32 	%r453, 0, %r452, %p57;
	add.s32 	%r411, %r453, %r391;
	// begin inline asm
	shfl.sync.up.b32 %r400, %r401, %r417, %r418, %r419;
	// end inline asm
	// begin inline asm
	shfl.sync.up.b32 %r405, %r406, %r417, %r418, %r419;
	// end inline asm
	mov.b64 	%rd1000, {%r400, %r405};
	// begin inline asm
	shfl.sync.up.b32 %r1877, %r411, %r417, %r418, %r419;
	// end inline asm
	// begin inline asm
	shfl.sync.up.b32 %r415, %r416, %r417, %r418, %r419;
	// end inline asm
	setp.ne.s32 	%p58, %r288, 31;
	@%p58 bra 	$L__BB6_238;
	shl.b32 	%r454, %r173, 4;
	mov.u32 	%r455, _ZN6thrust24THRUST_300001_SM_1000_NS8cuda_cub4core6detail5shmemE;
	add.s32 	%r456, %r455, %r454;
	st.shared.u64 	[%r456], %rd245;
	st.shared.u32 	[%r456+8], %r411;
$L__BB6_238:
	bar.sync 	0;
	ld.shared.u64 	%rd372, [_ZN6thrust24THRUST_300001_SM_1000_NS8cuda_cub4core6detail5shmemE];
	ld.shared.u32 	%r457, [_ZN6thrust24THRUST_300001_SM_1000_NS8cuda_cub4core6detail5shmemE+8];
	ld.shared.u64 	%rd373, [_ZN6thrust24THRUST_300001_SM_1000_NS8cuda_cub4core6detail5shmemE+16];
	ld.shared.u32 	%r458, [_ZN6thrust24THRUST_300001_SM_1000_NS8cuda_cub4core6detail5shmemE+24];
	add.s64 	%rd374, %rd373, %rd372;
	setp.eq.s64 	%p59, %rd373, 0;
	selp.b32 	%r459, %r457, 0, %p59;
	add.s32 	%r460, %r459, %r458;
	setp.eq.s32 	%p60, %r173, 2;
	selp.b64 	%rd375, %rd374, %rd372, %p60;
	selp.b32 	%r461, %r460, %r457, %p60;
	ld.shared.u64 	%rd376, [_ZN6thrust24THRUST_300001_SM_1000_NS8cuda_cub4core6detail5shmemE+32];
	ld.shared.u32 	%r462, [_ZN6thrust24THRUST_300001_SM_1000_NS8cuda_cub4core6detail5shmemE+40];
	add.s64 	%rd377, %rd376, %rd374;
	setp.eq.s64 	%p61, %rd376, 0;
	selp.b32 	%r463, %r460, 0, %p61;
	add.s32 	%r464, %r463, %r462;
	setp.eq.s32 	%p62, %r173, 3;
	selp.b64 	%rd378, %rd377, %rd375, %p62;
	selp.b32 	%r465, %r464, %r461, %p62;
	ld.shared.u64 	%rd379, [_ZN6thrust24THRUST_300001_SM_1000_NS8cuda_cub4core6detail5shmemE+48];
	ld.shared.u32 	%r466, [_ZN6thrust24THRUST_300001_SM_1000_NS8cuda_cub4core6detail5shmemE+56];
	add.s64 	%rd380, %rd379, %rd377;
	setp.eq.s64 	%p63, %rd379, 0;
	selp.b32 	%r467, %r464, 0, %p63;
	add.s32 	%r468, %r467, %r466;
	setp.eq.s32 	%p64, %r173, 4;
	selp.b64 	%rd381, %rd380, %rd378, %p64;
	selp.b32 	%r469, %r468, %r465, %p64;
	ld.shared.u64 	%rd382, [_ZN6thrust24THRUST_300001_SM_1000_NS8cuda_cub4core6detail5shmemE+64];
	ld.shared.u32 	%r470, [_ZN6thrust24THRUST_300001_SM_1000_NS8cuda_cub4core6detail5shmemE+72];
	add.s64 	%rd383, %rd382, %rd380;
	setp.eq.s64 	%p65, %rd382, 0;
	selp.b32 	%r471, %r468, 0, %p65;
	add.s32 	%r472, %r471, %r470;
	setp.eq.s32 	%p66, %r173, 5;
	selp.b64 	%rd384, %rd383, %rd381, %p66;
	selp.b32 	%r473, %r472, %r469, %p66;
	ld.shared.u64 	%rd385, [_ZN6thrust24THRUST_300001_SM_1000_NS8cuda_cub4core6detail5shmemE+80];
	ld.shared.u32 	%r474, [_ZN6thrust24THRUST_300001_SM_1000_NS8cuda_cub4core6detail5shmemE+88];
	add.s64 	%rd386, %rd385, %rd383;
	setp.eq.s64 	%p67, %rd385, 0;
	selp.b32 	%r475, %r472, 0, %p67;
	add.s32 	%r476, %r475, %r474;
	setp.eq.s32 	%p68, %r173, 6;
	selp.b64 	%rd387, %rd386, %rd384, %p68;
	selp.b32 	%r477, %r476, %r473, %p68;
	ld.shared.u64 	%rd388, [_ZN6thrust24THRUST_300001_SM_1000_NS8cuda_cub4core6detail5shmemE+96];
	ld.shared.u32 	%r478, [_ZN6thrust24THRUST_300001_SM_1000_NS8cuda_cub4core6detail5shmemE+104];
	add.s64 	%rd389, %rd388, %rd386;
	setp.eq.s64 	%p69, %rd388, 0;
	selp.b32 	%r479, %r476, 0, %p69;
	add.s32 	%r480, %r479, %r478;
	setp.eq.s32 	%p70, %r173, 7;
	selp.b64 	%rd247, %rd389, %rd387, %p70;
	selp.b32 	%r190, %r480, %r477, %p70;
	ld.shared.u64 	%rd390, [_ZN6thrust24THRUST_300001_SM_1000_NS8cuda_cub4core6detail5shmemE+112];
	ld.shared.u32 	%r481, [_ZN6thrust24THRUST_300001_SM_1000_NS8cuda_cub4core6detail5shmemE+120];
	add.s64 	%rd248, %rd390, %rd389;
	setp.eq.s64 	%p71, %rd390, 0;
	selp.b32 	%r482, %r480, 0, %p71;
	add.s32 	%r191, %r482, %r481;
	setp.lt.u32 	%p72, %r170, 32;
	@%p72 bra 	$L__BB6_240;
	setp.eq.s64 	%p73, %rd1000, 0;
	selp.b32 	%r483, %r190, 0, %p73;
	add.s32 	%r484, %r483, %r1877;
	setp.eq.s32 	%p74, %r288, 0;
	selp.b64 	%rd391, 0, %rd1000, %p74;
	add.s64 	%rd1000, %rd247, %rd391;
	selp.b32 	%r1877, %r190, %r484, %p74;
	bra.uni 	$L__BB6_276;
$L__BB6_240:
	setp.ne.s32 	%p75, %r170, 0;
	mul.wide.u32 	%rd392, %r2, 16;
	add.s64 	%rd250, %rd4, %rd392;
	@%p75 bra 	$L__BB6_242;
	st.shared.u64 	[_ZN6thrust24THRUST_300001_SM_1000_NS8cuda_cub4core6detail5shmemE+200], %rd248;
	st.shared.u32 	[_ZN6thrust24THRUST_300001_SM_1000_NS8cuda_cub4core6detail5shmemE+208], %r191;
	mov.b32 	%r485, 100;
	mov.b64 	%rd394, {%r191, %r485};
	add.s64 	%rd393, %rd250, 512;
	// begin inline asm
	st.relaxed.gpu.v2.u64 [%rd393], {%rd394, %rd248};
	// end inline asm
$L__BB6_242:
	not.b32 	%r193, %r170;
	mov.u32 	%r486, %nctaid.x;
	setp.gt.u32 	%p76, %r486, 499;
	@%p76 bra 	$L__BB6_244;
	membar.cta;
	bra.uni 	$L__BB6_245;
$L__BB6_244:
	mov.b32 	%r487, 450;
	// begin inline asm
	nanosleep.u32 %r487;
	// end inline asm
$L__BB6_245:
	mul.wide.s32 	%rd396, %r193, 16;
	add.s64 	%rd397, %rd250, %rd396;
	add.s64 	%rd251, %rd397, 512;
$L__BB6_246:
	// begin inline asm
	ld.relaxed.gpu.v2.u64 {%rd398, %rd990}, [%rd251];
	// end inline asm
	mov.b64 	{%r1865, %r1870}, %rd398;
	setp.eq.s32 	%p77, %r1870, 99;
	mov.b32 	%r488, -1;
	vote.sync.any.pred 	%p78, %p77, %r488;
	@%p78 bra 	$L__BB6_246;
	setp.eq.s32 	%p79, %r1870, 101;
	mov.b32 	%r510, -1;
	vote.sync.ballot.b32 	%r511, %p79, %r510;
	// begin inline asm
	mov.u32 %r490, %lanemask_ge;
	// end inline asm
	and.b32  	%r512, %r511, %r490;
	or.b32  	%r513, %r512, -2147483648;
	add.s32 	%r514, %r513, -1;
	not.b32 	%r515, %r513;
	and.b32  	%r516, %r515, %r514;
	popc.b32 	%r197, %r516;
	mov.b64 	{%r492, %r497}, %rd990;
	mov.b32 	%r508, 1;
	// begin inline asm
	shfl.sync.down.b32 %r491, %r492, %r508, %r197, %r510;
	// end inline asm
	// begin inline asm
	shfl.sync.down.b32 %r496, %r497, %r508, %r197, %r510;
	// end inline asm
	// begin inline asm
	shfl.sync.down.b32 %r501, %r1865, %r508, %r197, %r510;
	// end inline asm
	// begin inline asm
	shfl.sync.down.b32 %r506, %r507, %r508, %r197, %r510;
	// end inline asm
	setp.ge.s32 	%p81, %r288, %r197;
	@%p81 bra 	$L__BB6_249;
	mov.b64 	%rd401, {%r491, %r496};
	add.s64 	%rd253, %rd990, %rd401;
	setp.eq.s64 	%p82, %rd990, 0;
	selp.b32 	%r517, %r501, 0, %p82;
	add.s32 	%r1865, %r517, %r1865;
	mov.u64 	%rd990, %rd253;
$L__BB6_249:
	mov.b64 	{%r519, %r524}, %rd990;
	mov.b32 	%r535, 2;
	mov.b32 	%r537, -1;
	// begin inline asm
	shfl.sync.down.b32 %r518, %r519, %r535, %r197, %r537;
	// end inline asm
	// begin inline asm
	shfl.sync.down.b32 %r523, %r524, %r535, %r197, %r537;
	// end inline asm
	// begin inline asm
	shfl.sync.down.b32 %r528, %r1865, %r535, %r197, %r537;
	// end inline asm
	// begin inline asm
	shfl.sync.down.b32 %r533, %r534, %r535, %r197, %r537;
	// end inline asm
	add.s32 	%r206, %r288, 2;
	setp.gt.s32 	%p83, %r206, %r197;
	@%p83 bra 	$L__BB6_251;
	mov.b64 	%rd402, {%r518, %r523};
	add.s64 	%rd255, %rd990, %rd402;
	setp.eq.s64 	%p84, %rd990, 0;
	selp.b32 	%r538, %r528, 0, %p84;
	add.s32 	%r1865, %r538, %r1865;
	mov.u64 	%rd990, %rd255;
$L__BB6_251:
	mov.b64 	{%r540, %r545}, %rd990;
	mov.b32 	%r556, 4;
	mov.b32 	%r558, -1;
	// begin inline asm
	shfl.sync.down.b32 %r539, %r540, %r556, %r197, %r558;
	// end inline asm
	// begin inline asm
	shfl.sync.down.b32 %r544, %r545, %r556, %r197, %r558;
	// end inline asm
	// begin inline asm
	shfl.sync.down.b32 %r549, %r1865, %r556, %r197, %r558;
	// end inline asm
	// begin inline asm
	shfl.sync.down.b32 %r554, %r555, %r556, %r197, %r558;
	// end inline asm
	add.s32 	%r212, %r288, 4;
	setp.gt.s32 	%p85, %r212, %r197;
	@%p85 bra 	$L__BB6_253;
	mov.b64 	%rd403, {%r539, %r544};
	add.s64 	%rd257, %rd990, %rd403;
	setp.eq.s64 	%p86, %rd990, 0;
	selp.b32 	%r559, %r549, 0, %p86;
	add.s32 	%r1865, %r559, %r1865;
	mov.u64 	%rd990, %rd257;
$L__BB6_253:
	mov.b64 	{%r561, %r566}, %rd990;
	mov.b32 	%r577, 8;
	mov.b32 	%r579, -1;
	// begin inline asm
	shfl.sync.down.b32 %r560, %r561, %r577, %r197, %r579;
	// end inline asm
	// begin inline asm
	shfl.sync.down.b32 %r565, %r566, %r577, %r197, %r579;
	// end inline asm
	// begin inline asm
	shfl.sync.down.b32 %r570, %r1865, %r577, %r197, %r579;
	// end inline asm
	// begin inline asm
	shfl.sync.down.b32 %r575, %r576, %r577, %r197, %r579;
	// end inline asm
	add.s32 	%r218, %r288, 8;
	setp.gt.s32 	%p87, %r218, %r197;
	@%p87 bra 	$L__BB6_255;
	mov.b64 	%rd404, {%r560, %r565};
	add.s64 	%rd259, %rd990, %rd404;
	setp.eq.s64 	%p88, %rd990, 0;
	selp.b32 	%r580, %r570, 0, %p88;
	add.s32 	%r1865, %r580, %r1865;
	mov.u64 	%rd990, %rd259;
$L__BB6_255:
	mov.b64 	{%r582, %r587}, %rd990;
	mov.b32 	%r598, 16;
	mov.b32 	%r600, -1;
	// begin inline asm
	shfl.sync.down.b32 %r581, %r582, %r598, %r197, %r600;
	// end inline asm
	// begin inline asm
	shfl.sync.down.b32 %r586, %r587, %r598, %r197, %r600;
	// end inline asm
	// begin inline asm
	shfl.sync.down.b32 %r591, %r1865, %r598, %r197, %r600;
	// end inline asm
	// begin inline asm
	shfl.sync.down.b32 %r596, %r597, %r598, %r197, %r600;
	// end inline asm
	add.s32 	%r224, %r288, 16;
	setp.gt.s32 	%p89, %r224, %r197;
	@%p89 bra 	$L__BB6_257;
	mov.b64 	%rd405, {%r581, %r586};
	add.s64 	%rd261, %rd990, %rd405;
	setp.eq.s64 	%p90, %rd990, 0;
	selp.b32 	%r601, %r591, 0, %p90;
	add.s32 	%r1865, %r601, %r1865;
	mov.u64 	%rd990, %rd261;
$L__BB6_257:
	add.s32 	%r1871, %r2, %r193;
	add.s64 	%rd263, %rd4, 512;
$L__BB6_258:
	setp.ne.s32 	%p91, %r1870, 101;
	mov.b32 	%r602, -1;
	vote.sync.all.pred 	%p92, %p91, %r602;
	not.pred 	%p93, %p92;
	@%p93 bra 	$L__BB6_272;
	mul.wide.s32 	%rd486, %r1871, 16;
	add.s64 	%rd487, %rd263, %rd486;
	add.s64 	%rd265, %rd487, -512;
$L__BB6_260:
	// begin inline asm
	ld.relaxed.gpu.v2.u64 {%rd488, %rd996}, [%rd265];
	// end inline asm
	mov.b64 	{%r1873, %r1870}, %rd488;
	setp.eq.s32 	%p144, %r1870, 99;
	mov.b32 	%r693, -1;
	vote.sync.any.pred 	%p145, %p144, %r693;
	@%p145 bra 	$L__BB6_260;
	setp.eq.s32 	%p146, %r1870, 101;
	mov.b32 	%r714, -1;
	vote.sync.ballot.b32 	%r715, %p146, %r714;
	and.b32  	%r716, %r715, %r490;
	or.b32  	%r717, %r716, -2147483648;
	add.s32 	%r718, %r717, -1;
	not.b32 	%r719, %r717;
	and.b32  	%r720, %r719, %r718;
	popc.b32 	%r233, %r720;
	mov.b64 	{%r696, %r701}, %rd996;
	mov.b32 	%r712, 1;
	// begin inline asm
	shfl.sync.down.b32 %r695, %r696, %r712, %r233, %r714;
	// end inline asm
	// begin inline asm
	shfl.sync.down.b32 %r700, %r701, %r712, %r233, %r714;
	// end inline asm
	// begin inline asm
	shfl.sync.down.b32 %r705, %r1873, %r712, %r233, %r714;
	// end inline asm
	// begin inline asm
	shfl.sync.down.b32 %r710, %r711, %r712, %r233, %r714;
	// end inline asm
	setp.ge.s32 	%p148, %r288, %r233;
	@%p148 bra 	$L__BB6_263;
	mov.b64 	%rd491, {%r695, %r700};
	add.s64 	%rd267, %rd996, %rd491;
	setp.eq.s64 	%p149, %rd996, 0;
	selp.b32 	%r721, %r705, 0, %p149;
	add.s32 	%r1873, %r721, %r1873;
	mov.u64 	%rd996, %rd267;
$L__BB6_263:
	mov.b64 	{%r723, %r728}, %rd996;
	mov.b32 	%r739, 2;
	mov.b32 	%r741, -1;
	// begin inline asm
	shfl.sync.down.b32 %r722, %r723, %r739, %r233, %r741;
	// end inline asm
	// begin inline asm
	shfl.sync.down.b32 %r727, %r728, %r739, %r233, %r741;
	// end inline asm
	// begin inline asm
	shfl.sync.down.b32 %r732, %r1873, %r739, %r233, %r741;
	// end inline asm
	// begin inline asm
	shfl.sync.down.b32 %r737, %r738, %r739, %r233, %r741;
	// end inline asm
	setp.gt.s32 	%p150, %r206, %r233;
	@%p150 bra 	$L__BB6_265;
	mov.b64 	%rd492, {%r722, %r727};
	add.s64 	%rd269, %rd996, %rd492;
	setp.eq.s64 	%p151, %rd996, 0;
	selp.b32 	%r742, %r732, 0, %p151;
	add.s32 	%r1873, %r742, %r1873;
	mov.u64 	%rd996, %rd269;
$L__BB6_265:
	mov.b64 	{%r744, %r749}, %rd996;
	mov.b32 	%r760, 4;
	mov.b32 	%r762, -1;
	// begin inline asm
	shfl.sync.down.b32 %r743, %r744, %r760, %r233, %r762;
	// end inline asm
	// begin inline asm
	shfl.sync.down.b32 %r748, %r749, %r760, %r233, %r762;
	// end inline asm
	// begin inline asm
	shfl.sync.down.b32 %r753, %r1873, %r760, %r233, %r762;
	// end inline asm
	// begin inline asm
	shfl.sync.down.b32 %r758, %r759, %r760, %r233, %r762;
	// end inline asm
	setp.gt.s32 	%p152, %r212, %r233;
	@%p152 bra 	$L__BB6_267;
	mov.b64 	%rd493, {%r743, %r748};
	add.s64 	%rd271, %rd996, %rd493;
	setp.eq.s64 	%p153, %rd996, 0;
	selp.b32 	%r763, %r753, 0, %p153;
	add.s32 	%r1873, %r763, %r1873;
	mov.u64 	%rd996, %rd271;
$L__BB6_267:
	mov.b64 	{%r765, %r770}, %rd996;
	mov.b32 	%r781, 8;
	mov.b32 	%r783, -1;
	// begin inline asm
	shfl.sync.down.b32 %r764, %r765, %r781, %r233, %r783;
	// end inline asm
	// begin inline asm
	shfl.sync.down.b32 %r769, %r770, %r781, %r233, %r783;
	// end inline asm
	// begin inline asm
	shfl.sync.down.b32 %r774, %r1873, %r781, %r233, %r783;
	// end inline asm
	// begin inline asm
	shfl.sync.down.b32 %r779, %r780, %r781, %r233, %r783;
	// end inline asm
	setp.gt.s32 	%p154, %r218, %r233;
	@%p154 bra 	$L__BB6_269;
	mov.b64 	%rd494, {%r764, %r769};
	add.s64 	%rd273, %rd996, %rd494;
	setp.eq.s64 	%p155, %rd996, 0;
	selp.b32 	%r784, %r774, 0, %p155;
	add.s32 	%r1873, %r784, %r1873;
	mov.u64 	%rd996, %rd273;
$L__BB6_269:
	mov.b64 	{%r786, %r791}, %rd996;
	mov.b32 	%r802, 16;
	mov.b32 	%r804, -1;
	// begin inline asm
	shfl.sync.down.b32 %r785, %r786, %r802, %r233, %r804;
	// end inline asm
	// begin inline asm
	shfl.sync.down.b32 %r790, %r791, %r802, %r233, %r804;
	// end inline asm
	// begin inline asm
	shfl.sync.down.b32 %r795, %r1873, %r802, %r233, %r804;
	// end inline asm
	// begin inline asm
	shfl.sync.down.b32 %r800, %r801, %r802, %r233, %r804;
	// end inline asm
	setp.gt.s32 	%p156, %r224, %r233;
	@%p156 bra 	$L__BB6_271;
	mov.b64 	%rd495, {%r785, %r790};
	add.s64 	%rd275, %rd996, %rd495;
	setp.eq.s64 	%p157, %rd996, 0;
	selp.b32 	%r805, %r795, 0, %p157;
	add.s32 	%r1873, %r805, %r1873;
	mov.u64 	%rd996, %rd275;
$L__BB6_271:
	add.s64 	%rd277, %rd996, %rd990;
	setp.eq.s64 	%p158, %rd990, 0;
	selp.b32 	%r806, %r1873, 0, %p158;
	add.s32 	%r1865, %r806, %r1865;
	add.s32 	%r1871, %r1871, -32;
	mov.u64 	%rd990, %rd277;
	bra.uni 	$L__BB6_258;
$L__BB6_272:
	setp.ne.s32 	%p94, %r170, 0;
	@%p94 bra 	$L__BB6_274;
	add.s64 	%rd408, %rd990, %rd248;
	setp.eq.s64 	%p95, %rd248, 0;
	selp.b32 	%r604, %r1865, 0, %p95;
	add.s32 	%r605, %r604, %r191;
	mov.b32 	%r606, 101;
	mov.b64 	%rd407, {%r605, %r606};
	add.s64 	%rd406, %rd250, 512;
	// begin inline asm
	st.relaxed.gpu.v2.u64 [%rd406], {%rd407, %rd408};
	// end inline asm
	st.shared.u64 	[_ZN6thrust24THRUST_300001_SM_1000_NS8cuda_cub4core6detail5shmemE+168], %rd990;
	st.shared.u32 	[_ZN6thrust24THRUST_300001_SM_1000_NS8cuda_cub4core6detail5shmemE+176], %r1865;
	st.shared.u64 	[_ZN6thrust24THRUST_300001_SM_1000_NS8cuda_cub4core6detail5shmemE+184], %rd408;
	st.shared.u32 	[_ZN6thrust24THRUST_300001_SM_1000_NS8cuda_cub4core6detail5shmemE+192], %r605;
$L__BB6_274:
	setp.ne.s32 	%p96, %r288, 0;
	@%p96 bra 	$L__BB6_276;
	st.shared.u64 	[_ZN6thrust24THRUST_300001_SM_1000_NS8cuda_cub4core6detail5shmemE+136], %rd990;
	st.shared.u32 	[_ZN6thrust24THRUST_300001_SM_1000_NS8cuda_cub4core6detail5shmemE+144], %r1865;
	mov.u64 	%rd1000, %rd990;
	mov.u32 	%r1877, %r1865;
$L__BB6_276:
	setp.eq.s32 	%p97, %r170, 0;
	bar.sync 	0;
	@%p97 bra 	$L__BB6_278;
	ld.shared.u32 	%r607, [_ZN6thrust24THRUST_300001_SM_1000_NS8cuda_cub4core6detail5shmemE+144];
	ld.shared.u64 	%rd409, [_ZN6thrust24THRUST_300001_SM_1000_NS8cuda_cub4core6detail5shmemE+136];
	add.s64 	%rd279, %rd409, %rd1000;
	setp.eq.s64 	%p98, %rd1000, 0;
	selp.b32 	%r608, %r607, 0, %p98;
	add.s32 	%r1877, %r608, %r1877;
	mov.u64 	%rd1000, %rd279;
$L__BB6_278:
	mul.lo.s32 	%r609, %r170, 9;
	cvt.u64.u32 	%rd410, %r609;
	setp.eq.s64 	%p99, %rd6, %rd410;
	setp.ne.s64 	%p100, %rd988, %rd225;
	or.pred  	%p101, %p99, %p100;
	selp.u64 	%rd411, 1, 0, %p101;
	add.s64 	%rd281, %rd1000, %rd411;
	selp.b32 	%r610, 0, %r1877, %p101;
	add.s32 	%r264, %r610, %r178;
	add.s64 	%rd282, %rd238, %rd1000;
	selp.b32 	%r611, 0, %r264, %p6;
	add.s32 	%r265, %r179, %r611;
	add.s64 	%rd283, %rd239, %rd1000;
	selp.b32 	%r612, 0, %r265, %p7;
	add.s32 	%r266, %r180, %r612;
	add.s64 	%rd284, %rd240, %rd1000;
	selp.b32 	%r613, 0, %r266, %p8;
	add.s32 	%r267, %r181, %r613;
	add.s64 	%rd285, %rd241, %rd1000;
	selp.b32 	%r614, 0, %r267, %p9;
	add.s32 	%r268, %r182, %r614;
	add.s64 	%rd286, %rd242, %rd1000;
	add.s32 	%r615, %r609, 5;
	cvt.u64.u32 	%rd412, %r615;
	setp.eq.s64 	%p102, %rd6, %rd412;
	setp.ne.s64 	%p103, %rd229, %rd230;
	or.pred  	%p11, %p102, %p103;
	selp.b32 	%r616, 0, %r268, %p11;
	add.s32 	%r269, %r183, %r616;
	add.s64 	%rd287, %rd243, %rd1000;
	add.s32 	%r617, %r609, 6;
	cvt.u64.u32 	%rd413, %r617;
	setp.eq.s64 	%p104, %rd6, %rd413;
	setp.ne.s64 	%p105, %rd230, %rd231;
	selp.b32 	%r618, 0, %r269, %p105;
	selp.b32 	%r619, 0, %r618, %p104;
	add.s32 	%r270, %r184, %r619;
	add.s64 	%rd288, %rd244, %rd1000;
	selp.b32 	%r620, 0, %r270, %p10;
	add.s32 	%r271, %r185, %r620;
	ld.shared.u64 	%rd289, [_ZN6thrust24THRUST_300001_SM_1000_NS8cuda_cub4core6detail5shmemE+200];
	ld.shared.u64 	%rd1007, [_ZN6thrust24THRUST_300001_SM_1000_NS8cuda_cub4core6detail5shmemE+184];
	ld.shared.u32 	%r272, [_ZN6thrust24THRUST_300001_SM_1000_NS8cuda_cub4core6detail5shmemE+192];
	ld.shared.u64 	%rd291, [_ZN6thrust24THRUST_300001_SM_1000_NS8cuda_cub4core6detail5shmemE+168];
	setp.lt.s64 	%p106, %rd289, 257;
	@%p106 bra 	$L__BB6_304;
	bar.sync 	0;
	mul.lo.s32 	%r624, %r170, 9;
	cvt.u64.u32 	%rd453, %r624;
	setp.ne.s64 	%p122, %rd6, %rd453;
	setp.eq.s64 	%p123, %rd988, %rd225;
	and.pred  	%p124, %p122, %p123;
	@%p124 bra 	$L__BB6_281;
	cvt.u32.u64 	%r625, %rd291;
	cvt.u32.u64 	%r626, %rd1000;
	sub.s32 	%r627, %r626, %r625;
	shl.b32 	%r628, %r627, 4;
	mov.u32 	%r629, _ZN6thrust24THRUST_300001_SM_1000_NS8cuda_cub4core6detail5shmemE;
	add.s32 	%r630, %r629, %r628;
	st.shared.u64 	[%r630], %rd988;
	st.shared.u32 	[%r630+8], %r1877;
$L__BB6_281:
	not.pred 	%p125, %p6;
	@%p125 bra 	$L__BB6_283;
	cvt.u32.u64 	%r631, %rd291;
	cvt.u32.u64 	%r632, %rd281;
	sub.s32 	%r633, %r632, %r631;
	shl.b32 	%r634, %r633, 4;
	mov.u32 	%r635, _ZN6thrust24THRUST_300001_SM_1000_NS8cuda_cub4core6detail5shmemE;
	add.s32 	%r636, %r635, %r634;
	st.shared.u64 	[%r636], %rd225;
	st.shared.u32 	[%r636+8], %r264;
$L__BB6_283:
	not.pred 	%p126, %p7;
	@%p126 bra 	$L__BB6_285;
	cvt.u32.u64 	%r637, %rd291;
	cvt.u32.u64 	%r638, %rd282;
	sub.s32 	%r639, %r638, %r637;
	shl.b32 	%r640, %r639, 4;
	mov.u32 	%r641, _ZN6thrust24THRUST_300001_SM_1000_NS8cuda_cub4core6detail5shmemE;
	add.s32 	%r642, %r641, %r640;
	st.shared.u64 	[%r642], %rd226;
	st.shared.u32 	[%r642+8], %r265;
$L__BB6_285:
	not.pred 	%p127, %p8;
	@%p127 bra 	$L__BB6_287;
	cvt.u32.u64 	%r643, %rd291;
	cvt.u32.u64 	%r644, %rd283;
	sub.s32 	%r645, %r644, %r643;
	shl.b32 	%r646, %r645, 4;
	mov.u32 	%r647, _ZN6thrust24THRUST_300001_SM_1000_NS8cuda_cub4core6detail5shmemE;
	add.s32 	%r648, %r647, %r646;
	st.shared.u64 	[%r648], %rd227;
	st.shared.u32 	[%r648+8], %r266;
$L__BB6_287:
	not.pred 	%p128, %p9;
	@%p128 bra 	$L__BB6_289;
	cvt.u32.u64 	%r649, %rd291;
	cvt.u32.u64 	%r650, %rd284;
	sub.s32 	%r651, %r650, %r649;
	shl.b32 	%r652, %r651, 4;
	mov.u32 	%r653, _ZN6thrust24THRUST_300001_SM_1000_NS8cuda_cub4core6detail5shmemE;
	add.s32 	%r654, %r653, %r652;
	st.shared.u64 	[%r654], %rd228;
	st.shared.u32 	[%r654+8], %r267;
$L__BB6_289:
	not.pred 	%p129, %p11;
	@%p129 bra 	$L__BB6_291;
	cvt.u32.u64 	%r655, %rd291;
	cvt.u32.u64 	%r656, %rd285;
	sub.s32 	%r657, %r656, %r655;
	shl.b32 	%r658, %r657, 4;
	mov.u32 	%r659, _ZN6thrust24THRUST_300001_SM_1000_NS8cuda_cub4core6detail5shmemE;
	add.s32 	%r660, %r659, %r658;
	st.shared.u64 	[%r660], %rd229;
	st.shared.u32 	[%r660+8], %r268;
$L__BB6_291:
	mad.lo.s32 	%r661, %r170, 9, 6;
	cvt.u64.u32 	%rd454, %r661;
	setp.ne.s64 	%p130, %rd6, %rd454;
	setp.eq.s64 	%p131, %rd230, %rd231;
	and.pred  	%p132, %p130, %p131;
	@%p132 bra 	$L__BB6_293;
	cvt.u32.u64 	%r662, %rd291;
	cvt.u32.u64 	%r663, %rd286;
	sub.s32 	%r664, %r663, %r662;
	shl.b32 	%r665, %r664, 4;
	mov.u32 	%r666, _ZN6thrust24THRUST_300001_SM_1000_NS8cuda_cub4core6detail5shmemE;
	add.s32 	%r667, %r666, %r665;
	st.shared.u64 	[%r667], %rd230;
	st.shared.u32 	[%r667+8], %r269;
$L__BB6_293:
	not.pred 	%p133, %p10;
	@%p133 bra 	$L__BB6_295;
	cvt.u32.u64 	%r668, %rd291;
	cvt.u32.u64 	%r669, %rd287;
	sub.s32 	%r670, %r669, %r668;
	shl.b32 	%r671, %r670, 4;
	mov.u32 	%r672, _ZN6thrust24THRUST_300001_SM_1000_NS8cuda_cub4core6detail5shmemE;
	add.s32 	%r673, %r672, %r671;
	st.shared.u64 	[%r673], %rd231;
	st.shared.u32 	[%r673+8], %r270;
$L__BB6_295:
	mad.lo.s32 	%r674, %r170, 9, 8;
	cvt.u64.u32 	%rd455, %r674;
	setp.ne.s64 	%p134, %rd6, %rd455;
	setp.eq.s64 	%p135, %rd232, %rd233;
	and.pred  	%p136, %p134, %p135;
	@%p136 bra 	$L__BB6_297;
	cvt.u32.u64 	%r675, %rd291;
	cvt.u32.u64 	%r676, %rd288;
	sub.s32 	%r677, %r676, %r675;
	shl.b32 	%r678, %r677, 4;
	mov.u32 	%r679, _ZN6thrust24THRUST_300001_SM_1000_NS8cuda_cub4core6detail5shmemE;
	add.s32 	%r680, %r679, %r678;
	st.shared.u64 	[%r680], %rd232;
	st.shared.u32 	[%r680+8], %r271;
$L__BB6_297:
	bar.sync 	0;
	cvt.u64.u32 	%rd1006, %r170;
	setp.le.u64 	%p137, %rd289, %rd1006;
	@%p137 bra 	$L__BB6_322;
	not.b64 	%rd456, %rd1006;
	add.s64 	%rd293, %rd289, %rd456;
	shr.u64 	%rd457, %rd293, 8;
	add.s64 	%rd458, %rd457, 1;
	and.b64  	%rd1002, %rd458, 3;
	and.b64  	%rd459, %rd293, 768;
	setp.eq.s64 	%p138, %rd459, 768;
	@%p138 bra 	$L__BB6_301;
	add.s64 	%rd460, %rd291, %rd1006;
	shl.b64 	%rd461, %rd460, 2;
	add.s64 	%rd1004, %rd2, %rd461;
	shl.b64 	%rd462, %rd460, 3;
	add.s64 	%rd1003, %rd3, %rd462;
	shl.b32 	%r681, %r170, 4;
	mov.u32 	%r682, _ZN6thrust24THRUST_300001_SM_1000_NS8cuda_cub4core6detail5shmemE;
	add.s32 	%r683, %r681, %r682;
	add.s32 	%r1879, %r683, 8;
	shl.b64 	%rd463, %rd1002, 8;
	add.s64 	%rd1006, %rd463, %rd1006;
$L__BB6_300:
	.pragma "nounroll";
	ld.shared.u64 	%rd464, [%r1879+-8];
	ld.shared.u32 	%r684, [%r1879];
	st.global.u64 	[%rd1003], %rd464;
	st.global.u32 	[%rd1004], %r684;
	add.s64 	%rd1004, %rd1004, 1024;
	add.s64 	%rd1003, %rd1003, 2048;
	add.s32 	%r1879, %r1879, 4096;
	add.s64 	%rd1002, %rd1002, -1;
	setp.ne.s64 	%p139, %rd1002, 0;
	@%p139 bra 	$L__BB6_300;
$L__BB6_301:
	setp.lt.u64 	%p140, %rd293, 768;
	@%p140 bra 	$L__BB6_322;
	mov.u32 	%r687, _ZN6thrust24THRUST_300001_SM_1000_NS8cuda_cub4core6detail5shmemE;
$L__BB6_303:
	cvt.u32.u64 	%r685, %rd1006;
	add.s64 	%rd465, %rd1006, %rd291;
	shl.b32 	%r686, %r685, 4;
	add.s32 	%r688, %r687, %r686;
	ld.shared.u64 	%rd466, [%r688];
	ld.shared.u32 	%r689, [%r688+8];
	shl.b64 	%rd467, %rd465, 3;
	add.s64 	%rd468, %rd3, %rd467;
	st.global.u64 	[%rd468], %rd466;
	shl.b64 	%rd469, %rd465, 2;
	add.s64 	%rd470, %rd2, %rd469;
	st.global.u32 	[%rd470], %r689;
	and.b64  	%rd471, %rd1006, 4294967295;
	add.s64 	%rd472, %rd291, %rd471;
	ld.shared.u64 	%rd473, [%r688+4096];
	ld.shared.u32 	%r690, [%r688+4104];
	shl.b64 	%rd474, %rd472, 3;
	add.s64 	%rd475, %rd3, %rd474;
	st.global.u64 	[%rd475+2048], %rd473;
	shl.b64 	%rd476, %rd472, 2;
	add.s64 	%rd477, %rd2, %rd476;
	st.global.u32 	[%rd477+1024], %r690;
	ld.shared.u64 	%rd478, [%r688+8192];
	ld.shared.u32 	%r691, [%r688+8200];
	st.global.u64 	[%rd475+4096], %rd478;
	st.global.u32 	[%rd477+2048], %r691;
	ld.shared.u64 	%rd479, [%r688+12288];
	ld.shared.u32 	%r692, [%r688+12296];
	st.global.u64 	[%rd475+6144], %rd479;
	st.global.u32 	[%rd477+3072], %r692;
	add.s64 	%rd480, %rd1006, 1024;
	and.b64  	%rd1006, %rd480, 4294967295;
	setp.gt.u64 	%p141, %rd289, %rd1006;
	@%p141 bra 	$L__BB6_303;
	bra.uni 	$L__BB6_322;
$L__BB6_304:
	mul.lo.s32 	%r621, %r170, 9;
	cvt.u64.u32 	%rd414, %r621;
	setp.ne.s64 	%p107, %rd6, %rd414;
	setp.eq.s64 	%p108, %rd988, %rd225;
	and.pred  	%p109, %p107, %p108;
	@%p109 bra 	$L__BB6_306;
	shl.b64 	%rd415, %rd1000, 3;
	add.s64 	%rd416, %rd3, %rd415;
	st.global.u64 	[%rd416], %rd988;
	shl.b64 	%rd417, %rd1000, 2;
	add.s64 	%rd418, %rd2, %rd417;
	st.global.u32 	[%rd418], %r1877;
$L__BB6_306:
	not.pred 	%p110, %p6;
	@%p110 bra 	$L__BB6_308;
	shl.b64 	%rd419, %rd281, 3;
	add.s64 	%rd420, %rd3, %rd419;
	st.global.u64 	[%rd420], %rd225;
	shl.b64 	%rd421, %rd281, 2;
	add.s64 	%rd422, %rd2, %rd421;
	st.global.u32 	[%rd422], %r264;
$L__BB6_308:
	not.pred 	%p111, %p7;
	@%p111 bra 	$L__BB6_310;
	shl.b64 	%rd423, %rd282, 3;
	add.s64 	%rd424, %rd3, %rd423;
	st.global.u64 	[%rd424], %rd226;
	shl.b64 	%rd425, %rd282, 2;
	add.s64 	%rd426, %rd2, %rd425;
	st.global.u32 	[%rd426], %r265;
$L__BB6_310:
	not.pred 	%p112, %p8;
	@%p112 bra 	$L__BB6_312;
	shl.b64 	%rd427, %rd283, 3;
	add.s64 	%rd428, %rd3, %rd427;
	st.global.u64 	[%rd428], %rd227;
	shl.b64 	%rd429, %rd283, 2;
	add.s64 	%rd430, %rd2, %rd429;
	st.global.u32 	[%rd430], %r266;
$L__BB6_312:
	not.pred 	%p113, %p9;
	@%p113 bra 	$L__BB6_314;
	shl.b64 	%rd431, %rd284, 3;
	add.s64 	%rd432, %rd3, %rd431;
	st.global.u64 	[%rd432], %rd228;
	shl.b64 	%rd433, %rd284, 2;
	add.s64 	%rd434, %rd2, %rd433;
	st.global.u32 	[%rd434], %r267;
$L__BB6_314:
	not.pred 	%p114, %p11;
	@%p114 bra 	$L__BB6_316;
	shl.b64 	%rd435, %rd285, 3;
	add.s64 	%rd436, %rd3, %rd435;
	st.global.u64 	[%rd436], %rd229;
	shl.b64 	%rd437, %rd285, 2;
	add.s64 	%rd438, %rd2, %rd437;
	st.global.u32 	[%rd438], %r268;
$L__BB6_316:
	mad.lo.s32 	%r622, %r170, 9, 6;
	cvt.u64.u32 	%rd439, %r622;
	setp.ne.s64 	%p115, %rd6, %rd439;
	setp.eq.s64 	%p116, %rd230, %rd231;
	and.pred  	%p117, %p115, %p116;
	@%p117 bra 	$L__BB6_318;
	shl.b64 	%rd440, %rd286, 3;
	add.s64 	%rd441, %rd3, %rd440;
	st.global.u64 	[%rd441], %rd230;
	shl.b64 	%rd442, %rd286, 2;
	add.s64 	%rd443, %rd2, %rd442;
	st.global.u32 	[%rd443], %r269;
$L__BB6_318:
	not.pred 	%p118, %p10;
	@%p118 bra 	$L__BB6_320;
	shl.b64 	%rd444, %rd287, 3;
	add.s64 	%rd445, %rd3, %rd444;
	st.global.u64 	[%rd445], %rd231;
	shl.b64 	%rd446, %rd287, 2;
	add.s64 	%rd447, %rd2, %rd446;
	st.global.u32 	[%rd447], %r270;
$L__BB6_320:
	mad.lo.s32 	%r623, %r170, 9, 8;
	cvt.u64.u32 	%rd448, %r623;
	setp.ne.s64 	%p119, %rd6, %rd448;
	setp.eq.s64 	%p120, %rd232, %rd233;
	and.pred  	%p121, %p119, %p120;
	@%p121 bra 	$L__BB6_322;
	shl.b64 	%rd449, %rd288, 3;
	add.s64 	%rd450, %rd3, %rd449;
	st.global.u64 	[%rd450], %rd232;
	shl.b64 	%rd451, %rd288, 2;
	add.s64 	%rd452, %rd2, %rd451;
	st.global.u32 	[%rd452], %r271;
$L__BB6_322:
	setp.ne.s32 	%p142, %r170, 255;
	@%p142 bra 	$L__BB6_326;
	setp.ne.s64 	%p143, %rd6, 2304;
	@%p143 bra 	$L__BB6_325;
	shl.b64 	%rd481, %rd1007, 3;
	add.s64 	%rd482, %rd3, %rd481;
	st.global.u64 	[%rd482], %rd233;
	shl.b64 	%rd483, %rd1007, 2;
	add.s64 	%rd484, %rd2, %rd483;
	st.global.u32 	[%rd484], %r272;
	add.s64 	%rd1007, %rd1007, 1;
$L__BB6_325:
	ld.param.u64 	%rd933, [_ZN6thrust24THRUST_300001_SM_1000_NS8cuda_cub4core6detail13_kernel_agentINS1_15__reduce_by_key16ReduceByKeyAgentIPxNS0_17constant_iteratorIiNS0_11use_defaultES9_EES7_PiN4cuda3std3__48equal_toIxEENSE_4plusIiEEPllEEJS7_SA_S7_SB_SJ_N3cub18CUB_300001_SM_100024ReduceByKeyScanTileStateIilLb1EEESG_SI_llEEEvDpT0__param_4];
	cvta.to.global.u64 	%rd485, %rd933;
	st.global.u64 	[%rd485], %rd1007;
$L__BB6_326:
	ret;

}
	// .globl	_ZN3cub18CUB_300001_SM_10006detail11EmptyKernelIvEEvv
.visible .entry _ZN3cub18CUB_300001_SM_10006detail11EmptyKernelIvEEvv()
{


	ret;

}
	// .globl	_ZN3cub18CUB_300001_SM_10006detail9transform16transform_kernelINS2_10policy_hubILb1EN4cuda3std3__45tupleIJPxEEEE10policy1000Ei8last_merS9_JS9_EEEvT0_iT1_T2_DpNS2_10kernel_argIT3_EE
.visible .entry _ZN3cub18CUB_300001_SM_10006detail9transform16transform_kernelINS2_10policy_hubILb1EN4cuda3std3__45tupleIJPxEEEE10policy1000Ei8last_merS9_JS9_EEEvT0_iT1_T2_DpNS2_10kernel_argIT3_EE(
	.param .u32 _ZN3cub18CUB_300001_SM_10006detail9transform16transform_kernelINS2_10policy_hubILb1EN4cuda3std3__45tupleIJPxEEEE10policy1000Ei8last_merS9_JS9_EEEvT0_iT1_T2_DpNS2_10kernel_argIT3_EE_param_0,
	.param .u32 _ZN3cub18CUB_300001_SM_10006detail9transform16transform_kernelINS2_10policy_hubILb1EN4cuda3std3__45tupleIJPxEEEE10policy1000Ei8last_merS9_JS9_EEEvT0_iT1_T2_DpNS2_10kernel_argIT3_EE_param_1,
	.param .align 8 .b8 _ZN3cub18CUB_300001_SM_10006detail9transform16transform_kernelINS2_10policy_hubILb1EN4cuda3std3__45tupleIJPxEEEE10policy1000Ei8last_merS9_JS9_EEEvT0_iT1_T2_DpNS2_10kernel_argIT3_EE_param_2[8],
	.param .u64 .ptr .align 1 _ZN3cub18CUB_300001_SM_10006detail9transform16transform_kernelINS2_10policy_hubILb1EN4cuda3std3__45tupleIJPxEEEE10policy1000Ei8last_merS9_JS9_EEEvT0_iT1_T2_DpNS2_10kernel_argIT3_EE_param_3,
	.param .align 8 .b8 _ZN3cub18CUB_300001_SM_10006detail9transform16transform_kernelINS2_10policy_hubILb1EN4cuda3std3__45tupleIJPxEEEE10policy1000Ei8last_merS9_JS9_EEEvT0_iT1_T2_DpNS2_10kernel_argIT3_EE_param_4[16]
)
.maxntid 128
{
	.reg .pred 	%p<67>;
	.reg .b32 	%r<167>;
	.reg .b64 	%rd<287>;

	ld.param.u64 	%rd142, [_ZN3cub18CUB_300001_SM_10006detail9transform16transform_kernelINS2_10policy_hubILb1EN4cuda3std3__45tupleIJPxEEEE10policy1000Ei8last_merS9_JS9_EEEvT0_iT1_T2_DpNS2_10kernel_argIT3_EE_param_2];
	ld.param.u32 	%r46, [_ZN3cub18CUB_300001_SM_10006detail9transform16transform_kernelINS2_10policy_hubILb1EN4cuda3std3__45tupleIJPxEEEE10policy1000Ei8last_merS9_JS9_EEEvT0_iT1_T2_DpNS2_10kernel_argIT3_EE_param_0];
	ld.param.u64 	%rd143, [_ZN3cub18CUB_300001_SM_10006detail9transform16transform_kernelINS2_10policy_hubILb1EN4cuda3std3__45tupleIJPxEEEE10policy1000Ei8last_merS9_JS9_EEEvT0_iT1_T2_DpNS2_10kernel_argIT3_EE_param_4];
	ld.param.u32 	%r45, [_ZN3cub18CUB_300001_SM_10006detail9transform16transform_kernelINS2_10policy_hubILb1EN4cuda3std3__45tupleIJPxEEEE10policy1000Ei8last_merS9_JS9_EEEvT0_iT1_T2_DpNS2_10kernel_argIT3_EE_param_1];
	ld.param.u64 	%rd144, [_ZN3cub18CUB_300001_SM_10006detail9transform16transform_kernelINS2_10policy_hubILb1EN4cuda3std3__45tupleIJPxEEEE10policy1000Ei8last_merS9_JS9_EEEvT0_iT1_T2_DpNS2_10kernel_argIT3_EE_param_3];
	cvta.to.global.u64 	%rd1, %rd144;
	cvta.to.global.u64 	%rd2, %rd143;
	shl.b32 	%r1, %r45, 7;
	mov.u32 	%r47, %ctaid.x;
	mul.lo.s32 	%r2, %r1, %r47;
	sub.s32 	%r3, %r46, %r2;
	min.s32 	%r4, %r1, %r3;
	shl.b32 	%r5, %r4, 3;
	mov.u32 	%r6, %tid.x;
	shl.b32 	%r157, %r6, 7;
	setp.ge.s32 	%p1, %r157, %r5;
	@%p1 bra 	$L__BB8_3;
	mul.wide.u32 	%rd145, %r6, 128;
	add.s64 	%rd146, %rd2, %rd145;
	mul.wide.s32 	%rd147, %r2, 8;
	add.s64 	%rd255, %rd146, %rd147;
$L__BB8_2:
	.pragma "nounroll";
	// begin inline asm
	prefetch.global.L2 [%rd255];
	// end inline asm
	add.s32 	%r157, %r157, 16384;
	add.s64 	%rd255, %rd255, 16384;
	setp.lt.s32 	%p2, %r157, %r5;
	@%p2 bra 	$L__BB8_2;
$L__BB8_3:
	mul.wide.s32 	%rd149, %r2, 8;
	add.s64 	%rd7, %rd2, %rd149;
	add.s64 	%rd8, %rd1, %rd149;
	setp.gt.s32 	%p3, %r1, %r3;
	@%p3 bra 	$L__BB8_9;
	setp.lt.s32 	%p4, %r45, 1;
	@%p4 bra 	$L__BB8_147;
	and.b32  	%r10, %r45, 7;
	setp.lt.u32 	%p5, %r45, 8;
	mov.b32 	%r164, 0;
	@%p5 bra 	$L__BB8_38;
	and.b32  	%r164, %r45, 2147483640;
	neg.s32 	%r159, %r164;
	mul.wide.u32 	%rd150, %r6, 8;
	add.s64 	%rd256, %rd149, %rd150;
	add.s32 	%r158, %r6, 128;
$L__BB8_7:
	.pragma "nounroll";
	mul.wide.s32 	%rd151, %r158, 8;
	add.s64 	%rd12, %rd149, %rd151;
	add.s64 	%rd152, %rd2, %rd256;
	ld.global.u64 	%rd13, [%rd152];
	or.b64  	%rd153, %rd13, %rd142;
	and.b64  	%rd154, %rd153, -4294967296;
	setp.ne.s64 	%p6, %rd154, 0;
	@%p6 bra 	$L__BB8_15;
	cvt.u32.u64 	%r49, %rd142;
	cvt.u32.u64 	%r50, %rd13;
	rem.u32 	%r51, %r50, %r49;
	cvt.u64.u32 	%rd257, %r51;
	bra.uni 	$L__BB8_16;
$L__BB8_9:
	setp.lt.s32 	%p28, %r45, 1;
	@%p28 bra 	$L__BB8_147;
	and.b32  	%r14, %r45, 7;
	setp.lt.u32 	%p29, %r45, 8;
	mov.b32 	%r161, 0;
	@%p29 bra 	$L__BB8_80;
	and.b32  	%r161, %r45, 2147483640;
	mov.b32 	%r160, 0;
$L__BB8_12:
	.pragma "nounroll";
	shl.b32 	%r100, %r160, 7;
	add.s32 	%r21, %r100, %r6;
	setp.ge.s32 	%p30, %r21, %r4;
	@%p30 bra 	$L__BB8_44;
	mul.wide.u32 	%rd192, %r21, 8;
	add.s64 	%rd193, %rd7, %rd192;
	ld.global.u64 	%rd48, [%rd193];
	or.b64  	%rd194, %rd48, %rd142;
	and.b64  	%rd195, %rd194, -4294967296;
	setp.ne.s64 	%p31, %rd195, 0;
	@%p31 bra 	$L__BB8_42;
	cvt.u32.u64 	%r101, %rd142;
	cvt.u32.u64 	%r102, %rd48;
	rem.u32 	%r103, %r102, %r101;
	cvt.u64.u32 	%rd265, %r103;
	bra.uni 	$L__BB8_43;
$L__BB8_15:
	rem.s64 	%rd257, %rd13, %rd142;
$L__BB8_16:
	add.s64 	%rd155, %rd1, %rd256;
	st.global.u64 	[%rd155], %rd257;
	add.s64 	%rd17, %rd2, %rd12;
	ld.global.u64 	%rd18, [%rd17];
	or.b64  	%rd156, %rd18, %rd142;
	and.b64  	%rd157, %rd156, -4294967296;
	setp.ne.s64 	%p7, %rd157, 0;
	@%p7 bra 	$L__BB8_18;
	cvt.u32.u64 	%r52, %rd142;
	cvt.u32.u64 	%r53, %rd18;
	rem.u32 	%r54, %r53, %r52;
	cvt.u64.u32 	%rd258, %r54;
	bra.uni 	$L__BB8_19;
$L__BB8_18:
	rem.s64 	%rd258, %rd18, %rd142;
$L__BB8_19:
	add.s64 	%rd22, %rd1, %rd12;
	st.global.u64 	[%rd22], %rd258;
	ld.global.u64 	%rd23, [%rd17+1024];
	or.b64  	%rd158, %rd23, %rd142;
	and.b64  	%rd159, %rd158, -4294967296;
	setp.ne.s64 	%p8, %rd159, 0;
	@%p8 bra 	$L__BB8_21;
	cvt.u32.u64 	%r55, %rd142;
	cvt.u32.u64 	%r56, %rd23;
	rem.u32 	%r57, %r56, %r55;
	cvt.u64.u32 	%rd259, %r57;
	bra.uni 	$L__BB8_22;
$L__BB8_21:
	rem.s64 	%rd259, %rd23, %rd142;
$L__BB8_22:
	st.global.u64 	[%rd22+1024], %rd259;
	ld.global.u64 	%rd27, [%rd17+2048];
	or.b64  	%rd160, %rd27, %rd142;
	and.b64  	%rd161, %rd160, -4294967296;
	setp.ne.s64 	%p9, %rd161, 0;
	@%p9 bra 	$L__BB8_24;
	cvt.u32.u64 	%r58, %rd142;
	cvt.u32.u64 	%r59, %rd27;
	rem.u32 	%r60, %r59, %r58;
	cvt.u64.u32 	%rd260, %r60;
	bra.uni 	$L__BB8_25;
$L__BB8_24:
	rem.s64 	%rd260, %rd27, %rd142;
$L__BB8_25:
	st.global.u64 	[%rd22+2048], %rd260;
	ld.global.u64 	%rd31, [%rd17+3072];
	or.b64  	%rd162, %rd31, %rd142;
	and.b64  	%rd163, %rd162, -4294967296;
	setp.ne.s64 	%p10, %rd163, 0;
	@%p10 bra 	$L__BB8_27;
	cvt.u32.u64 	%r61, %rd142;
	cvt.u32.u64 	%r62, %rd31;
	rem.u32 	%r63, %r62, %r61;
	cvt.u64.u32 	%rd261, %r63;
	bra.uni 	$L__BB8_28;
$L__BB8_27:
	rem.s64 	%rd261, %rd31, %rd142;
$L__BB8_28:
	st.global.u64 	[%rd22+3072], %rd261;
	ld.global.u64 	%rd35, [%rd17+4096];
	or.b64  	%rd164, %rd35, %rd142;
	and.b64  	%rd165, %rd164, -4294967296;
	setp.ne.s64 	%p11, %rd165, 0;
	@%p11 bra 	$L__BB8_30;
	cvt.u32.u64 	%r64, %rd142;
	cvt.u32.u64 	%r65, %rd35;
	rem.u32 	%r66, %r65, %r64;
	cvt.u64.u32 	%rd262, %r66;
	bra.uni 	$L__BB8_31;
$L__BB8_30:
	rem.s64 	%rd262, %rd35, %rd142;
$L__BB8_31:
	st.global.u64 	[%rd22+4096], %rd262;
	ld.global.u64 	%rd39, [%rd17+5120];
	or.b64  	%rd166, %rd39, %rd142;
	and.b64  	%rd167, %rd166, -4294967296;
	setp.ne.s64 	%p12, %rd167, 0;
	@%p12 bra 	$L__BB8_33;
	cvt.u32.u64 	%r67, %rd142;
	cvt.u32.u64 	%r68, %rd39;
	rem.u32 	%r69, %r68, %r67;
	cvt.u64.u32 	%rd263, %r69;
	bra.uni 	$L__BB8_34;
$L__BB8_33:
	rem.s64 	%rd263, %rd39, %rd142;
$L__BB8_34:
	st.global.u64 	[%rd22+5120], %rd263;
	ld.global.u64 	%rd43, [%rd17+6144];
	or.b64  	%rd168, %rd43, %rd142;
	and.b64  	%rd169, %rd168, -4294967296;
	setp.ne.s64 	%p13, %rd169, 0;
	@%p13 bra 	$L__BB8_36;
	cvt.u32.u64 	%r70, %rd142;
	cvt.u32.u64 	%r71, %rd43;
	rem.u32 	%r72, %r71, %r70;
	cvt.u64.u32 	%rd264, %r72;
	bra.uni 	$L__BB8_37;
$L__BB8_36:
	rem.s64 	%rd264, %rd43, %rd142;
$L__BB8_37:
	st.global.u64 	[%rd22+6144], %rd264;
	add.s32 	%r159, %r159, 8;
	add.s64 	%rd256, %rd256, 8192;
	add.s32 	%r158, %r158, 1024;
	setp.eq.s32 	%p14, %r159, 0;
	@%p14 bra 	$L__BB8_38;
	bra.uni 	$L__BB8_7;
$L__BB8_38:
	setp.eq.s32 	%p15, %r10, 0;
	@%p15 bra 	$L__BB8_147;
	and.b32  	%r37, %r45, 3;
	setp.lt.u32 	%p16, %r10, 4;
	@%p16 bra 	$L__BB8_133;
	shl.b32 	%r73, %r164, 7;
	add.s32 	%r38, %r73, %r6;
	mul.wide.s32 	%rd170, %r38, 8;
	add.s64 	%rd110, %rd7, %rd170;
	ld.global.u64 	%rd111, [%rd110];
	or.b64  	%rd171, %rd111, %rd142;
	and.b64  	%rd172, %rd171, -4294967296;
	setp.ne.s64 	%p17, %rd172, 0;
	@%p17 bra 	$L__BB8_122;
	cvt.u32.u64 	%r74, %rd142;
	cvt.u32.u64 	%r75, %rd111;
	rem.u32 	%r76, %r75, %r74;
	cvt.u64.u32 	%rd280, %r76;
	bra.uni 	$L__BB8_123;
$L__BB8_42:
	rem.s64 	%rd265, %rd48, %rd142;
$L__BB8_43:
	add.s64 	%rd197, %rd8, %rd192;
	st.global.u64 	[%rd197], %rd265;
$L__BB8_44:
	add.s32 	%r104, %r21, 128;
	setp.ge.s32 	%p32, %r104, %r4;
	mul.wide.s32 	%rd198, %r104, 8;
	add.s64 	%rd52, %rd7, %rd198;
	add.s64 	%rd53, %rd8, %rd198;
	@%p32 bra 	$L__BB8_49;
	ld.global.u64 	%rd54, [%rd52];
	or.b64  	%rd199, %rd54, %rd142;
	and.b64  	%rd200, %rd199, -4294967296;
	setp.ne.s64 	%p33, %rd200, 0;
	@%p33 bra 	$L__BB8_47;
	cvt.u32.u64 	%r105, %rd142;
	cvt.u32.u64 	%r106, %rd54;
	rem.u32 	%r107, %r106, %r105;
	cvt.u64.u32 	%rd266, %r107;
	bra.uni 	$L__BB8_48;
$L__BB8_47:
	rem.s64 	%rd266, %rd54, %rd142;
$L__BB8_48:
	st.global.u64 	[%rd53], %rd266;
$L__BB8_49:
	add.s32 	%r108, %r21, 256;
	setp.ge.s32 	%p34, %r108, %r4;
	@%p34 bra 	$L__BB8_54;
	ld.global.u64 	%rd58, [%rd52+1024];
	or.b64  	%rd201, %rd58, %rd142;
	and.b64  	%rd202, %rd201, -4294967296;
	setp.ne.s64 	%p35, %rd202, 0;
	@%p35 bra 	$L__BB8_52;
	cvt.u32.u64 	%r109, %rd142;
	cvt.u32.u64 	%r110, %rd58;
	rem.u32 	%r111, %r110, %r109;
	cvt.u64.u32 	%rd267, %r111;
	bra.uni 	$L__BB8_53;
$L__BB8_52:
	rem.s64 	%rd267, %rd58, %rd142;
$L__BB8_53:
	st.global.u64 	[%rd53+1024], %rd267;
$L__BB8_54:
	add.s32 	%r112, %r21, 384;
	setp.ge.s32 	%p36, %r112, %r4;
	@%p36 bra 	$L__BB8_59;
	ld.global.u64 	%rd62, [%rd52+2048];
	or.b64  	%rd203, %rd62, %rd142;
	and.b64  	%rd204, %rd203, -4294967296;
	setp.ne.s64 	%p37, %rd204, 0;
	@%p37 bra 	$L__BB8_57;
	cvt.u32.u64 	%r113, %rd142;
	cvt.u32.u64 	%r114, %rd62;
	rem.u32 	%r115, %r114, %r113;
	cvt.u64.u32 	%rd268, %r115;
	bra.uni 	$L__BB8_58;
$L__BB8_57:
	rem.s64 	%rd268, %rd62, %rd142;
$L__BB8_58:
	st.global.u64 	[%rd53+2048], %rd268;
$L__BB8_59:
	add.s32 	%r116, %r21, 512;
	setp.ge.s32 	%p38, %r116, %r4;
	@%p38 bra 	$L__BB8_64;
	ld.global.u64 	%rd66, [%rd52+3072];
	or.b64  	%rd205, %rd66, %rd142;
	and.b64  	%rd206, %rd205, -4294967296;
	setp.ne.s64 	%p39, %rd206, 0;
	@%p39 bra 	$L__BB8_62;
	cvt.u32.u64 	%r117, %rd142;
	cvt.u32.u64 	%r118, %rd66;
	rem.u32 	%r119, %r118, %r117;
	cvt.u64.u32 	%rd269, %r119;
	bra.uni 	$L__BB8_63;
$L__BB8_62:
	rem.s64 	%rd269, %rd66, %rd142;
$L__BB8_63:
	st.global.u64 	[%rd53+3072], %rd269;
$L__BB8_64:
	add.s32 	%r120, %r21, 640;
	setp.ge.s32 	%p40, %r120, %r4;
	@%p40 bra 	$L__BB8_69;
	ld.global.u64 	%rd70, [%rd52+4096];
	or.b64  	%rd207, %rd70, %rd142;
	and.b64  	%rd208, %rd207, -4294967296;
	setp.ne.s64 	%p41, %rd208, 0;
	@%p41 bra 	$L__BB8_67;
	cvt.u32.u64 	%r121, %rd142;
	cvt.u32.u64 	%r122, %rd70;
	rem.u32 	%r123, %r122, %r121;
	cvt.u64.u32 	%rd270, %r123;
	bra.uni 	$L__BB8_68;
$L__BB8_67:
	rem.s64 	%rd270, %rd70, %rd142;
$L__BB8_68:
	st.global.u64 	[%rd53+4096], %rd270;
$L__BB8_69:
	add.s32 	%r124, %r21, 768;
	setp.ge.s32 	%p42, %r124, %r4;
	@%p42 bra 	$L__BB8_74;
	ld.global.u64 	%rd74, [%rd52+5120];
	or.b64  	%rd209, %rd74, %rd142;
	and.b64  	%rd210, %rd209, -4294967296;
	setp.ne.s64 	%p43, %rd210, 0;
	@%p43 bra 	$L__BB8_72;
	cvt.u32.u64 	%r125, %rd142;
	cvt.u32.u64 	%r126, %rd74;
	rem.u32 	%r127, %r126, %r125;
	cvt.u64.u32 	%rd271, %r127;
	bra.uni 	$L__BB8_73;
$L__BB8_72:
	rem.s64 	%rd271, %rd74, %rd142;
$L__BB8_73:
	st.global.u64 	[%rd53+5120], %rd271;
$L__BB8_74:
	add.s32 	%r128, %r21, 896;
	setp.ge.s32 	%p44, %r128, %r4;
	@%p44 bra 	$L__BB8_79;
	ld.global.u64 	%rd78, [%rd52+6144];
	or.b64  	%rd211, %rd78, %rd142;
	and.b64  	%rd212, %rd211, -4294967296;
	setp.ne.s64 	%p45, %rd212, 0;
	@%p45 bra 	$L__BB8_77;
	cvt.u32.u64 	%r129, %rd142;
	cvt.u32.u64 	%r130, %rd78;
	rem.u32 	%r131, %r130, %r129;
	cvt.u64.u32 	%rd272, %r131;
	bra.uni 	$L__BB8_78;
$L__BB8_77:
	rem.s64 	%rd272, %rd78, %rd142;
$L__BB8_78:
	st.global.u64 	[%rd53+6144], %rd272;
$L__BB8_79:
	add.s32 	%r160, %r160, 8;
	setp.ne.s32 	%p46, %r160, %r161;
	@%p46 bra 	$L__BB8_12;
$L__BB8_80:
	setp.eq.s32 	%p47, %r14, 0;
	@%p47 bra 	$L__BB8_147;
	and.b32  	%r24, %r45, 3;
	setp.lt.u32 	%p48, %r14, 4;
	@%p48 bra 	$L__BB8_103;
	shl.b32 	%r132, %r161, 7;
	add.s32 	%r25, %r132, %r6;
	setp.ge.s32 	%p49, %r25, %r4;
	@%p49 bra 	$L__BB8_87;
	mul.wide.s32 	%rd213, %r25, 8;
	add.s64 	%rd214, %rd7, %rd213;
	ld.global.u64 	%rd82, [%rd214];
	or.b64  	%rd215, %rd82, %rd142;
	and.b64  	%rd216, %rd215, -4294967296;
	setp.ne.s64 	%p50, %rd216, 0;
	@%p50 bra 	$L__BB8_85;
	cvt.u32.u64 	%r133, %rd142;
	cvt.u32.u64 	%r134, %rd82;
	rem.u32 	%r135, %r134, %r133;
	cvt.u64.u32 	%rd273, %r135;
	bra.uni 	$L__BB8_86;
$L__BB8_85:
	rem.s64 	%rd273, %rd82, %rd142;
$L__BB8_86:
	add.s64 	%rd218, %rd8, %rd213;
	st.global.u64 	[%rd218], %rd273;
$L__BB8_87:
	add.s32 	%r26, %r25, 128;
	setp.ge.s32 	%p51, %r26, %r4;
	@%p51 bra 	$L__BB8_92;
	mul.wide.s32 	%rd219, %r26, 8;
	add.s64 	%rd220, %rd7, %rd219;
	ld.global.u64 	%rd86, [%rd220];
	or.b64  	%rd221, %rd86, %rd142;
	and.b64  	%rd222, %rd221, -4294967296;
	setp.ne.s64 	%p52, %rd222, 0;
	@%p52 bra 	$L__BB8_90;
	cvt.u32.u64 	%r136, %rd142;
	cvt.u32.u64 	%r137, %rd86;
	rem.u32 	%r138, %r137, %r136;
	cvt.u64.u32 	%rd274, %r138;
	bra.uni 	$L__BB8_91;
$L__BB8_90:
	rem.s64 	%rd274, %rd86, %rd142;
$L__BB8_91:
	add.s64 	%rd224, %rd8, %rd219;
	st.global.u64 	[%rd224], %rd274;
$L__BB8_92:
	add.s32 	%r27, %r25, 256;
	setp.ge.s32 	%p53, %r27, %r4;
	@%p53 bra 	$L__BB8_97;
	mul.wide.s32 	%rd225, %r27, 8;
	add.s64 	%rd226, %rd7, %rd225;
	ld.global.u64 	%rd90, [%rd226];
	or.b64  	%rd227, %rd90, %rd142;
	and.b64  	%rd228, %rd227, -4294967296;
	setp.ne.s64 	%p54, %rd228, 0;
	@%p54 bra 	$L__BB8_95;
	cvt.u32.u64 	%r139, %rd142;
	cvt.u32.u64 	%r140, %rd90;
	rem.u32 	%r141, %r140, %r139;
	cvt.u64.u32 	%rd275, %r141;
	bra.uni 	$L__BB8_96;
$L__BB8_95:
	rem.s64 	%rd275, %rd90, %rd142;
$L__BB8_96:
	add.s64 	%rd230, %rd8, %rd225;
	st.global.u64 	[%rd230], %rd275;
$L__BB8_97:
	add.s32 	%r28, %r25, 384;
	setp.ge.s32 	%p55, %r28, %r4;
	@%p55 bra 	$L__BB8_102;
	mul.wide.s32 	%rd231, %r28, 8;
	add.s64 	%rd232, %rd7, %rd231;
	ld.global.u64 	%rd94, [%rd232];
	or.b64  	%rd233, %rd94, %rd142;
	and.b64  	%rd234, %rd233, -4294967296;
	setp.ne.s64 	%p56, %rd234, 0;
	@%p56 bra 	$L__BB8_100;
	cvt.u32.u64 	%r142, %rd142;
	cvt.u32.u64 	%r143, %rd94;
	rem.u32 	%r144, %r143, %r142;
	cvt.u64.u32 	%rd276, %r144;
	bra.uni 	$L__BB8_101;
$L__BB8_100:
	rem.s64 	%rd276, %rd94, %rd142;
$L__BB8_101:
	add.s64 	%rd236, %rd8, %rd231;
	st.global.u64 	[%rd236], %rd276;
$L__BB8_102:
	add.s32 	%r161, %r161, 4;
$L__BB8_103:
	setp.eq.s32 	%p57, %r24, 0;
	@%p57 bra 	$L__BB8_147;
	setp.eq.s32 	%p58, %r24, 1;
	@%p58 bra 	$L__BB8_116;
	shl.b32 	%r145, %r161, 7;
	add.s32 	%r31, %r145, %r6;
	setp.ge.s32 	%p59, %r31, %r4;
	@%p59 bra 	$L__BB8_110;
	mul.wide.s32 	%rd237, %r31, 8;
	add.s64 	%rd238, %rd7, %rd237;
	ld.global.u64 	%rd98, [%rd238];
	or.b64  	%rd239, %rd98, %rd142;
	and.b64  	%rd240, %rd239, -4294967296;
	setp.ne.s64 	%p60, %rd240, 0;
	@%p60 bra 	$L__BB8_108;
	cvt.u32.u64 	%r146, %rd142;
	cvt.u32.u64 	%r147, %rd98;
	rem.u32 	%r148, %r147, %r146;
	cvt.u64.u32 	%rd277, %r148;
	bra.uni 	$L__BB8_109;
$L__BB8_108:
	rem.s64 	%rd277, %rd98, %rd142;
$L__BB8_109:
	add.s64 	%rd242, %rd8, %rd237;
	st.global.u64 	[%rd242], %rd277;
$L__BB8_110:
	add.s32 	%r32, %r31, 128;
	setp.ge.s32 	%p61, %r32, %r4;
	@%p61 bra 	$L__BB8_115;
	mul.wide.s32 	%rd243, %r32, 8;
	add.s64 	%rd244, %rd7, %rd243;
	ld.global.u64 	%rd102, [%rd244];
	or.b64  	%rd245, %rd102, %rd142;
	and.b64  	%rd246, %rd245, -4294967296;
	setp.ne.s64 	%p62, %rd246, 0;
	@%p62 bra 	$L__BB8_113;
	cvt.u32.u64 	%r149, %rd142;
	cvt.u32.u64 	%r150, %rd102;
	rem.u32 	%r151, %r150, %r149;
	cvt.u64.u32 	%rd278, %r151;
	bra.uni 	$L__BB8_114;
$L__BB8_113:
	rem.s64 	%rd278, %rd102, %rd142;
$L__BB8_114:
	add.s64 	%rd248, %rd8, %rd243;
	st.global.u64 	[%rd248], %rd278;
$L__BB8_115:
	add.s32 	%r161, %r161, 2;
$L__BB8_116:
	and.b32  	%r152, %r45, 1;
	setp.eq.b32 	%p63, %r152, 1;
	not.pred 	%p64, %p63;
	@%p64 bra 	$L__BB8_147;
	shl.b32 	%r153, %r161, 7;
	add.s32 	%r35, %r153, %r6;
	setp.ge.s32 	%p65, %r35, %r4;
	@%p65 bra 	$L__BB8_147;
	mul.wide.s32 	%rd249, %r35, 8;
	add.s64 	%rd250, %rd7, %rd249;
	ld.global.u64 	%rd106, [%rd250];
	or.b64  	%rd251, %rd106, %rd142;
	and.b64  	%rd252, %rd251, -4294967296;
	setp.ne.s64 	%p66, %rd252, 0;
	@%p66 bra 	$L__BB8_120;
	cvt.u32.u64 	%r154, %rd142;
	cvt.u32.u64 	%r155, %rd106;
	rem.u32 	%r156, %r155, %r154;
	cvt.u64.u32 	%rd279, %r156;
	bra.uni 	$L__BB8_121;
$L__BB8_120:
	rem.s64 	%rd279, %rd106, %rd142;
$L__BB8_121:
	add.s64 	%rd254, %rd8, %rd249;
	st.global.u64 	[%rd254], %rd279;
	bra.uni 	$L__BB8_147;
$L__BB8_122:
	rem.s64 	%rd280, %rd111, %rd142;
$L__BB8_123:
	add.s64 	%rd115, %rd8, %rd170;
	st.global.u64 	[%rd115], %rd280;
	ld.global.u64 	%rd116, [%rd110+1024];
	or.b64  	%rd174, %rd116, %rd142;
	and.b64  	%rd175, %rd174, -4294967296;
	setp.ne.s64 	%p18, %rd175, 0;
	@%p18 bra 	$L__BB8_125;
	cvt.u32.u64 	%r77, %rd142;
	cvt.u32.u64 	%r78, %rd116;
	rem.u32 	%r79, %r78, %r77;
	cvt.u64.u32 	%rd281, %r79;
	bra.uni 	$L__BB8_126;
$L__BB8_125:
	rem.s64 	%rd281, %rd116, %rd142;
$L__BB8_126:
	st.global.u64 	[%rd115+1024], %rd281;
	ld.global.u64 	%rd120, [%rd110+2048];
	or.b64  	%rd176, %rd120, %rd142;
	and.b64  	%rd177, %rd176, -4294967296;
	setp.ne.s64 	%p19, %rd177, 0;
	@%p19 bra 	$L__BB8_128;
	cvt.u32.u64 	%r80, %rd142;
	cvt.u32.u64 	%r81, %rd120;
	rem.u32 	%r82, %r81, %r80;
	cvt.u64.u32 	%rd282, %r82;
	bra.uni 	$L__BB8_129;
$L__BB8_128:
	rem.s64 	%rd282, %rd120, %rd142;
$L__BB8_129:
	st.global.u64 	[%rd115+2048], %rd282;
	ld.global.u64 	%rd124, [%rd110+3072];
	or.b64  	%rd178, %rd124, %rd142;
	and.b64  	%rd179, %rd178, -4294967296;
	setp.ne.s64 	%p20, %rd179, 0;
	@%p20 bra 	$L__BB8_131;
	cvt.u32.u64 	%r83, %rd142;
	cvt.u32.u64 	%r84, %rd124;
	rem.u32 	%r85, %r84, %r83;
	cvt.u64.u32 	%rd283, %r85;
	bra.uni 	$L__BB8_132;
$L__BB8_131:
	rem.s64 	%rd283, %rd124, %rd142;
$L__BB8_132:
	st.global.u64 	[%rd115+3072], %rd283;
	add.s32 	%r164, %r164, 4;
$L__BB8_133:
	setp.eq.s32 	%p21, %r37, 0;
	@%p21 bra 	$L__BB8_147;
	setp.eq.s32 	%p22, %r37, 1;
	@%p22 bra 	$L__BB8_142;
	shl.b32 	%r86, %r164, 7;
	add.s32 	%r41, %r86, %r6;
	mul.wide.s32 	%rd180, %r41, 8;
	add.s64 	%rd128, %rd7, %rd180;
	ld.global.u64 	%rd129, [%rd128];
	or.b64  	%rd181, %rd129, %rd142;
	and.b64  	%rd182, %rd181, -4294967296;
	setp.ne.s64 	%p23, %rd182, 0;
	@%p23 bra 	$L__BB8_137;
	cvt.u32.u64 	%r87, %rd142;
	cvt.u32.u64 	%r88, %rd129;
	rem.u32 	%r89, %r88, %r87;
	cvt.u64.u32 	%rd284, %r89;
	bra.uni 	$L__BB8_138;
$L__BB8_137:
	rem.s64 	%rd284, %rd129, %rd142;
$L__BB8_138:
	add.s64 	%rd133, %rd8, %rd180;
	st.global.u64 	[%rd133], %rd284;
	ld.global.u64 	%rd134, [%rd128+1024];
	or.b64  	%rd184, %rd134, %rd142;
	and.b64  	%rd185, %rd184, -4294967296;
	setp.ne.s64 	%p24, %rd185, 0;
	@%p24 bra 	$L__BB8_140;
	cvt.u32.u64 	%r90, %rd142;
	cvt.u32.u64 	%r91, %rd134;
	rem.u32 	%r92, %r91, %r90;
	cvt.u64.u32 	%rd285, %r92;
	bra.uni 	$L__BB8_141;
$L__BB8_140:
	rem.s64 	%rd285, %rd134, %rd142;
$L__BB8_141:
	st.global.u64 	[%rd133+1024], %rd285;
	add.s32 	%r164, %r164, 2;
$L__BB8_142:
	and.b32  	%r93, %r45, 1;
	setp.eq.b32 	%p25, %r93, 1;
	not.pred 	%p26, %p25;
	@%p26 bra 	$L__BB8_147;
	shl.b32 	%r94, %r164, 7;
	add.s32 	%r44, %r94, %r6;
	mul.wide.s32 	%rd186, %r44, 8;
	add.s64 	%rd187, %rd7, %rd186;
	ld.global.u64 	%rd138, [%rd187];
	or.b64  	%rd188, %rd138, %rd142;
	and.b64  	%rd189, %rd188, -4294967296;
	setp.ne.s64 	%p27, %rd189, 0;
	@%p27 bra 	$L__BB8_145;
	cvt.u32.u64 	%r95, %rd142;
	cvt.u32.u64 	%r96, %rd138;
	rem.u32 	%r97, %r96, %r95;
	cvt.u64.u32 	%rd286, %r97;
	bra.uni 	$L__BB8_146;
$L__BB8_145:
	rem.s64 	%rd286, %rd138, %rd142;
$L__BB8_146:
	add.s64 	%rd191, %rd8, %rd186;
	st.global.u64 	[%rd191], %rd286;
$L__BB8_147:
	ret;

}
	// .globl	_ZN3cub18CUB_300001_SM_10006detail9transform16transform_kernelINS2_10policy_hubILb1EN4cuda3std3__45tupleIJPxEEEE10policy1000El8last_merS9_JS9_EEEvT0_iT1_T2_DpNS2_10kernel_argIT3_EE
.visible .entry _ZN3cub18CUB_300001_SM_10006detail9transform16transform_kernelINS2_10policy_hubILb1EN4cuda3std3__45tupleIJPxEEEE10policy1000El8last_merS9_JS9_EEEvT0_iT1_T2_DpNS2_10kernel_argIT3_EE(
	.param .u64 _ZN3cub18CUB_300001_SM_10006detail9transform16transform_kernelINS2_10policy_hubILb1EN4cuda3std3__45tupleIJPxEEEE10policy1000El8last_merS9_JS9_EEEvT0_iT1_T2_DpNS2_10kernel_argIT3_EE_param_0,
	.param .u32 _ZN3cub18CUB_300001_SM_10006detail9transform16transform_kernelINS2_10policy_hubILb1EN4cuda3std3__45tupleIJPxEEEE10policy1000El8last_merS9_JS9_EEEvT0_iT1_T2_DpNS2_10kernel_argIT3_EE_param_1,
	.param .align 8 .b8 _ZN3cub18CUB_300001_SM_10006detail9transform16transform_kernelINS2_10policy_hubILb1EN4cuda3std3__45tupleIJPxEEEE10policy1000El8last_merS9_JS9_EEEvT0_iT1_T2_DpNS2_10kernel_argIT3_EE_param_2[8],
	.param .u64 .ptr .align 1 _ZN3cub18CUB_300001_SM_10006detail9transform16transform_kernelINS2_10policy_hubILb1EN4cuda3std3__45tupleIJPxEEEE10policy1000El8last_merS9_JS9_EEEvT0_iT1_T2_DpNS2_10kernel_argIT3_EE_param_3,
	.param .align 8 .b8 _ZN3cub18CUB_300001_SM_10006detail9transform16transform_kernelINS2_10policy_hubILb1EN4cuda3std3__45tupleIJPxEEEE10policy1000El8last_merS9_JS9_EEEvT0_iT1_T2_DpNS2_10kernel_argIT3_EE_param_4[16]
)
.maxntid 128
{
	.reg .pred 	%p<67>;
	.reg .b32 	%r<164>;
	.reg .b64 	%rd<293>;

	ld.param.u64 	%rd143, [_ZN3cub18CUB_300001_SM_10006detail9transform16transform_kernelINS2_10policy_hubILb1EN4cuda3std3__45tupleIJPxEEEE10policy1000El8last_merS9_JS9_EEEvT0_iT1_T2_DpNS2_10kernel_argIT3_EE_param_2];
	ld.param.u64 	%rd144, [_ZN3cub18CUB_300001_SM_10006detail9transform16transform_kernelINS2_10policy_hubILb1EN4cuda3std3__45tupleIJPxEEEE10policy1000El8last_merS9_JS9_EEEvT0_iT1_T2_DpNS2_10kernel_argIT3_EE_param_0];
	ld.param.u64 	%rd145, [_ZN3cub18CUB_300001_SM_10006detail9transform16transform_kernelINS2_10policy_hubILb1EN4cuda3std3__45tupleIJPxEEEE10policy1000El8last_merS9_JS9_EEEvT0_iT1_T2_DpNS2_10kernel_argIT3_EE_param_4];
	ld.param.u32 	%r43, [_ZN3cub18CUB_300001_SM_10006detail9transform16transform_kernelINS2_10policy_hubILb1EN4cuda3std3__45tupleIJPxEEEE10policy1000El8last_merS9_JS9_EEEvT0_iT1_T2_DpNS2_10kernel_argIT3_EE_param_1];
	ld.param.u64 	%rd146, [_ZN3cub18CUB_300001_SM_10006detail9transform16transform_kernelINS2_10policy_hubILb1EN4cuda3std3__45tupleIJPxEEEE10policy1000El8last_merS9_JS9_EEEvT0_iT1_T2_DpNS2_10kernel_argIT3_EE_param_3];
	cvta.to.global.u64 	%rd1, %rd146;
	cvta.to.global.u64 	%rd2, %rd145;
	shl.b32 	%r1, %r43, 7;
	mov.u32 	%r44, %ctaid.x;
	cvt.u64.u32 	%rd147, %r44;
	cvt.s64.s32 	%rd148, %r1;
	mul.lo.s64 	%rd3, %rd148, %rd147;
	sub.s64 	%rd149, %rd144, %rd3;
	min.s64 	%rd150, %rd149, %rd148;
	cvt.u32.u64 	%r2, %rd150;
	shl.b32 	%r3, %r2, 3;
	mov.u32 	%r4, %tid.x;
	shl.b32 	%r154, %r4, 7;
	setp.ge.s32 	%p1, %r154, %r3;
	@%p1 bra 	$L__BB9_3;
	shl.b64 	%rd151, %rd3, 3;
	add.s64 	%rd152, %rd2, %rd151;
	mul.wide.u32 	%rd153, %r4, 128;
	add.s64 	%rd261, %rd152, %rd153;
$L__BB9_2:
	.pragma "nounroll";
	// begin inline asm
	prefetch.global.L2 [%rd261];
	// end inline asm
	add.s32 	%r154, %r154, 16384;
	add.s64 	%rd261, %rd261, 16384;
	setp.lt.s32 	%p2, %r154, %r3;
	@%p2 bra 	$L__BB9_2;
$L__BB9_3:
	shl.b64 	%rd155, %rd3, 3;
	add.s64 	%rd8, %rd2, %rd155;
	add.s64 	%rd9, %rd1, %rd155;
	setp.eq.s32 	%p3, %r1, %r2;
	@%p3 bra 	$L__BB9_10;
	setp.lt.s32 	%p4, %r43, 1;
	@%p4 bra 	$L__BB9_147;
	and.b32  	%r8, %r43, 7;
	setp.lt.u32 	%p5, %r43, 8;
	mov.b32 	%r161, 0;
	@%p5 bra 	$L__BB9_80;
	and.b32  	%r161, %r43, 2147483640;
	mov.b32 	%r157, 0;
$L__BB9_7:
	.pragma "nounroll";
	shl.b32 	%r47, %r157, 7;
	add.s32 	%r19, %r47, %r4;
	setp.ge.s32 	%p6, %r19, %r2;
	@%p6 bra 	$L__BB9_44;
	mul.wide.u32 	%rd156, %r19, 8;
	add.s64 	%rd157, %rd8, %rd156;
	ld.global.u64 	%rd49, [%rd157];
	or.b64  	%rd158, %rd49, %rd143;
	and.b64  	%rd159, %rd158, -4294967296;
	setp.ne.s64 	%p7, %rd159, 0;
	@%p7 bra 	$L__BB9_42;
	cvt.u32.u64 	%r48, %rd143;
	cvt.u32.u64 	%r49, %rd49;
	rem.u32 	%r50, %r49, %r48;
	cvt.u64.u32 	%rd271, %r50;
	bra.uni 	$L__BB9_43;
$L__BB9_10:
	setp.lt.s32 	%p43, %r43, 1;
	@%p43 bra 	$L__BB9_147;
	and.b32  	%r10, %r43, 7;
	setp.lt.u32 	%p44, %r43, 8;
	mov.b32 	%r159, 0;
	@%p44 bra 	$L__BB9_38;
	and.b32  	%r159, %r43, 2147483640;
	neg.s32 	%r156, %r159;
	mul.wide.u32 	%rd219, %r4, 8;
	add.s64 	%rd262, %rd155, %rd219;
	add.s32 	%r155, %r4, 128;
$L__BB9_13:
	.pragma "nounroll";
	mul.wide.s32 	%rd220, %r155, 8;
	add.s64 	%rd13, %rd155, %rd220;
	add.s64 	%rd221, %rd2, %rd262;
	ld.global.u64 	%rd14, [%rd221];
	or.b64  	%rd222, %rd14, %rd143;
	and.b64  	%rd223, %rd222, -4294967296;
	setp.ne.s64 	%p45, %rd223, 0;
	@%p45 bra 	$L__BB9_15;
	cvt.u32.u64 	%r105, %rd143;
	cvt.u32.u64 	%r106, %rd14;
	rem.u32 	%r107, %r106, %r105;
	cvt.u64.u32 	%rd263, %r107;
	bra.uni 	$L__BB9_16;
$L__BB9_15:
	rem.s64 	%rd263, %rd14, %rd143;
$L__BB9_16:
	add.s64 	%rd224, %rd1, %rd262;
	st.global.u64 	[%rd224], %rd263;
	add.s64 	%rd18, %rd2, %rd13;
	ld.global.u64 	%rd19, [%rd18];
	or.b64  	%rd225, %rd19, %rd143;
	and.b64  	%rd226, %rd225, -4294967296;
	setp.ne.s64 	%p46, %rd226, 0;
	@%p46 bra 	$L__BB9_18;
	cvt.u32.u64 	%r108, %rd143;
	cvt.u32.u64 	%r109, %rd19;
	rem.u32 	%r110, %r109, %r108;
	cvt.u64.u32 	%rd264, %r110;
	bra.uni 	$L__BB9_19;
$L__BB9_18:
	rem.s64 	%rd264, %rd19, %rd143;
$L__BB9_19:
	add.s64 	%rd23, %rd1, %rd13;
	st.global.u64 	[%rd23], %rd264;
	ld.global.u64 	%rd24, [%rd18+1024];
	or.b64  	%rd227, %rd24, %rd143;
	and.b64  	%rd228, %rd227, -4294967296;
	setp.ne.s64 	%p47, %rd228, 0;
	@%p47 bra 	$L__BB9_21;
	cvt.u32.u64 	%r111, %rd143;
	cvt.u32.u64 	%r112, %rd24;
	rem.u32 	%r113, %r112, %r111;
	cvt.u64.u32 	%rd265, %r113;
	bra.uni 	$L__BB9_22;
$L__BB9_21:
	rem.s64 	%rd265, %rd24, %rd143;
$L__BB9_22:
	st.global.u64 	[%rd23+1024], %rd265;
	ld.global.u64 	%rd28, [%rd18+2048];
	or.b64  	%rd229, %rd28, %rd143;
	and.b64  	%rd230, %rd229, -4294967296;
	setp.ne.s64 	%p48, %rd230, 0;
	@%p48 bra 	$L__BB9_24;
	cvt.u32.u64 	%r114, %rd143;
	cvt.u32.u64 	%r115, %rd28;
	rem.u32 	%r116, %r115, %r114;
	cvt.u64.u32 	%rd266, %r116;
	bra.uni 	$L__BB9_25;
$L__BB9_24:
	rem.s64 	%rd266, %rd28, %rd143;
$L__BB9_25:
	st.global.u64 	[%rd23+2048], %rd266;
	ld.global.u64 	%rd32, [%rd18+3072];
	or.b64  	%rd231, %rd32, %rd143;
	and.b64  	%rd232, %rd231, -4294967296;
	setp.ne.s64 	%p49, %rd232, 0;
	@%p49 bra 	$L__BB9_27;
	cvt.u32.u64 	%r117, %rd143;
	cvt.u32.u64 	%r118, %rd32;
	rem.u32 	%r119, %r118, %r117;
	cvt.u64.u32 	%rd267, %r119;
	bra.uni 	$L__BB9_28;
$L__BB9_27:
	rem.s64 	%rd267, %rd32, %rd143;
$L__BB9_28:
	st.global.u64 	[%rd23+3072], %rd267;
	ld.global.u64 	%rd36, [%rd18+4096];
	or.b64  	%rd233, %rd36, %rd143;
	and.b64  	%rd234, %rd233, -4294967296;
	setp.ne.s64 	%p50, %rd234, 0;
	@%p50 bra 	$L__BB9_30;
	cvt.u32.u64 	%r120, %rd143;
	cvt.u32.u64 	%r121, %rd36;
	rem.u32 	%r122, %r121, %r120;
	cvt.u64.u32 	%rd268, %r122;
	bra.uni 	$L__BB9_31;
$L__BB9_30:
	rem.s64 	%rd268, %rd36, %rd143;
$L__BB9_31:
	st.global.u64 	[%rd23+4096], %rd268;
	ld.global.u64 	%rd40, [%rd18+5120];
	or.b64  	%rd235, %rd40, %rd143;
	and.b64  	%rd236, %rd235, -4294967296;
	setp.ne.s64 	%p51, %rd236, 0;
	@%p51 bra 	$L__BB9_33;
	cvt.u32.u64 	%r123, %rd143;
	cvt.u32.u64 	%r124, %rd40;
	rem.u32 	%r125, %r124, %r123;
	cvt.u64.u32 	%rd269, %r125;
	bra.uni 	$L__BB9_34;
$L__BB9_33:
	rem.s64 	%rd269, %rd40, %rd143;
$L__BB9_34:
	st.global.u64 	[%rd23+5120], %rd269;
	ld.global.u64 	%rd44, [%rd18+6144];
	or.b64  	%rd237, %rd44, %rd143;
	and.b64  	%rd238, %rd237, -4294967296;
	setp.ne.s64 	%p52, %rd238, 0;
	@%p52 bra 	$L__BB9_36;
	cvt.u32.u64 	%r126, %rd143;
	cvt.u32.u64 	%r127, %rd44;
	rem.u32 	%r128, %r127, %r126;
	cvt.u64.u32 	%rd270, %r128;
	bra.uni 	$L__BB9_37;
$L__BB9_36:
	rem.s64 	%rd270, %rd44, %rd143;
$L__BB9_37:
	st.global.u64 	[%rd23+6144], %rd270;
	add.s32 	%r156, %r156, 8;
	add.s64 	%rd262, %rd262, 8192;
	add.s32 	%r155, %r155, 1024;
	setp.eq.s32 	%p53, %r156, 0;
	@%p53 bra 	$L__BB9_38;
	bra.uni 	$L__BB9_13;
$L__BB9_38:
	setp.eq.s32 	%p54, %r10, 0;
	@%p54 bra 	$L__BB9_147;
	and.b32  	%r22, %r43, 3;
	setp.lt.u32 	%p55, %r10, 4;
	@%p55 bra 	$L__BB9_96;
	shl.b32 	%r129, %r159, 7;
	add.s32 	%r23, %r129, %r4;
	mul.wide.s32 	%rd239, %r23, 8;
	add.s64 	%rd83, %rd8, %rd239;
	ld.global.u64 	%rd84, [%rd83];
	or.b64  	%rd240, %rd84, %rd143;
	and.b64  	%rd241, %rd240, -4294967296;
	setp.ne.s64 	%p56, %rd241, 0;
	@%p56 bra 	$L__BB9_85;
	cvt.u32.u64 	%r130, %rd143;
	cvt.u32.u64 	%r131, %rd84;
	rem.u32 	%r132, %r131, %r130;
	cvt.u64.u32 	%rd279, %r132;
	bra.uni 	$L__BB9_86;
$L__BB9_42:
	rem.s64 	%rd271, %rd49, %rd143;
$L__BB9_43:
	add.s64 	%rd161, %rd9, %rd156;
	st.global.u64 	[%rd161], %rd271;
$L__BB9_44:
	add.s32 	%r51, %r19, 128;
	setp.ge.s32 	%p8, %r51, %r2;
	mul.wide.s32 	%rd162, %r51, 8;
	add.s64 	%rd53, %rd8, %rd162;
	add.s64 	%rd54, %rd9, %rd162;
	@%p8 bra 	$L__BB9_49;
	ld.global.u64 	%rd55, [%rd53];
	or.b64  	%rd163, %rd55, %rd143;
	and.b64  	%rd164, %rd163, -4294967296;
	setp.ne.s64 	%p9, %rd164, 0;
	@%p9 bra 	$L__BB9_47;
	cvt.u32.u64 	%r52, %rd143;
	cvt.u32.u64 	%r53, %rd55;
	rem.u32 	%r54, %r53, %r52;
	cvt.u64.u32 	%rd272, %r54;
	bra.uni 	$L__BB9_48;
$L__BB9_47:
	rem.s64 	%rd272, %rd55, %rd143;
$L__BB9_48:
	st.global.u64 	[%rd54], %rd272;
$L__BB9_49:
	add.s32 	%r55, %r19, 256;
	setp.ge.s32 	%p10, %r55, %r2;
	@%p10 bra 	$L__BB9_54;
	ld.global.u64 	%rd59, [%rd53+1024];
	or.b64  	%rd165, %rd59, %rd143;
	and.b64  	%rd166, %rd165, -4294967296;
	setp.ne.s64 	%p11, %rd166, 0;
	@%p11 bra 	$L__BB9_52;
	cvt.u32.u64 	%r56, %rd143;
	cvt.u32.u64 	%r57, %rd59;
	rem.u32 	%r58, %r57, %r56;
	cvt.u64.u32 	%rd273, %r58;
	bra.uni 	$L__BB9_53;
$L__BB9_52:
	rem.s64 	%rd273, %rd59, %rd143;
$L__BB9_53:
	st.global.u64 	[%rd54+1024], %rd273;
$L__BB9_54:
	add.s32 	%r59, %r19, 384;
	setp.ge.s32 	%p12, %r59, %r2;
	@%p12 bra 	$L__BB9_59;
	ld.global.u64 	%rd63, [%rd53+2048];
	or.b64  	%rd167, %rd63, %rd143;
	and.b64  	%rd168, %rd167, -4294967296;
	setp.ne.s64 	%p13, %rd168, 0;
	@%p13 bra 	$L__BB9_57;
	cvt.u32.u64 	%r60, %rd143;
	cvt.u32.u64 	%r61, %rd63;
	rem.u32 	%r62, %r61, %r60;
	cvt.u64.u32 	%rd274, %r62;
	bra.uni 	$L__BB9_58;
$L__BB9_57:
	rem.s64 	%rd274, %rd63, %rd143;
$L__BB9_58:
	st.global.u64 	[%rd54+2048], %rd274;
$L__BB9_59:
	add.s32 	%r63, %r19, 512;
	setp.ge.s32 	%p14, %r63, %r2;
	@%p14 bra 	$L__BB9_64;
	ld.global.u64 	%rd67, [%rd53+3072];
	or.b64  	%rd169, %rd67, %rd143;
	and.b64  	%rd170, %rd169, -4294967296;
	setp.ne.s64 	%p15, %rd170, 0;
	@%p15 bra 	$L__BB9_62;
	cvt.u32.u64 	%r64, %rd143;
	cvt.u32.u64 	%r65, %rd67;
	rem.u32 	%r66, %r65, %r64;
	cvt.u64.u32 	%rd275, %r66;
	bra.uni 	$L__BB9_63;
$L__BB9_62:
	rem.s64 	%rd275, %rd67, %rd143;
$L__BB9_63:
	st.global.u64 	[%rd54+3072], %rd275;
$L__BB9_64:
	add.s32 	%r67, %r19, 640;
	setp.ge.s32 	%p16, %r67, %r2;
	@%p16 bra 	$L__BB9_69;
	ld.global.u64 	%rd71, [%rd53+4096];
	or.b64  	%rd171, %rd71, %rd143;
	and.b64  	%rd172, %rd171, -4294967296;
	setp.ne.s64 	%p17, %rd172, 0;
	@%p17 bra 	$L__BB9_67;
	cvt.u32.u64 	%r68, %rd143;
	cvt.u32.u64 	%r69, %rd71;
	rem.u32 	%r70, %r69, %r68;
	cvt.u64.u32 	%rd276, %r70;
	bra.uni 	$L__BB9_68;
$L__BB9_67:
	rem.s64 	%rd276, %rd71, %rd143;
$L__BB9_68:
	st.global.u64 	[%rd54+4096], %rd276;
$L__BB9_69:
	add.s32 	%r71, %r19, 768;
	setp.ge.s32 	%p18, %r71, %r2;
	@%p18 bra 	$L__BB9_74;
	ld.global.u64 	%rd75, [%rd53+5120];
	or.b64  	%rd173, %rd75, %rd143;
	and.b64  	%rd174, %rd173, -4294967296;
	setp.ne.s64 	%p19, %rd174, 0;
	@%p19 bra 	$L__BB9_72;
	cvt.u32.u64 	%r72, %rd143;
	cvt.u32.u64 	%r73, %rd75;
	rem.u32 	%r74, %r73, %r72;
	cvt.u64.u32 	%rd277, %r74;
	bra.uni 	$L__BB9_73;
$L__BB9_72:
	rem.s64 	%rd277, %rd75, %rd143;
$L__BB9_73:
	st.global.u64 	[%rd54+5120], %rd277;
$L__BB9_74:
	add.s32 	%r75, %r19, 896;
	setp.ge.s32 	%p20, %r75, %r2;
	@%p20 bra 	$L__BB9_79;
	ld.global.u64 	%rd79, [%rd53+6144];
	or.b64  	%rd175, %rd79, %rd143;
	and.b64  	%rd176, %rd175, -4294967296;
	setp.ne.s64 	%p21, %rd176, 0;
	@%p21 bra 	$L__BB9_77;
	cvt.u32.u64 	%r76, %rd143;
	cvt.u32.u64 	%r77, %rd79;
	rem.u32 	%r78, %r77, %r76;
	cvt.u64.u32 	%rd278, %r78;
	bra.uni 	$L__BB9_78;
$L__BB9_77:
	rem.s64 	%rd278, %rd79, %rd143;
$L__BB9_78:
	st.global.u64 	[%rd54+6144], %rd278;
$L__BB9_79:
	add.s32 	%r157, %r157, 8;
	setp.eq.s32 	%p22, %r157, %r161;
	@%p22 bra 	$L__BB9_80;
	bra.uni 	$L__BB9_7;
$L__BB9_80:
	setp.eq.s32 	%p23, %r8, 0;
	@%p23 bra 	$L__BB9_147;
	and.b32  	%r31, %r43, 3;
	setp.lt.u32 	%p24, %r8, 4;
	@%p24 bra 	$L__BB9_128;
	shl.b32 	%r79, %r161, 7;
	add.s32 	%r32, %r79, %r4;
	setp.ge.s32 	%p25, %r32, %r2;
	@%p25 bra 	$L__BB9_112;
	mul.wide.s32 	%rd177, %r32, 8;
	add.s64 	%rd178, %rd8, %rd177;
	ld.global.u64 	%rd115, [%rd178];
	or.b64  	%rd179, %rd115, %rd143;
	and.b64  	%rd180, %rd179, -4294967296;
	setp.ne.s64 	%p26, %rd180, 0;
	@%p26 bra 	$L__BB9_110;
	cvt.u32.u64 	%r80, %rd143;
	cvt.u32.u64 	%r81, %rd115;
	rem.u32 	%r82, %r81, %r80;
	cvt.u64.u32 	%rd286, %r82;
	bra.uni 	$L__BB9_111;
$L__BB9_85:
	rem.s64 	%rd279, %rd84, %rd143;
$L__BB9_86:
	add.s64 	%rd88, %rd9, %rd239;
	st.global.u64 	[%rd88], %rd279;
	ld.global.u64 	%rd89, [%rd83+1024];
	or.b64  	%rd243, %rd89, %rd143;
	and.b64  	%rd244, %rd243, -4294967296;
	setp.ne.s64 	%p57, %rd244, 0;
	@%p57 bra 	$L__BB9_88;
	cvt.u32.u64 	%r133, %rd143;
	cvt.u32.u64 	%r134, %rd89;
	rem.u32 	%r135, %r134, %r133;
	cvt.u64.u32 	%rd280, %r135;
	bra.uni 	$L__BB9_89;
$L__BB9_88:
	rem.s64 	%rd280, %rd89, %rd143;
$L__BB9_89:
	st.global.u64 	[%rd88+1024], %rd280;
	ld.global.u64 	%rd93, [%rd83+2048];
	or.b64  	%rd245, %rd93, %rd143;
	and.b64  	%rd246, %rd245, -4294967296;
	setp.ne.s64 	%p58, %rd246, 0;
	@%p58 bra 	$L__BB9_91;
	cvt.u32.u64 	%r136, %rd143;
	cvt.u32.u64 	%r137, %rd93;
	rem.u32 	%r138, %r137, %r136;
	cvt.u64.u32 	%rd281, %r138;
	bra.uni 	$L__BB9_92;
$L__BB9_91:
	rem.s64 	%rd281, %rd93, %rd143;
$L__BB9_92:
	st.global.u64 	[%rd88+2048], %rd281;
	ld.global.u64 	%rd97, [%rd83+3072];
	or.b64  	%rd247, %rd97, %rd143;
	and.b64  	%rd248, %rd247, -4294967296;
	setp.ne.s64 	%p59, %rd248, 0;
	@%p59 bra 	$L__BB9_94;
	cvt.u32.u64 	%r139, %rd143;
	cvt.u32.u64 	%r140, %rd97;
	rem.u32 	%r141, %r140, %r139;
	cvt.u64.u32 	%rd282, %r141;
	bra.uni 	$L__BB9_95;
$L__BB9_94:
	rem.s64 	%rd282, %rd97, %rd143;
$L__BB9_95:
	st.global.u64 	[%rd88+3072], %rd282;
	add.s32 	%r159, %r159, 4;
$L__BB9_96:
	setp.eq.s32 	%p60, %r22, 0;
	@%p60 bra 	$L__BB9_147;
	setp.eq.s32 	%p61, %r22, 1;
	@%p61 bra 	$L__BB9_105;
	shl.b32 	%r142, %r159, 7;
	add.s32 	%r26, %r142, %r4;
	mul.wide.s32 	%rd249, %r26, 8;
	add.s64 	%rd101, %rd8, %rd249;
	ld.global.u64 	%rd102, [%rd101];
	or.b64  	%rd250, %rd102, %rd143;
	and.b64  	%rd251, %rd250, -4294967296;
	setp.ne.s64 	%p62, %rd251, 0;
	@%p62 bra 	$L__BB9_100;
	cvt.u32.u64 	%r143, %rd143;
	cvt.u32.u64 	%r144, %rd102;
	rem.u32 	%r145, %r144, %r143;
	cvt.u64.u32 	%rd283, %r145;
	bra.uni 	$L__BB9_101;
$L__BB9_100:
	rem.s64 	%rd283, %rd102, %rd143;
$L__BB9_101:
	add.s64 	%rd106, %rd9, %rd249;
	st.global.u64 	[%rd106], %rd283;
	ld.global.u64 	%rd107, [%rd101+1024];
	or.b64  	%rd253, %rd107, %rd143;
	and.b64  	%rd254, %rd253, -4294967296;
	setp.ne.s64 	%p63, %rd254, 0;
	@%p63 bra 	$L__BB9_103;
	cvt.u32.u64 	%r146, %rd143;
	cvt.u32.u64 	%r147, %rd107;
	rem.u32 	%r148, %r147, %r146;
	cvt.u64.u32 	%rd284, %r148;
	bra.uni 	$L__BB9_104;
$L__BB9_103:
	rem.s64 	%rd284, %rd107, %rd143;
$L__BB9_104:
	st.global.u64 	[%rd106+1024], %rd284;
	add.s32 	%r159, %r159, 2;
$L__BB9_105:
	and.b32  	%r149, %r43, 1;
	setp.eq.b32 	%p64, %r149, 1;
	not.pred 	%p65, %p64;
	@%p65 bra 	$L__BB9_147;
	shl.b32 	%r150, %r159, 7;
	add.s32 	%r29, %r150, %r4;
	mul.wide.s32 	%rd255, %r29, 8;
	add.s64 	%rd256, %rd8, %rd255;
	ld.global.u64 	%rd111, [%rd256];
	or.b64  	%rd257, %rd111, %rd143;
	and.b64  	%rd258, %rd257, -4294967296;
	setp.ne.s64 	%p66, %rd258, 0;
	@%p66 bra 	$L__BB9_108;
	cvt.u32.u64 	%r151, %rd143;
	cvt.u32.u64 	%r152, %rd111;
	rem.u32 	%r153, %r152, %r151;
	cvt.u64.u32 	%rd285, %r153;
	bra.uni 	$L__BB9_109;
$L__BB9_108:
	rem.s64 	%rd285, %rd111, %rd143;
$L__BB9_109:
	add.s64 	%rd260, %rd9, %rd255;
	st.global.u64 	[%rd260], %rd285;
	bra.uni 	$L__BB9_147;
$L__BB9_110:
	rem.s64 	%rd286, %rd115, %rd143;
$L__BB9_111:
	add.s64 	%rd182, %rd9, %rd177;
	st.global.u64 	[%rd182], %rd286;
$L__BB9_112:
	add.s32 	%r33, %r32, 128;
	setp.ge.s32 	%p27, %r33, %r2;
	@%p27 bra 	$L__BB9_117;
	mul.wide.s32 	%rd183, %r33, 8;
	add.s64 	%rd184, %rd8, %rd183;
	ld.global.u64 	%rd119, [%rd184];
	or.b64  	%rd185, %rd119, %rd143;
	and.b64  	%rd186, %rd185, -4294967296;
	setp.ne.s64 	%p28, %rd186, 0;
	@%p28 bra 	$L__BB9_115;
	cvt.u32.u64 	%r83, %rd143;
	cvt.u32.u64 	%r84, %rd119;
	rem.u32 	%r85, %r84, %r83;
	cvt.u64.u32 	%rd287, %r85;
	bra.uni 	$L__BB9_116;
$L__BB9_115:
	rem.s64 	%rd287, %rd119, %rd143;
$L__BB9_116:
	add.s64 	%rd188, %rd9, %rd183;
	st.global.u64 	[%rd188], %rd287;
$L__BB9_117:
	add.s32 	%r34, %r32, 256;
	setp.ge.s32 	%p29, %r34, %r2;
	@%p29 bra 	$L__BB9_122;
	mul.wide.s32 	%rd189, %r34, 8;
	add.s64 	%rd190, %rd8, %rd189;
	ld.global.u64 	%rd123, [%rd190];
	or.b64  	%rd191, %rd123, %rd143;
	and.b64  	%rd192, %rd191, -4294967296;
	setp.ne.s64 	%p30, %rd192, 0;
	@%p30 bra 	$L__BB9_120;
	cvt.u32.u64 	%r86, %rd143;
	cvt.u32.u64 	%r87, %rd123;
	rem.u32 	%r88, %r87, %r86;
	cvt.u64.u32 	%rd288, %r88;
	bra.uni 	$L__BB9_121;
$L__BB9_120:
	rem.s64 	%rd288, %rd123, %rd143;
$L__BB9_121:
	add.s64 	%rd194, %rd9, %rd189;
	st.global.u64 	[%rd194], %rd288;
$L__BB9_122:
	add.s32 	%r35, %r32, 384;
	setp.ge.s32 	%p31, %r35, %r2;
	@%p31 bra 	$L__BB9_127;
	mul.wide.s32 	%rd195, %r35, 8;
	add.s64 	%rd196, %rd8, %rd195;
	ld.global.u64 	%rd127, [%rd196];
	or.b64  	%rd197, %rd127, %rd143;
	and.b64  	%rd198, %rd197, -4294967296;
	setp.ne.s64 	%p32, %rd198, 0;
	@%p32 bra 	$L__BB9_125;
	cvt.u32.u64 	%r89, %rd143;
	cvt.u32.u64 	%r90, %rd127;
	rem.u32 	%r91, %r90, %r89;
	cvt.u64.u32 	%rd289, %r91;
	bra.uni 	$L__BB9_126;
$L__BB9_125:
	rem.s64 	%rd289, %rd127, %rd143;
$L__BB9_126:
	add.s64 	%rd200, %rd9, %rd195;
	st.global.u64 	[%rd200], %rd289;
$L__BB9_127:
	add.s32 	%r161, %r161, 4;
$L__BB9_128:
	setp.eq.s32 	%p33, %r31, 0;
	@%p33 bra 	$L__BB9_147;
	setp.eq.s32 	%p34, %r31, 1;
	@%p34 bra 	$L__BB9_141;
	shl.b32 	%r92, %r161, 7;
	add.s32 	%r38, %r92, %r4;
	setp.ge.s32 	%p35, %r38, %r2;
	@%p35 bra 	$L__BB9_135;
	mul.wide.s32 	%rd201, %r38, 8;
	add.s64 	%rd202, %rd8, %rd201;
	ld.global.u64 	%rd131, [%rd202];
	or.b64  	%rd203, %rd131, %rd143;
	and.b64  	%rd204, %rd203, -4294967296;
	setp.ne.s64 	%p36, %rd204, 0;
	@%p36 bra 	$L__BB9_133;
	cvt.u32.u64 	%r93, %rd143;
	cvt.u32.u64 	%r94, %rd131;
	rem.u32 	%r95, %r94, %r93;
	cvt.u64.u32 	%rd290, %r95;
	bra.uni 	$L__BB9_134;
$L__BB9_133:
	rem.s64 	%rd290, %rd131, %rd143;
$L__BB9_134:
	add.s64 	%rd206, %rd9, %rd201;
	st.global.u64 	[%rd206], %rd290;
$L__BB9_135:
	add.s32 	%r39, %r38, 128;
	setp.ge.s32 	%p37, %r39, %r2;
	@%p37 bra 	$L__BB9_140;
	mul.wide.s32 	%rd207, %r39, 8;
	add.s64 	%rd208, %rd8, %rd207;
	ld.global.u64 	%rd135, [%rd208];
	or.b64  	%rd209, %rd135, %rd143;
	and.b64  	%rd210, %rd209, -4294967296;
	setp.ne.s64 	%p38, %rd210, 0;
	@%p38 bra 	$L__BB9_138;
	cvt.u32.u64 	%r96, %rd143;
	cvt.u32.u64 	%r97, %rd135;
	rem.u32 	%r98, %r97, %r96;
	cvt.u64.u32 	%rd291, %r98;
	bra.uni 	$L__BB9_139;
$L__BB9_138:
	rem.s64 	%rd291, %rd135, %rd143;
$L__BB9_139:
	add.s64 	%rd212, %rd9, %rd207;
	st.global.u64 	[%rd212], %rd291;
$L__BB9_140:
	add.s32 	%r161, %r161, 2;
$L__BB9_141:
	and.b32  	%r99, %r43, 1;
	setp.eq.b32 	%p39, %r99, 1;
	not.pred 	%p40, %p39;
	@%p40 bra 	$L__BB9_147;
	shl.b32 	%r100, %r161, 7;
	add.s32 	%r42, %r100, %r4;
	setp.ge.s32 	%p41, %r42, %r2;
	@%p41 bra 	$L__BB9_147;
	mul.wide.s32 	%rd213, %r42, 8;
	add.s64 	%rd214, %rd8, %rd213;
	ld.global.u64 	%rd139, [%rd214];
	or.b64  	%rd215, %rd139, %rd143;
	and.b64  	%rd216, %rd215, -4294967296;
	setp.ne.s64 	%p42, %rd216, 0;
	@%p42 bra 	$L__BB9_145;
	cvt.u32.u64 	%r101, %rd143;
	cvt.u32.u64 	%r102, %rd139;
	rem.u32 	%r103, %r102, %r101;
	cvt.u64.u32 	%rd292, %r103;
	bra.uni 	$L__BB9_146;
$L__BB9_145:
	rem.s64 	%rd292, %rd139, %rd143;
$L__BB9_146:
	add.s64 	%rd218, %rd9, %rd213;
	st.global.u64 	[%rd218], %rd292;
$L__BB9_147:
	ret;

}
	// .globl	_ZN3cub18CUB_300001_SM_10006detail9transform16transform_kernelINS2_10policy_hubILb1EN4cuda3std3__45tupleIJPxEEEE10policy1000Ei9first_merS9_JS9_EEEvT0_iT1_T2_DpNS2_10kernel_argIT3_EE
.visible .entry _ZN3cub18CUB_300001_SM_10006detail9transform16transform_kernelINS2_10policy_hubILb1EN4cuda3std3__45tupleIJPxEEEE10policy1000Ei9first_merS9_JS9_EEEvT0_iT1_T2_DpNS2_10kernel_argIT3_EE(
	.param .u32 _ZN3cub18CUB_300001_SM_10006detail9transform16transform_kernelINS2_10policy_hubILb1EN4cuda3std3__45tupleIJPxEEEE10policy1000Ei9first_merS9_JS9_EEEvT0_iT1_T2_DpNS2_10kernel_argIT3_EE_param_0,
	.param .u32 _ZN3cub18CUB_300001_SM_10006detail9transform16transform_kernelINS2_10policy_hubILb1EN4cuda3std3__45tupleIJPxEEEE10policy1000Ei9first_merS9_JS9_EEEvT0_iT1_T2_DpNS2_10kernel_argIT3_EE_param_1,
	.param .align 1 .b8 _ZN3cub18CUB_300001_SM_10006detail9transform16transform_kernelINS2_10policy_hubILb1EN4cuda3std3__45tupleIJPxEEEE10policy1000Ei9first_merS9_JS9_EEEvT0_iT1_T2_DpNS2_10kernel_argIT3_EE_param_2[1],
	.param .u64 .ptr .align 1 _ZN3cub18CUB_300001_SM_10006detail9transform16transform_kernelINS2_10policy_hubILb1EN4cuda3std3__45tupleIJPxEEEE10policy1000Ei9first_merS9_JS9_EEEvT0_iT1_T2_DpNS2_10kernel_argIT3_EE_param_3,
	.param .align 8 .b8 _ZN3cub18CUB_300001_SM_10006detail9transform16transform_kernelINS2_10policy_hubILb1EN4cuda3std3__45tupleIJPxEEEE10policy1000Ei9first_merS9_JS9_EEEvT0_iT1_T2_DpNS2_10kernel_argIT3_EE_param_4[16]
)
.maxntid 128
{
	.reg .pred 	%p<37>;
	.reg .b32 	%r<84>;
	.reg .b64 	%rd<154>;

	ld.param.u32 	%r50, [_ZN3cub18CUB_300001_SM_10006detail9transform16transform_kernelINS2_10policy_hubILb1EN4cuda3std3__45tupleIJPxEEEE10policy1000Ei9first_merS9_JS9_EEEvT0_iT1_T2_DpNS2_10kernel_argIT3_EE_param_0];
	ld.param.u64 	%rd15, [_ZN3cub18CUB_300001_SM_10006detail9transform16transform_kernelINS2_10policy_hubILb1EN4cuda3std3__45tupleIJPxEEEE10policy1000Ei9first_merS9_JS9_EEEvT0_iT1_T2_DpNS2_10kernel_argIT3_EE_param_4];
	ld.param.u32 	%r49, [_ZN3cub18CUB_300001_SM_10006detail9transform16transform_kernelINS2_10policy_hubILb1EN4cuda3std3__45tupleIJPxEEEE10policy1000Ei9first_merS9_JS9_EEEvT0_iT1_T2_DpNS2_10kernel_argIT3_EE_param_1];
	ld.param.u64 	%rd16, [_ZN3cub18CUB_300001_SM_10006detail9transform16transform_kernelINS2_10policy_hubILb1EN4cuda3std3__45tupleIJPxEEEE10policy1000Ei9first_merS9_JS9_EEEvT0_iT1_T2_DpNS2_10kernel_argIT3_EE_param_3];
	cvta.to.global.u64 	%rd1, %rd16;
	cvta.to.global.u64 	%rd2, %rd15;
	shl.b32 	%r1, %r49, 7;
	mov.u32 	%r51, %ctaid.x;
	mul.lo.s32 	%r2, %r1, %r51;
	sub.s32 	%r3, %r50, %r2;
	min.s32 	%r4, %r1, %r3;
	shl.b32 	%r5, %r4, 3;
	mov.u32 	%r6, %tid.x;
	shl.b32 	%r72, %r6, 7;
	setp.ge.s32 	%p1, %r72, %r5;
	@%p1 bra 	$L__BB10_3;
	mul.wide.u32 	%rd17, %r6, 128;
	add.s64 	%rd18, %rd2, %rd17;
	mul.wide.s32 	%rd19, %r2, 8;
	add.s64 	%rd152, %rd18, %rd19;
$L__BB10_2:
	.pragma "nounroll";
	// begin inline asm
	prefetch.global.L2 [%rd152];
	// end inline asm
	add.s32 	%r72, %r72, 16384;
	add.s64 	%rd152, %rd152, 16384;
	setp.lt.s32 	%p2, %r72, %r5;
	@%p2 bra 	$L__BB10_2;
$L__BB10_3:
	mul.wide.s32 	%rd21, %r2, 8;
	add.s64 	%rd6, %rd2, %rd21;
	add.s64 	%rd7, %rd1, %rd21;
	setp.gt.s32 	%p3, %r1, %r3;
	@%p3 bra 	$L__BB10_17;
	setp.lt.s32 	%p4, %r49, 1;
	@%p4 bra 	$L__BB10_58;
	and.b32  	%r10, %r49, 15;
	setp.lt.u32 	%p5, %r49, 16;
	mov.b32 	%r79, 0;
	@%p5 bra 	$L__BB10_8;
	and.b32  	%r79, %r49, 2147483632;
	neg.s32 	%r74, %r79;
	add.s32 	%r73, %r6, 1152;
	mul.wide.u32 	%rd22, %r6, 8;
	or.b64  	%rd153, %rd22, 8192;
$L__BB10_7:
	.pragma "nounroll";
	mul.wide.s32 	%rd23, %r73, 8;
	add.s64 	%rd24, %rd23, 3072;
	add.s64 	%rd25, %rd6, %rd153;
	ld.global.u64 	%rd26, [%rd25+-8192];
	shr.s64 	%rd27, %rd26, 2;
	add.s64 	%rd28, %rd7, %rd153;
	st.global.u64 	[%rd28+-8192], %rd27;
	ld.global.u64 	%rd29, [%rd25+-7168];
	shr.s64 	%rd30, %rd29, 2;
	st.global.u64 	[%rd28+-7168], %rd30;
	ld.global.u64 	%rd31, [%rd25+-6144];
	shr.s64 	%rd32, %rd31, 2;
	st.global.u64 	[%rd28+-6144], %rd32;
	ld.global.u64 	%rd33, [%rd25+-5120];
	shr.s64 	%rd34, %rd33, 2;
	st.global.u64 	[%rd28+-5120], %rd34;
	ld.global.u64 	%rd35, [%rd25+-4096];
	shr.s64 	%rd36, %rd35, 2;
	st.global.u64 	[%rd28+-4096], %rd36;
	ld.global.u64 	%rd37, [%rd25+-3072];
	shr.s64 	%rd38, %rd37, 2;
	st.global.u64 	[%rd28+-3072], %rd38;
	ld.global.u64 	%rd39, [%rd25+-2048];
	shr.s64 	%rd40, %rd39, 2;
	st.global.u64 	[%rd28+-2048], %rd40;
	ld.global.u64 	%rd41, [%rd25+-1024];
	shr.s64 	%rd42, %rd41, 2;
	st.global.u64 	[%rd28+-1024], %rd42;
	ld.global.u64 	%rd43, [%rd25];
	shr.s64 	%rd44, %rd43, 2;
	st.global.u64 	[%rd28], %rd44;
	add.s64 	%rd45, %rd6, %rd24;
	ld.global.u64 	%rd46, [%rd45+-3072];
	shr.s64 	%rd47, %rd46, 2;
	add.s64 	%rd48, %rd7, %rd24;
	st.global.u64 	[%rd48+-3072], %rd47;
	ld.global.u64 	%rd49, [%rd45+-2048];
	shr.s64 	%rd50, %rd49, 2;
	st.global.u64 	[%rd48+-2048], %rd50;
	ld.global.u64 	%rd51, [%rd45+-1024];
	shr.s64 	%rd52, %rd51, 2;
	st.global.u64 	[%rd48+-1024], %rd52;
	ld.global.u64 	%rd53, [%rd45];
	shr.s64 	%rd54, %rd53, 2;
	st.global.u64 	[%rd48], %rd54;
	ld.global.u64 	%rd55, [%rd45+1024];
	shr.s64 	%rd56, %rd55, 2;
	st.global.u64 	[%rd48+1024], %rd56;
	ld.global.u64 	%rd57, [%rd45+2048];
	shr.s64 	%rd58, %rd57, 2;
	st.global.u64 	[%rd48+2048], %rd58;
	ld.global.u64 	%rd59, [%rd45+3072];
	shr.s64 	%rd60, %rd59, 2;
	st.global.u64 	[%rd48+3072], %rd60;
	add.s32 	%r74, %r74, 16;
	add.s32 	%r73, %r73, 2048;
	add.s64 	%rd153, %rd153, 16384;
	setp.eq.s32 	%p6, %r74, 0;
	@%p6 bra 	$L__BB10_8;
	bra.uni 	$L__BB10_7;
$L__BB10_8:
	setp.eq.s32 	%p7, %r10, 0;
	@%p7 bra 	$L__BB10_58;
	and.b32  	%r37, %r49, 7;
	setp.lt.u32 	%p8, %r10, 8;
	@%p8 bra 	$L__BB10_11;
	shl.b32 	%r53, %r79, 7;
	add.s32 	%r54, %r53, %r6;
	mul.wide.s32 	%rd61, %r54, 8;
	add.s64 	%rd62, %rd6, %rd61;
	ld.global.u64 	%rd63, [%rd62];
	shr.s64 	%rd64, %rd63, 2;
	add.s64 	%rd65, %rd7, %rd61;
	st.global.u64 	[%rd65], %rd64;
	ld.global.u64 	%rd66, [%rd62+1024];
	shr.s64 	%rd67, %rd66, 2;
	st.global.u64 	[%rd65+1024], %rd67;
	ld.global.u64 	%rd68, [%rd62+2048];
	shr.s64 	%rd69, %rd68, 2;
	st.global.u64 	[%rd65+2048], %rd69;
	ld.global.u64 	%rd70, [%rd62+3072];
	shr.s64 	%rd71, %rd70, 2;
	st.global.u64 	[%rd65+3072], %rd71;
	ld.global.u64 	%rd72, [%rd62+4096];
	shr.s64 	%rd73, %rd72, 2;
	st.global.u64 	[%rd65+4096], %rd73;
	ld.global.u64 	%rd74, [%rd62+5120];
	shr.s64 	%rd75, %rd74, 2;
	st.global.u64 	[%rd65+5120], %rd75;
	ld.global.u64 	%rd76, [%rd62+6144];
	shr.s64 	%rd77, %rd76, 2;
	st.global.u64 	[%rd65+6144], %rd77;
	ld.global.u64 	%rd78, [%rd62+7168];
	shr.s64 	%rd79, %rd78, 2;
	st.global.u64 	[%rd65+7168], %rd79;
	add.s32 	%r79, %r79, 8;
$L__BB10_11:
	setp.eq.s32 	%p9, %r37, 0;
	@%p9 bra 	$L__BB10_58;
	and.b32  	%r40, %r49, 3;
	setp.lt.u32 	%p10, %r37, 4;
	@%p10 bra 	$L__BB10_14;
	shl.b32 	%r55, %r79, 7;
	add.s32 	%r56, %r55, %r6;
	mul.wide.s32 	%rd80, %r56, 8;
	add.s64 	%rd81, %rd6, %rd80;
	ld.global.u64 	%rd82, [%rd81];
	shr.s64 	%rd83, %rd82, 2;
	add.s64 	%rd84, %rd7, %rd80;
	st.global.u64 	[%rd84], %rd83;
	ld.global.u64 	%rd85, [%rd81+1024];
	shr.s64 	%rd86, %rd85, 2;
	st.global.u64 	[%rd84+1024], %rd86;
	ld.global.u64 	%rd87, [%rd81+2048];
	shr.s64 	%rd88, %rd87, 2;
	st.global.u64 	[%rd84+2048], %rd88;
	ld.global.u64 	%rd89, [%rd81+3072];
	shr.s64 	%rd90, %rd89, 2;
	st.global.u64 	[%rd84+3072], %rd90;
	add.s32 	%r79, %r79, 4;
$L__BB10_14:
	setp.eq.s32 	%p11, %r40, 0;
	@%p11 bra 	$L__BB10_58;
	shl.b32 	%r57, %r79, 7;
	add.s32 	%r83, %r6, %r57;
	neg.s32 	%r82, %r40;
$L__BB10_16:
	.pragma "nounroll";
	mul.wide.s32 	%rd92, %r83, 8;
	add.s64 	%rd93, %rd7, %rd92;
	add.s64 	%rd94, %rd6, %rd92;
	ld.global.u64 	%rd95, [%rd94];
	shr.s64 	%rd96, %rd95, 2;
	st.global.u64 	[%rd93], %rd96;
	add.s32 	%r83, %r83, 128;
	add.s32 	%r82, %r82, 1;
	setp.ne.s32 	%p12, %r82, 0;
	@%p12 bra 	$L__BB10_16;
	bra.uni 	$L__BB10_58;
$L__BB10_17:
	setp.lt.s32 	%p13, %r49, 1;
	@%p13 bra 	$L__BB10_58;
	and.b32  	%r14, %r49, 7;
	setp.lt.u32 	%p14, %r49, 8;
	mov.b32 	%r76, 0;
	@%p14 bra 	$L__BB10_37;
	and.b32  	%r76, %r49, 2147483640;
	mov.b32 	%r75, 0;
$L__BB10_20:
	.pragma "nounroll";
	shl.b32 	%r60, %r75, 7;
	add.s32 	%r21, %r60, %r6;
	setp.ge.s32 	%p15, %r21, %r4;
	@%p15 bra 	$L__BB10_22;
	mul.wide.u32 	%rd97, %r21, 8;
	add.s64 	%rd98, %rd6, %rd97;
	ld.global.u64 	%rd99, [%rd98];
	shr.s64 	%rd100, %rd99, 2;
	add.s64 	%rd101, %rd7, %rd97;
	st.global.u64 	[%rd101], %rd100;
$L__BB10_22:
	add.s32 	%r61, %r21, 128;
	setp.ge.s32 	%p16, %r61, %r4;
	mul.wide.s32 	%rd102, %r61, 8;
	add.s64 	%rd11, %rd6, %rd102;
	add.s64 	%rd12, %rd7, %rd102;
	@%p16 bra 	$L__BB10_24;
	ld.global.u64 	%rd103, [%rd11];
	shr.s64 	%rd104, %rd103, 2;
	st.global.u64 	[%rd12], %rd104;
$L__BB10_24:
	add.s32 	%r62, %r21, 256;
	setp.ge.s32 	%p17, %r62, %r4;
	@%p17 bra 	$L__BB10_26;
	ld.global.u64 	%rd105, [%rd11+1024];
	shr.s64 	%rd106, %rd105, 2;
	st.global.u64 	[%rd12+1024], %rd106;
$L__BB10_26:
	add.s32 	%r63, %r21, 384;
	setp.ge.s32 	%p18, %r63, %r4;
	@%p18 bra 	$L__BB10_28;
	ld.global.u64 	%rd107, [%rd11+2048];
	shr.s64 	%rd108, %rd107, 2;
	st.global.u64 	[%rd12+2048], %rd108;
$L__BB10_28:
	add.s32 	%r64, %r21, 512;
	setp.ge.s32 	%p19, %r64, %r4;
	@%p19 bra 	$L__BB10_30;
	ld.global.u64 	%rd109, [%rd11+3072];
	shr.s64 	%rd110, %rd109, 2;
	st.global.u64 	[%rd12+3072], %rd110;
$L__BB10_30:
	add.s32 	%r65, %r21, 640;
	setp.ge.s32 	%p20, %r65, %r4;
	@%p20 bra 	$L__BB10_32;
	ld.global.u64 	%rd111, [%rd11+4096];
	shr.s64 	%rd112, %rd111, 2;
	st.global.u64 	[%rd12+4096], %rd112;
$L__BB10_32:
	add.s32 	%r66, %r21, 768;
	setp.ge.s32 	%p21, %r66, %r4;
	@%p21 bra 	$L__BB10_34;
	ld.global.u64 	%rd113, [%rd11+5120];
	shr.s64 	%rd114, %rd113, 2;
	st.global.u64 	[%rd12+5120], %rd114;
$L__BB10_34:
	add.s32 	%r67, %r21, 896;
	setp.ge.s32 	%p22, %r67, %r4;
	@%p22 bra 	$L__BB10_36;
	ld.global.u64 	%rd115, [%rd11+6144];
	shr.s64 	%rd116, %rd115, 2;
	st.global.u64 	[%rd12+6144], %rd116;
$L__BB10_36:
	add.s32 	%r75, %r75, 8;
	setp.ne.s32 	%p23, %r75, %r76;
	@%p23 bra 	$L__BB10_20;
$L__BB10_37:
	setp.eq.s32 	%p24, %r14, 0;
	@%p24 bra 	$L__BB10_58;
	and.b32  	%r24, %r49, 3;
	setp.lt.u32 	%p25, %r14, 4;
	@%p25 bra 	$L__BB10_48;
	shl.b32 	%r68, %r76, 7;
	add.s32 	%r25, %r68, %r6;
	setp.ge.s32 	%p26, %r25, %r4;
	@%p26 bra 	$L__BB10_41;
	mul.wide.s32 	%rd117, %r25, 8;
	add.s64 	%rd118, %rd6, %rd117;
	ld.global.u64 	%rd119, [%rd118];
	shr.s64 	%rd120, %rd119, 2;
	add.s64 	%rd121, %rd7, %rd117;
	st.global.u64 	[%rd121], %rd120;
$L__BB10_41:
	add.s32 	%r26, %r25, 128;
	setp.ge.s32 	%p27, %r26, %r4;
	@%p27 bra 	$L__BB10_43;
	mul.wide.s32 	%rd122, %r26, 8;
	add.s64 	%rd123, %rd6, %rd122;
	ld.global.u64 	%rd124, [%rd123];
	shr.s64 	%rd125, %rd124, 2;
	add.s64 	%rd126, %rd7, %rd122;
	st.global.u64 	[%rd126], %rd125;
$L__BB10_43:
	add.s32 	%r27, %r25, 256;
	setp.ge.s32 	%p28, %r27, %r4;
	@%p28 bra 	$L__BB10_45;
	mul.wide.s32 	%rd127, %r27, 8;
	add.s64 	%rd128, %rd6, %rd127;
	ld.global.u64 	%rd129, [%rd128];
	shr.s64 	%rd130, %rd129, 2;
	add.s64 	%rd131, %rd7, %rd127;
	st.global.u64 	[%rd131], %rd130;
$L__BB10_45:
	add.s32 	%r28, %r25, 384;
	setp.ge.s32 	%p29, %r28, %r4;
	@%p29 bra 	$L__BB10_47;
	mul.wide.s32 	%rd132, %r28, 8;
	add.s64 	%rd133, %rd6, %rd132;
	ld.global.u64 	%rd134, [%rd133];
	shr.s64 	%rd135, %rd134, 2;
	add.s64 	%rd136, %rd7, %rd132;
	st.global.u64 	[%rd136], %rd135;
$L__BB10_47:
	add.s32 	%r76, %r76, 4;
$L__BB10_48:
	setp.eq.s32 	%p30, %r24, 0;
	@%p30 bra 	$L__BB10_58;
	setp.eq.s32 	%p31, %r24, 1;
	@%p31 bra 	$L__BB10_55;
	shl.b32 	%r69, %r76, 7;
	add.s32 	%r31, %r69, %r6;
	setp.ge.s32 	%p32, %r31, %r4;
	@%p32 bra 	$L__BB10_52;
	mul.wide.s32 	%rd137, %r31, 8;
	add.s64 	%rd138, %rd6, %rd137;
	ld.global.u64 	%rd139, [%rd138];
	shr.s64 	%rd140, %rd139, 2;
	add.s64 	%rd141, %rd7, %rd137;
	st.global.u64 	[%rd141], %rd140;
$L__BB10_52:
	add.s32 	%r32, %r31, 128;
	setp.ge.s32 	%p33, %r32, %r4;
	@%p33 bra 	$L__BB10_54;
	mul.wide.s32 	%rd142, %r32, 8;
	add.s64 	%rd143, %rd6, %rd142;
	ld.global.u64 	%rd144, [%rd143];
	shr.s64 	%rd145, %rd144, 2;
	add.s64 	%rd146, %rd7, %rd142;
	st.global.u64 	[%rd146], %rd145;
$L__BB10_54:
	add.s32 	%r76, %r76, 2;
$L__BB10_55:
	and.b32  	%r70, %r49, 1;
	setp.eq.b32 	%p34, %r70, 1;
	not.pred 	%p35, %p34;
	@%p35 bra 	$L__BB10_58;
	shl.b32 	%r71, %r76, 7;
	add.s32 	%r35, %r71, %r6;
	setp.ge.s32 	%p36, %r35, %r4;
	@%p36 bra 	$L__BB10_58;
	mul.wide.s32 	%rd147, %r35, 8;
	add.s64 	%rd148, %rd6, %rd147;
	ld.global.u64 	%rd149, [%rd148];
	shr.s64 	%rd150, %rd149, 2;
	add.s64 	%rd151, %rd7, %rd147;
	st.global.u64 	[%rd151], %rd150;
$L__BB10_58:
	ret;

}
	// .globl	_ZN3cub18CUB_300001_SM_10006detail9transform16transform_kernelINS2_10policy_hubILb1EN4cuda3std3__45tupleIJPxEEEE10policy1000El9first_merS9_JS9_EEEvT0_iT1_T2_DpNS2_10kernel_argIT3_EE
.visible .entry _ZN3cub18CUB_300001_SM_10006detail9transform16transform_kernelINS2_10policy_hubILb1EN4cuda3std3__45tupleIJPxEEEE10policy1000El9first_merS9_JS9_EEEvT0_iT1_T2_DpNS2_10kernel_argIT3_EE(
	.param .u64 _ZN3cub18CUB_300001_SM_10006detail9transform16transform_kernelINS2_10policy_hubILb1EN4cuda3std3__45tupleIJPxEEEE10policy1000El9first_merS9_JS9_EEEvT0_iT1_T2_DpNS2_10kernel_argIT3_EE_param_0,
	.param .u32 _ZN3cub18CUB_300001_SM_10006detail9transform16transform_kernelINS2_10policy_hubILb1EN4cuda3std3__45tupleIJPxEEEE10policy1000El9first_merS9_JS9_EEEvT0_iT1_T2_DpNS2_10kernel_argIT3_EE_param_1,
	.param .align 1 .b8 _ZN3cub18CUB_300001_SM_10006detail9transform16transform_kernelINS2_10policy_hubILb1EN4cuda3std3__45tupleIJPxEEEE10policy1000El9first_merS9_JS9_EEEvT0_iT1_T2_DpNS2_10kernel_argIT3_EE_param_2[1],
	.param .u64 .ptr .align 1 _ZN3cub18CUB_300001_SM_10006detail9transform16transform_kernelINS2_10policy_hubILb1EN4cuda3std3__45tupleIJPxEEEE10policy1000El9first_merS9_JS9_EEEvT0_iT1_T2_DpNS2_10kernel_argIT3_EE_param_3,
	.param .align 8 .b8 _ZN3cub18CUB_300001_SM_10006detail9transform16transform_kernelINS2_10policy_hubILb1EN4cuda3std3__45tupleIJPxEEEE10policy1000El9first_merS9_JS9_EEEvT0_iT1_T2_DpNS2_10kernel_argIT3_EE_param_4[16]
)
.maxntid 128
{
	.reg .pred 	%p<37>;
	.reg .b32 	%r<81>;
	.reg .b64 	%rd<160>;

	ld.param.u64 	%rd16, [_ZN3cub18CUB_300001_SM_10006detail9transform16transform_kernelINS2_10policy_hubILb1EN4cuda3std3__45tupleIJPxEEEE10policy1000El9first_merS9_JS9_EEEvT0_iT1_T2_DpNS2_10kernel_argIT3_EE_param_0];
	ld.param.u64 	%rd17, [_ZN3cub18CUB_300001_SM_10006detail9transform16transform_kernelINS2_10policy_hubILb1EN4cuda3std3__45tupleIJPxEEEE10policy1000El9first_merS9_JS9_EEEvT0_iT1_T2_DpNS2_10kernel_argIT3_EE_param_4];
	ld.param.u32 	%r47, [_ZN3cub18CUB_300001_SM_10006detail9transform16transform_kernelINS2_10policy_hubILb1EN4cuda3std3__45tupleIJPxEEEE10policy1000El9first_merS9_JS9_EEEvT0_iT1_T2_DpNS2_10kernel_argIT3_EE_param_1];
	ld.param.u64 	%rd18, [_ZN3cub18CUB_300001_SM_10006detail9transform16transform_kernelINS2_10policy_hubILb1EN4cuda3std3__45tupleIJPxEEEE10policy1000El9first_merS9_JS9_EEEvT0_iT1_T2_DpNS2_10kernel_argIT3_EE_param_3];
	cvta.to.global.u64 	%rd1, %rd18;
	cvta.to.global.u64 	%rd2, %rd17;
	shl.b32 	%r1, %r47, 7;
	mov.u32 	%r48, %ctaid.x;
	cvt.u64.u32 	%rd19, %r48;
	cvt.s64.s32 	%rd20, %r1;
	mul.lo.s64 	%rd3, %rd20, %rd19;
	sub.s64 	%rd21, %rd16, %rd3;
	min.s64 	%rd22, %rd21, %rd20;
	cvt.u32.u64 	%r2, %rd22;
	shl.b32 	%r3, %r2, 3;
	mov.u32 	%r4, %tid.x;
	shl.b32 	%r69, %r4, 7;
	setp.ge.s32 	%p1, %r69, %r3;
	@%p1 bra 	$L__BB11_3;
	shl.b64 	%rd23, %rd3, 3;
	add.s64 	%rd24, %rd2, %rd23;
	mul.wide.u32 	%rd25, %r4, 128;
	add.s64 	%rd158, %rd24, %rd25;
$L__BB11_2:
	.pragma "nounroll";
	// begin inline asm
	prefetch.global.L2 [%rd158];
	// end inline asm
	add.s32 	%r69, %r69, 16384;
	add.s64 	%rd158, %rd158, 16384;
	setp.lt.s32 	%p2, %r69, %r3;
	@%p2 bra 	$L__BB11_2;
$L__BB11_3:
	shl.b64 	%rd27, %rd3, 3;
	add.s64 	%rd7, %rd2, %rd27;
	add.s64 	%rd8, %rd1, %rd27;
	setp.eq.s32 	%p3, %r1, %r2;
	@%p3 bra 	$L__BB11_45;
	setp.lt.s32 	%p4, %r47, 1;
	@%p4 bra 	$L__BB11_58;
	and.b32  	%r8, %r47, 7;
	setp.lt.u32 	%p5, %r47, 8;
	mov.b32 	%r78, 0;
	@%p5 bra 	$L__BB11_24;
	and.b32  	%r78, %r47, 2147483640;
	mov.b32 	%r72, 0;
$L__BB11_7:
	.pragma "nounroll";
	shl.b32 	%r51, %r72, 7;
	add.s32 	%r19, %r51, %r4;
	setp.ge.s32 	%p6, %r19, %r2;
	@%p6 bra 	$L__BB11_9;
	mul.wide.u32 	%rd28, %r19, 8;
	add.s64 	%rd29, %rd7, %rd28;
	ld.global.u64 	%rd30, [%rd29];
	shr.s64 	%rd31, %rd30, 2;
	add.s64 	%rd32, %rd8, %rd28;
	st.global.u64 	[%rd32], %rd31;
$L__BB11_9:
	add.s32 	%r52, %r19, 128;
	setp.ge.s32 	%p7, %r52, %r2;
	mul.wide.s32 	%rd33, %r52, 8;
	add.s64 	%rd12, %rd7, %rd33;
	add.s64 	%rd13, %rd8, %rd33;
	@%p7 bra 	$L__BB11_11;
	ld.global.u64 	%rd34, [%rd12];
	shr.s64 	%rd35, %rd34, 2;
	st.global.u64 	[%rd13], %rd35;
$L__BB11_11:
	add.s32 	%r53, %r19, 256;
	setp.ge.s32 	%p8, %r53, %r2;
	@%p8 bra 	$L__BB11_13;
	ld.global.u64 	%rd36, [%rd12+1024];
	shr.s64 	%rd37, %rd36, 2;
	st.global.u64 	[%rd13+1024], %rd37;
$L__BB11_13:
	add.s32 	%r54, %r19, 384;
	setp.ge.s32 	%p9, %r54, %r2;
	@%p9 bra 	$L__BB11_15;
	ld.global.u64 	%rd38, [%rd12+2048];
	shr.s64 	%rd39, %rd38, 2;
	st.global.u64 	[%rd13+2048], %rd39;
$L__BB11_15:
	add.s32 	%r55, %r19, 512;
	setp.ge.s32 	%p10, %r55, %r2;
	@%p10 bra 	$L__BB11_17;
	ld.global.u64 	%rd40, [%rd12+3072];
	shr.s64 	%rd41, %rd40, 2;
	st.global.u64 	[%rd13+3072], %rd41;
$L__BB11_17:
	add.s32 	%r56, %r19, 640;
	setp.ge.s32 	%p11, %r56, %r2;
	@%p11 bra 	$L__BB11_19;
	ld.global.u64 	%rd42, [%rd12+4096];
	shr.s64 	%rd43, %rd42, 2;
	st.global.u64 	[%rd13+4096], %rd43;
$L__BB11_19:
	add.s32 	%r57, %r19, 768;
	setp.ge.s32 	%p12, %r57, %r2;
	@%p12 bra 	$L__BB11_21;
	ld.global.u64 	%rd44, [%rd12+5120];
	shr.s64 	%rd45, %rd44, 2;
	st.global.u64 	[%rd13+5120], %rd45;
$L__BB11_21:
	add.s32 	%r58, %r19, 896;
	setp.ge.s32 	%p13, %r58, %r2;
	@%p13 bra 	$L__BB11_23;
	ld.global.u64 	%rd46, [%rd12+6144];
	shr.s64 	%rd47, %rd46, 2;
	st.global.u64 	[%rd13+6144], %rd47;
$L__BB11_23:
	add.s32 	%r72, %r72, 8;
	setp.eq.s32 	%p14, %r72, %r78;
	@%p14 bra 	$L__BB11_24;
	bra.uni 	$L__BB11_7;
$L__BB11_24:
	setp.eq.s32 	%p15, %r8, 0;
	@%p15 bra 	$L__BB11_58;
	and.b32  	%r35, %r47, 3;
	setp.lt.u32 	%p16, %r8, 4;
	@%p16 bra 	$L__BB11_35;
	shl.b32 	%r59, %r78, 7;
	add.s32 	%r36, %r59, %r4;
	setp.ge.s32 	%p17, %r36, %r2;
	@%p17 bra 	$L__BB11_28;
	mul.wide.s32 	%rd48, %r36, 8;
	add.s64 	%rd49, %rd7, %rd48;
	ld.global.u64 	%rd50, [%rd49];
	shr.s64 	%rd51, %rd50, 2;
	add.s64 	%rd52, %rd8, %rd48;
	st.global.u64 	[%rd52], %rd51;
$L__BB11_28:
	add.s32 	%r37, %r36, 128;
	setp.ge.s32 	%p18, %r37, %r2;
	@%p18 bra 	$L__BB11_30;
	mul.wide.s32 	%rd53, %r37, 8;
	add.s64 	%rd54, %rd7, %rd53;
	ld.global.u64 	%rd55, [%rd54];
	shr.s64 	%rd56, %rd55, 2;
	add.s64 	%rd57, %rd8, %rd53;
	st.global.u64 	[%rd57], %rd56;
$L__BB11_30:
	add.s32 	%r38, %r36, 256;
	setp.ge.s32 	%p19, %r38, %r2;
	@%p19 bra 	$L__BB11_32;
	mul.wide.s32 	%rd58, %r38, 8;
	add.s64 	%rd59, %rd7, %rd58;
	ld.global.u64 	%rd60, [%rd59];
	shr.s64 	%rd61, %rd60, 2;
	add.s64 	%rd62, %rd8, %rd58;
	st.global.u64 	[%rd62], %rd61;
$L__BB11_32:
	add.s32 	%r39, %r36, 384;
	setp.ge.s32 	%p20, %r39, %r2;
	@%p20 bra 	$L__BB11_34;
	mul.wide.s32 	%rd63, %r39, 8;
	add.s64 	%rd64, %rd7, %rd63;
	ld.global.u64 	%rd65, [%rd64];
	shr.s64 	%rd66, %rd65, 2;
	add.s64 	%rd67, %rd8, %rd63;
	st.global.u64 	[%rd67], %rd66;
$L__BB11_34:
	add.s32 	%r78, %r78, 4;
$L__BB11_35:
	setp.eq.s32 	%p21, %r35, 0;
	@%p21 bra 	$L__BB11_58;
	setp.eq.s32 	%p22, %r35, 1;
	@%p22 bra 	$L__BB11_42;
	shl.b32 	%r60, %r78, 7;
	add.s32 	%r42, %r60, %r4;
	setp.ge.s32 	%p23, %r42, %r2;
	@%p23 bra 	$L__BB11_39;
	mul.wide.s32 	%rd68, %r42, 8;
	add.s64 	%rd69, %rd7, %rd68;
	ld.global.u64 	%rd70, [%rd69];
	shr.s64 	%rd71, %rd70, 2;
	add.s64 	%rd72, %rd8, %rd68;
	st.global.u64 	[%rd72], %rd71;
$L__BB11_39:
	add.s32 	%r43, %r42, 128;
	setp.ge.s32 	%p24, %r43, %r2;
	@%p24 bra 	$L__BB11_41;
	mul.wide.s32 	%rd73, %r43, 8;
	add.s64 	%rd74, %rd7, %rd73;
	ld.global.u64 	%rd75, [%rd74];
	shr.s64 	%rd76, %rd75, 2;
	add.s64 	%rd77, %rd8, %rd73;
	st.global.u64 	[%rd77], %rd76;
$L__BB11_41:
	add.s32 	%r78, %r78, 2;
$L__BB11_42:
	and.b32  	%r61, %r47, 1;
	setp.eq.b32 	%p25, %r61, 1;
	not.pred 	%p26, %p25;
	@%p26 bra 	$L__BB11_58;
	shl.b32 	%r62, %r78, 7;
	add.s32 	%r46, %r62, %r4;
	setp.ge.s32 	%p27, %r46, %r2;
	@%p27 bra 	$L__BB11_58;
	mul.wide.s32 	%rd78, %r46, 8;
	add.s64 	%rd79, %rd7, %rd78;
	ld.global.u64 	%rd80, [%rd79];
	shr.s64 	%rd81, %rd80, 2;
	add.s64 	%rd82, %rd8, %rd78;
	st.global.u64 	[%rd82], %rd81;
	bra.uni 	$L__BB11_58;
$L__BB11_45:
	setp.lt.s32 	%p28, %r47, 1;
	@%p28 bra 	$L__BB11_58;
	and.b32  	%r10, %r47, 15;
	setp.lt.u32 	%p29, %r47, 16;
	mov.b32 	%r74, 0;
	@%p29 bra 	$L__BB11_49;
	and.b32  	%r74, %r47, 2147483632;
	neg.s32 	%r71, %r74;
	add.s32 	%r70, %r4, 1152;
	mul.wide.u32 	%rd83, %r4, 8;
	or.b64  	%rd159, %rd83, 8192;
$L__BB11_48:
	.pragma "nounroll";
	mul.wide.s32 	%rd84, %r70, 8;
	add.s64 	%rd85, %rd84, 3072;
	add.s64 	%rd86, %rd7, %rd159;
	ld.global.u64 	%rd87, [%rd86+-8192];
	shr.s64 	%rd88, %rd87, 2;
	add.s64 	%rd89, %rd8, %rd159;
	st.global.u64 	[%rd89+-8192], %rd88;
	ld.global.u64 	%rd90, [%rd86+-7168];
	shr.s64 	%rd91, %rd90, 2;
	st.global.u64 	[%rd89+-7168], %rd91;
	ld.global.u64 	%rd92, [%rd86+-6144];
	shr.s64 	%rd93, %rd92, 2;
	st.global.u64 	[%rd89+-6144], %rd93;
	ld.global.u64 	%rd94, [%rd86+-5120];
	shr.s64 	%rd95, %rd94, 2;
	st.global.u64 	[%rd89+-5120], %rd95;
	ld.global.u64 	%rd96, [%rd86+-4096];
	shr.s64 	%rd97, %rd96, 2;
	st.global.u64 	[%rd89+-4096], %rd97;
	ld.global.u64 	%rd98, [%rd86+-3072];
	shr.s64 	%rd99, %rd98, 2;
	st.global.u64 	[%rd89+-3072], %rd99;
	ld.global.u64 	%rd100, [%rd86+-2048];
	shr.s64 	%rd101, %rd100, 2;
	st.global.u64 	[%rd89+-2048], %rd101;
	ld.global.u64 	%rd102, [%rd86+-1024];
	shr.s64 	%rd103, %rd102, 2;
	st.global.u64 	[%rd89+-1024], %rd103;
	ld.global.u64 	%rd104, [%rd86];
	shr.s64 	%rd105, %rd104, 2;
	st.global.u64 	[%rd89], %rd105;
	add.s64 	%rd106, %rd7, %rd85;
	ld.global.u64 	%rd107, [%rd106+-3072];
	shr.s64 	%rd108, %rd107, 2;
	add.s64 	%rd109, %rd8, %rd85;
	st.global.u64 	[%rd109+-3072], %rd108;
	ld.global.u64 	%rd110, [%rd106+-2048];
	shr.s64 	%rd111, %rd110, 2;
	st.global.u64 	[%rd109+-2048], %rd111;
	ld.global.u64 	%rd112, [%rd106+-1024];
	shr.s64 	%rd113, %rd112, 2;
	st.global.u64 	[%rd109+-1024], %rd113;
	ld.global.u64 	%rd114, [%rd106];
	shr.s64 	%rd115, %rd114, 2;
	st.global.u64 	[%rd109], %rd115;
	ld.global.u64 	%rd116, [%rd106+1024];
	shr.s64 	%rd117, %rd116, 2;
	st.global.u64 	[%rd109+1024], %rd117;
	ld.global.u64 	%rd118, [%rd106+2048];
	shr.s64 	%rd119, %rd118, 2;
	st.global.u64 	[%rd109+2048], %rd119;
	ld.global.u64 	%rd120, [%rd106+3072];
	shr.s64 	%rd121, %rd120, 2;
	st.global.u64 	[%rd109+3072], %rd121;
	add.s32 	%r71, %r71, 16;
	add.s32 	%r70, %r70, 2048;
	add.s64 	%rd159, %rd159, 16384;
	setp.eq.s32 	%p30, %r71, 0;
	@%p30 bra 	$L__BB11_49;
	bra.uni 	$L__BB11_48;
$L__BB11_49:
	setp.eq.s32 	%p31, %r10, 0;
	@%p31 bra 	$L__BB11_58;
	and.b32  	%r22, %r47, 7;
	setp.lt.u32 	%p32, %r10, 8;
	@%p32 bra 	$L__BB11_52;
	shl.b32 	%r64, %r74, 7;
	add.s32 	%r65, %r64, %r4;
	mul.wide.s32 	%rd122, %r65, 8;
	add.s64 	%rd123, %rd7, %rd122;
	ld.global.u64 	%rd124, [%rd123];
	shr.s64 	%rd125, %rd124, 2;
	add.s64 	%rd126, %rd8, %rd122;
	st.global.u64 	[%rd126], %rd125;
	ld.global.u64 	%rd127, [%rd123+1024];
	shr.s64 	%rd128, %rd127, 2;
	st.global.u64 	[%rd126+1024], %rd128;
	ld.global.u64 	%rd129, [%rd123+2048];
	shr.s64 	%rd130, %rd129, 2;
	st.global.u64 	[%rd126+2048], %rd130;
	ld.global.u64 	%rd131, [%rd123+3072];
	shr.s64 	%rd132, %rd131, 2;
	st.global.u64 	[%rd126+3072], %rd132;
	ld.global.u64 	%rd133, [%rd123+4096];
	shr.s64 	%rd134, %rd133, 2;
	st.global.u64 	[%rd126+4096], %rd134;
	ld.global.u64 	%rd135, [%rd123+5120];
	shr.s64 	%rd136, %rd135, 2;
	st.global.u64 	[%rd126+5120], %rd136;
	ld.global.u64 	%rd137, [%rd123+6144];
	shr.s64 	%rd138, %rd137, 2;
	st.global.u64 	[%rd126+6144], %rd138;
	ld.global.u64 	%rd139, [%rd123+7168];
	shr.s64 	%rd140, %rd139, 2;
	st.global.u64 	[%rd126+7168], %rd140;
	add.s32 	%r74, %r74, 8;
$L__BB11_52:
	setp.eq.s32 	%p33, %r22, 0;
	@%p33 bra 	$L__BB11_58;
	and.b32  	%r25, %r47, 3;
	setp.lt.u32 	%p34, %r22, 4;
	@%p34 bra 	$L__BB11_55;
	shl.b32 	%r66, %r74, 7;
	add.s32 	%r67, %r66, %r4;
	mul.wide.s32 	%rd141, %r67, 8;
	add.s64 	%rd142, %rd7, %rd141;
	ld.global.u64 	%rd143, [%rd142];
	shr.s64 	%rd144, %rd143, 2;
	add.s64 	%rd145, %rd8, %rd141;
	st.global.u64 	[%rd145], %rd144;
	ld.global.u64 	%rd146, [%rd142+1024];
	shr.s64 	%rd147, %rd146, 2;
	st.global.u64 	[%rd145+1024], %rd147;
	ld.global.u64 	%rd148, [%rd142+2048];
	shr.s64 	%rd149, %rd148, 2;
	st.global.u64 	[%rd145+2048], %rd149;
	ld.global.u64 	%rd150, [%rd142+3072];
	shr.s64 	%rd151, %rd150, 2;
	st.global.u64 	[%rd145+3072], %rd151;
	add.s32 	%r74, %r74, 4;
$L__BB11_55:
	setp.eq.s32 	%p35, %r25, 0;
	@%p35 bra 	$L__BB11_58;
	shl.b32 	%r68, %r74, 7;
	add.s32 	%r77, %r4, %r68;
	neg.s32 	%r76, %r25;
$L__BB11_57:
	.pragma "nounroll";
	mul.wide.s32 	%rd153, %r77, 8;
	add.s64 	%rd154, %rd8, %rd153;
	add.s64 	%rd155, %rd7, %rd153;
	ld.global.u64 	%rd156, [%rd155];
	shr.s64 	%rd157, %rd156, 2;
	st.global.u64 	[%rd154], %rd157;
	add.s32 	%r77, %r77, 128;
	add.s32 	%r76, %r76, 1;
	setp.eq.s32 	%p36, %r76, 0;
	@%p36 bra 	$L__BB11_58;
	bra.uni 	$L__BB11_57;
$L__BB11_58:
	ret;

}
	// .globl	_ZN3cub18CUB_300001_SM_10006detail10radix_sort31DeviceRadixSortSingleTileKernelINS1_5radix10policy_hubIxNS0_8NullTypeEyE10Policy1000ELNS0_9SortOrderE0ExS6_yNS1_21identity_decomposer_tEEEvPKT1_PSB_PKT2_PSF_T3_iiT4_
.visible .entry _ZN3cub18CUB_300001_SM_10006detail10radix_sort31DeviceRadixSortSingleTileKernelINS1_5radix10policy_hubIxNS0_8NullTypeEyE10Policy1000ELNS0_9SortOrderE0ExS6_yNS1_21identity_decomposer_tEEEvPKT1_PSB_PKT2_PSF_T3_iiT4_(
	.param .u64 .ptr .align 1 _ZN3cub18CUB_300001_SM_10006detail10radix_sort31DeviceRadixSortSingleTileKernelINS1_5radix10policy_hubIxNS0_8NullTypeEyE10Policy1000ELNS0_9SortOrderE0ExS6_yNS1_21identity_decomposer_tEEEvPKT1_PSB_PKT2_PSF_T3_iiT4__param_0,
	.param .u64 .ptr .align 1 _ZN3cub18CUB_300001_SM_10006detail10radix_sort31DeviceRadixSortSingleTileKernelINS1_5radix10policy_hubIxNS0_8NullTypeEyE10Policy1000ELNS0_9SortOrderE0ExS6_yNS1_21identity_decomposer_tEEEvPKT1_PSB_PKT2_PSF_T3_iiT4__param_1,
	.param .u64 .ptr .align 1 _ZN3cub18CUB_300001_SM_10006detail10radix_sort31DeviceRadixSortSingleTileKernelINS1_5radix10policy_hubIxNS0_8NullTypeEyE10Policy1000ELNS0_9SortOrderE0ExS6_yNS1_21identity_decomposer_tEEEvPKT1_PSB_PKT2_PSF_T3_iiT4__param_2,
	.param .u64 .ptr .align 1 _ZN3cub18CUB_300001_SM_10006detail10radix_sort31DeviceRadixSortSingleTileKernelINS1_5radix10policy_hubIxNS0_8NullTypeEyE10Policy1000ELNS0_9SortOrderE0ExS6_yNS1_21identity_decomposer_tEEEvPKT1_PSB_PKT2_PSF_T3_iiT4__param_3,
	.param .u64 _ZN3cub18CUB_300001_SM_10006detail10radix_sort31DeviceRadixSortSingleTileKernelINS1_5radix10policy_hubIxNS0_8NullTypeEyE10Policy1000ELNS0_9SortOrderE0ExS6_yNS1_21identity_decomposer_tEEEvPKT1_PSB_PKT2_PSF_T3_iiT4__param_4,
	.param .u32 _ZN3cub18CUB_300001_SM_10006detail10radix_sort31DeviceRadixSortSingleTileKernelINS1_5radix10policy_hubIxNS0_8NullTypeEyE10Policy1000ELNS0_9SortOrderE0ExS6_yNS1_21identity_decomposer_tEEEvPKT1_PSB_PKT2_PSF_T3_iiT4__param_5,
	.param .u32 _ZN3cub18CUB_300001_SM_10006detail10radix_sort31DeviceRadixSortSingleTileKernelINS1_5radix10policy_hubIxNS0_8NullTypeEyE10Policy1000ELNS0_9SortOrderE0ExS6_yNS1_21identity_decomposer_tEEEvPKT1_PSB_PKT2_PSF_T3_iiT4__param_6,
	.param .align 1 .b8 _ZN3cub18CUB_300001_SM_10006detail10radix_sort31DeviceRadixSortSingleTileKernelINS1_5radix10policy_hubIxNS0_8NullTypeEyE10Policy1000ELNS0_9SortOrderE0ExS6_yNS1_21identity_decomposer_tEEEvPKT1_PSB_PKT2_PSF_T3_iiT4__param_7[1]
)
.maxntid 256
.minnctapersm 1
{
	.reg .pred 	%p<32>;
	.reg .b16 	%rs<19>;
	.reg .b32 	%r<356>;
	.reg .b64 	%rd<131>;
	// demoted variable
	.shared .align 16 .b8 _ZZN3cub18CUB_300001_SM_10006detail10radix_sort31DeviceRadixSortSingleTileKernelINS1_5radix10policy_hubIxNS0_8NullTypeEyE10Policy1000ELNS0_9SortOrderE0ExS6_yNS1_21identity_decomposer_tEEEvPKT1_PSB_PKT2_PSF_T3_iiT4_E12temp_storage[33856];
	ld.param.u64 	%rd50, [_ZN3cub18CUB_300001_SM_10006detail10radix_sort31DeviceRadixSortSingleTileKernelINS1_5radix10policy_hubIxNS0_8NullTypeEyE10Policy1000ELNS0_9SortOrderE0ExS6_yNS1_21identity_decomposer_tEEEvPKT1_PSB_PKT2_PSF_T3_iiT4__param_0];
	ld.param.u64 	%rd47, [_ZN3cub18CUB_300001_SM_10006detail10radix_sort31DeviceRadixSortSingleTileKernelINS1_5radix10policy_hubIxNS0_8NullTypeEyE10Policy1000ELNS0_9SortOrderE0ExS6_yNS1_21identity_decomposer_tEEEvPKT1_PSB_PKT2_PSF_T3_iiT4__param_1];
	ld.param.u64 	%rd48, [_ZN3cub18CUB_300001_SM_10006detail10radix_sort31DeviceRadixSortSingleTileKernelINS1_5radix10policy_hubIxNS0_8NullTypeEyE10Policy1000ELNS0_9SortOrderE0ExS6_yNS1_21identity_decomposer_tEEEvPKT1_PSB_PKT2_PSF_T3_iiT4__param_4];
	ld.param.u32 	%r75, [_ZN3cub18CUB_300001_SM_10006detail10radix_sort31DeviceRadixSortSingleTileKernelINS1_5radix10policy_hubIxNS0_8NullTypeEyE10Policy1000ELNS0_9SortOrderE0ExS6_yNS1_21identity_decomposer_tEEEvPKT1_PSB_PKT2_PSF_T3_iiT4__param_5];
	ld.param.u32 	%r76, [_ZN3cub18CUB_300001_SM_10006detail10radix_sort31DeviceRadixSortSingleTileKernelINS1_5radix10policy_hubIxNS0_8NullTypeEyE10Policy1000ELNS0_9SortOrderE0ExS6_yNS1_21identity_decomposer_tEEEvPKT1_PSB_PKT2_PSF_T3_iiT4__param_6];
	cvta.to.global.u64 	%rd51, %rd50;
	cvt.u32.u64 	%r1, %rd48;
	mov.u32 	%r2, %tid.x;
	mul.lo.s32 	%r3, %r2, 9;
	setp.ge.s32 	%p1, %r3, %r1;
	mul.wide.u32 	%rd52, %r3, 8;
	add.s64 	%rd1, %rd51, %rd52;
	mov.b64 	%rd130, -1;
	@%p1 bra 	$L__BB12_2;
	ld.global.u64 	%rd53, [%rd1];
	xor.b64  	%rd130, %rd53, -9223372036854775808;
$L__BB12_2:
	add.s32 	%r77, %r3, 1;
	setp.ge.s32 	%p2, %r77, %r1;
	mov.b64 	%rd129, -1;
	@%p2 bra 	$L__BB12_4;
	ld.global.u64 	%rd55, [%rd1+8];
	xor.b64  	%rd129, %rd55, -9223372036854775808;
$L__BB12_4:
	add.s32 	%r78, %r3, 2;
	setp.ge.s32 	%p3, %r78, %r1;
	mov.b64 	%rd128, -1;
	@%p3 bra 	$L__BB12_6;
	ld.global.u64 	%rd57, [%rd1+16];
	xor.b64  	%rd128, %rd57, -9223372036854775808;
$L__BB12_6:
	add.s32 	%r79, %r3, 3;
	setp.ge.s32 	%p4, %r79, %r1;
	mov.b64 	%rd127, -1;
	@%p4 bra 	$L__BB12_8;
	ld.global.u64 	%rd59, [%rd1+24];
	xor.b64  	%rd127, %rd59, -9223372036854775808;
$L__BB12_8:
	add.s32 	%r80, %r3, 4;
	setp.ge.s32 	%p5, %r80, %r1;
	mov.b64 	%rd126, -1;
	@%p5 bra 	$L__BB12_10;
	ld.global.u64 	%rd61, [%rd1+32];
	xor.b64  	%rd126, %rd61, -9223372036854775808;
$L__BB12_10:
	add.s32 	%r81, %r3, 5;
	setp.ge.s32 	%p6, %r81, %r1;
	mov.b64 	%rd125, -1;
	@%p6 bra 	$L__BB12_12;
	ld.global.u64 	%rd63, [%rd1+40];
	xor.b64  	%rd125, %rd63, -9223372036854775808;
$L__BB12_12:
	add.s32 	%r82, %r3, 6;
	setp.ge.s32 	%p7, %r82, %r1;
	mov.b64 	%rd124, -1;
	@%p7 bra 	$L__BB12_14;
	ld.global.u64 	%rd65, [%rd1+48];
	xor.b64  	%rd124, %rd65, -9223372036854775808;
$L__BB12_14:
	add.s32 	%r83, %r3, 7;
	setp.ge.s32 	%p8, %r83, %r1;
	mov.b64 	%rd123, -1;
	@%p8 bra 	$L__BB12_16;
	ld.global.u64 	%rd67, [%rd1+56];
	xor.b64  	%rd123, %rd67, -9223372036854775808;
$L__BB12_16:
	add.s32 	%r84, %r3, 8;
	setp.ge.s32 	%p9, %r84, %r1;
	mov.b64 	%rd122, -1;
	@%p9 bra 	$L__BB12_18;
	ld.global.u64 	%rd69, [%rd1+64];
	xor.b64  	%rd122, %rd69, -9223372036854775808;
$L__BB12_18:
	bar.sync 	0;
	shr.u32 	%r4, %r2, 5;
	shl.b32 	%r86, %r2, 2;
	mov.u32 	%r87, _ZZN3cub18CUB_300001_SM_10006detail10radix_sort31DeviceRadixSortSingleTileKernelINS1_5radix10policy_hubIxNS0_8NullTypeEyE10Policy1000ELNS0_9SortOrderE0ExS6_yNS1_21identity_decomposer_tEEEvPKT1_PSB_PKT2_PSF_T3_iiT4_E12temp_storage;
	add.s32 	%r5, %r87, %r86;
	shl.b32 	%r88, %r2, 7;
	add.s32 	%r6, %r5, %r88;
	shl.b32 	%r89, %r4, 2;
	add.s32 	%r90, %r87, %r89;
	add.s32 	%r7, %r90, 33792;
	mad.lo.s32 	%r8, %r2, -60, %r6;
	add.s32 	%r353, %r75, 6;
	sub.s32 	%r352, %r76, %r75;
$L__BB12_19:
	add.s32 	%r101, %r353, -6;
	min.s32 	%r91, %r352, 6;
	mov.b32 	%r130, 0;
	st.shared.u32 	[%r5], %r130;
	st.shared.u32 	[%r5+1024], %r130;
	st.shared.u32 	[%r5+2048], %r130;
	st.shared.u32 	[%r5+3072], %r130;
	st.shared.u32 	[%r5+4096], %r130;
	st.shared.u32 	[%r5+5120], %r130;
	st.shared.u32 	[%r5+6144], %r130;
	st.shared.u32 	[%r5+7168], %r130;
	st.shared.u32 	[%r5+8192], %r130;
	st.shared.u32 	[%r5+9216], %r130;
	st.shared.u32 	[%r5+10240], %r130;
	st.shared.u32 	[%r5+11264], %r130;
	st.shared.u32 	[%r5+12288], %r130;
	st.shared.u32 	[%r5+13312], %r130;
	st.shared.u32 	[%r5+14336], %r130;
	st.shared.u32 	[%r5+15360], %r130;
	st.shared.u32 	[%r5+16384], %r130;
	st.shared.u32 	[%r5+17408], %r130;
	st.shared.u32 	[%r5+18432], %r130;
	st.shared.u32 	[%r5+19456], %r130;
	st.shared.u32 	[%r5+20480], %r130;
	st.shared.u32 	[%r5+21504], %r130;
	st.shared.u32 	[%r5+22528], %r130;
	st.shared.u32 	[%r5+23552], %r130;
	st.shared.u32 	[%r5+24576], %r130;
	st.shared.u32 	[%r5+25600], %r130;
	st.shared.u32 	[%r5+26624], %r130;
	st.shared.u32 	[%r5+27648], %r130;
	st.shared.u32 	[%r5+28672], %r130;
	st.shared.u32 	[%r5+29696], %r130;
	st.shared.u32 	[%r5+30720], %r130;
	st.shared.u32 	[%r5+31744], %r130;
	st.shared.u32 	[%r5+32768], %r130;
	mov.b64 	%rd71, 1;
	// begin inline asm
	shl.b64 %rd70, %rd71, %r91;
	// end inline asm
	add.s64 	%rd73, %rd70, -1;
	// begin inline asm
	shl.b64 %rd72, %rd73, %r130;
	// end inline asm
	// begin inline asm
	shr.b64 %rd74, %rd130, %r101;
	// end inline asm
	cvt.u32.u64 	%r133, %rd74;
	cvt.u32.u64 	%r134, %rd72;
	and.b32  	%r135, %r134, %r133;
	shl.b32 	%r136, %r135, 10;
	and.b32  	%r137, %r136, 31744;
	add.s32 	%r138, %r5, %r137;
	shr.u32 	%r139, %r135, 4;
	and.b32  	%r140, %r139, 268435454;
	add.s32 	%r14, %r138, %r140;
	ld.shared.u16 	%rs1, [%r14];
	add.s16 	%rs10, %rs1, 1;
	st.shared.u16 	[%r14], %rs10;
	// begin inline asm
	shr.b64 %rd76, %rd129, %r101;
	// end inline asm
	cvt.u32.u64 	%r141, %rd76;
	and.b32  	%r142, %r134, %r141;
	shl.b32 	%r143, %r142, 10;
	and.b32  	%r144, %r143, 31744;
	add.s32 	%r145, %r5, %r144;
	shr.u32 	%r146, %r142, 4;
	and.b32  	%r147, %r146, 268435454;
	add.s32 	%r15, %r145, %r147;
	ld.shared.u16 	%rs2, [%r15];
	add.s16 	%rs11, %rs2, 1;
	st.shared.u16 	[%r15], %rs11;
	// begin inline asm
	shr.b64 %rd78, %rd128, %r101;
	// end inline asm
	cvt.u32.u64 	%r148, %rd78;
	and.b32  	%r149, %r134, %r148;
	shl.b32 	%r150, %r149, 10;
	and.b32  	%r151, %r150, 31744;
	add.s32 	%r152, %r5, %r151;
	shr.u32 	%r153, %r149, 4;
	and.b32  	%r154, %r153, 268435454;
	add.s32 	%r16, %r152, %r154;
	ld.shared.u16 	%rs3, [%r16];
	add.s16 	%rs12, %rs3, 1;
	st.shared.u16 	[%r16], %rs12;
	// begin inline asm
	shr.b64 %rd80, %rd127, %r101;
	// end inline asm
	cvt.u32.u64 	%r155, %rd80;
	and.b32  	%r156, %r134, %r155;
	shl.b32 	%r157, %r156, 10;
	and.b32  	%r158, %r157, 31744;
	add.s32 	%r159, %r5, %r158;
	shr.u32 	%r160, %r156, 4;
	and.b32  	%r161, %r160, 268435454;
	add.s32 	%r17, %r159, %r161;
	ld.shared.u16 	%rs4, [%r17];
	add.s16 	%rs13, %rs4, 1;
	st.shared.u16 	[%r17], %rs13;
	// begin inline asm
	shr.b64 %rd82, %rd126, %r101;
	// end inline asm
	cvt.u32.u64 	%r162, %rd82;
	and.b32  	%r163, %r134, %r162;
	shl.b32 	%r164, %r163, 10;
	and.b32  	%r165, %r164, 31744;
	add.s32 	%r166, %r5, %r165;
	shr.u32 	%r167, %r163, 4;
	and.b32  	%r168, %r167, 268435454;
	add.s32 	%r18, %r166, %r168;
	ld.shared.u16 	%rs5, [%r18];
	add.s16 	%rs14, %rs5, 1;
	st.shared.u16 	[%r18], %rs14;
	// begin inline asm
	shr.b64 %rd84, %rd125, %r101;
	// end inline asm
	cvt.u32.u64 	%r169, %rd84;
	and.b32  	%r170, %r134, %r169;
	shl.b32 	%r171, %r170, 10;
	and.b32  	%r172, %r171, 31744;
	add.s32 	%r173, %r5, %r172;
	shr.u32 	%r174, %r170, 4;
	and.b32  	%r175, %r174, 268435454;
	add.s32 	%r19, %r173, %r175;
	ld.shared.u16 	%rs6, [%r19];
	add.s16 	%rs15, %rs6, 1;
	st.shared.u16 	[%r19], %rs15;
	// begin inline asm
	shr.b64 %rd86, %rd124, %r101;
	// end inline asm
	cvt.u32.u64 	%r176, %rd86;
	and.b32  	%r177, %r134, %r176;
	shl.b32 	%r178, %r177, 10;
	and.b32  	%r179, %r178, 31744;
	add.s32 	%r180, %r5, %r179;
	shr.u32 	%r181, %r177, 4;
	and.b32  	%r182, %r181, 268435454;
	add.s32 	%r20, %r180, %r182;
	ld.shared.u16 	%rs7, [%r20];
	add.s16 	%rs16, %rs7, 1;
	st.shared.u16 	[%r20], %rs16;
	// begin inline asm
	shr.b64 %rd88, %rd123, %r101;
	// end inline asm
	cvt.u32.u64 	%r183, %rd88;
	and.b32  	%r184, %r134, %r183;
	shl.b32 	%r185, %r184, 10;
	and.b32  	%r186, %r185, 31744;
	add.s32 	%r187, %r5, %r186;
	shr.u32 	%r188, %r184, 4;
	and.b32  	%r189, %r188, 268435454;
	add.s32 	%r21, %r187, %r189;
	ld.shared.u16 	%rs8, [%r21];
	add.s16 	%rs17, %rs8, 1;
	st.shared.u16 	[%r21], %rs17;
	// begin inline asm
	shr.b64 %rd90, %rd122, %r101;
	// end inline asm
	cvt.u32.u64 	%r190, %rd90;
	and.b32  	%r191, %r134, %r190;
	shl.b32 	%r192, %r191, 10;
	and.b32  	%r193, %r192, 31744;
	add.s32 	%r194, %r5, %r193;
	shr.u32 	%r195, %r191, 4;
	and.b32  	%r196, %r195, 268435454;
	add.s32 	%r22, %r194, %r196;
	ld.shared.u16 	%rs9, [%r22];
	add.s16 	%rs18, %rs9, 1;
	st.shared.u16 	[%r22], %rs18;
	bar.sync 	0;
	ld.shared.u32 	%r23, [%r6];
	ld.shared.u32 	%r197, [%r6+4];
	ld.shared.u32 	%r198, [%r6+8];
	ld.shared.u32 	%r199, [%r6+12];
	ld.shared.u32 	%r200, [%r6+16];
	ld.shared.u32 	%r201, [%r6+20];
	ld.shared.u32 	%r202, [%r6+24];
	ld.shared.u32 	%r203, [%r6+28];
	ld.shared.u32 	%r204, [%r6+32];
	ld.shared.u32 	%r205, [%r6+36];
	ld.shared.u32 	%r206, [%r6+40];
	ld.shared.u32 	%r207, [%r6+44];
	ld.shared.u32 	%r208, [%r6+48];
	ld.shared.u32 	%r209, [%r6+52];
	ld.shared.u32 	%r210, [%r6+56];
	ld.shared.u32 	%r211, [%r6+60];
	ld.shared.u32 	%r212, [%r6+64];
	ld.shared.u32 	%r213, [%r6+68];
	ld.shared.u32 	%r214, [%r6+72];
	ld.shared.u32 	%r215, [%r6+76];
	ld.shared.u32 	%r216, [%r6+80];
	ld.shared.u32 	%r217, [%r6+84];
	ld.shared.u32 	%r218, [%r6+88];
	ld.shared.u32 	%r219, [%r6+92];
	ld.shared.u32 	%r220, [%r6+96];
	ld.shared.u32 	%r221, [%r6+100];
	ld.shared.u32 	%r222, [%r6+104];
	ld.shared.u32 	%r223, [%r6+108];
	ld.shared.u32 	%r224, [%r6+112];
	ld.shared.u32 	%r225, [%r6+116];
	ld.shared.u32 	%r226, [%r6+120];
	ld.shared.u32 	%r227, [%r6+124];
	ld.shared.u32 	%r228, [%r6+128];
	add.s32 	%r24, %r197, %r23;
	add.s32 	%r25, %r198, %r24;
	add.s32 	%r26, %r199, %r25;
	add.s32 	%r27, %r200, %r26;
	add.s32 	%r28, %r201, %r27;
	add.s32 	%r29, %r202, %r28;
	add.s32 	%r30, %r203, %r29;
	add.s32 	%r31, %r204, %r30;
	add.s32 	%r32, %r205, %r31;
	add.s32 	%r33, %r206, %r32;
	add.s32 	%r34, %r207, %r33;
	add.s32 	%r35, %r208, %r34;
	add.s32 	%r36, %r209, %r35;
	add.s32 	%r37, %r210, %r36;
	add.s32 	%r38, %r211, %r37;
	add.s32 	%r39, %r212, %r38;
	add.s32 	%r40, %r213, %r39;
	add.s32 	%r41, %r214, %r40;
	add.s32 	%r42, %r215, %r41;
	add.s32 	%r43, %r216, %r42;
	add.s32 	%r44, %r217, %r43;
	add.s32 	%r45, %r218, %r44;
	add.s32 	%r46, %r219, %r45;
	add.s32 	%r47, %r220, %r46;
	add.s32 	%r48, %r221, %r47;
	add.s32 	%r49, %r222, %r48;
	add.s32 	%r50, %r223, %r49;
	add.s32 	%r51, %r224, %r50;
	add.s32 	%r52, %r225, %r51;
	add.s32 	%r53, %r226, %r52;
	add.s32 	%r54, %r227, %r53;
	add.s32 	%r107, %r228, %r54;
	// begin inline asm
	mov.u32 %r102, %laneid;
	// end inline asm
	mov.b32 	%r105, 1;
	mov.b32 	%r132, -1;
	// begin inline asm
	{  .reg .u32 r0;  .reg .pred p;  shfl.sync.up.b32 r0|p, %r107, %r105, %r130, %r132;  @p add.u32 r0, r0, %r107;  mov.u32 %r103, r0;}
	// end inline asm
	mov.b32 	%r111, 2;
	// begin inline asm
	{  .reg .u32 r0;  .reg .pred p;  shfl.sync.up.b32 r0|p, %r103, %r111, %r130, %r132;  @p add.u32 r0, r0, %r103;  mov.u32 %r109, r0;}
	// end inline asm
	mov.b32 	%r117, 4;
	// begin inline asm
	{  .reg .u32 r0;  .reg .pred p;  shfl.sync.up.b32 r0|p, %r109, %r117, %r130, %r132;  @p add.u32 r0, r0, %r109;  mov.u32 %r115, r0;}
	// end inline asm
	mov.b32 	%r123, 8;
	// begin inline asm
	{  .reg .u32 r0;  .reg .pred p;  shfl.sync.up.b32 r0|p, %r115, %r123, %r130, %r132;  @p add.u32 r0, r0, %r115;  mov.u32 %r121, r0;}
	// end inline asm
	mov.b32 	%r129, 16;
	// begin inline asm
	{  .reg .u32 r0;  .reg .pred p;  shfl.sync.up.b32 r0|p, %r121, %r129, %r130, %r132;  @p add.u32 r0, r0, %r121;  mov.u32 %r127, r0;}
	// end inline asm
	setp.ne.s32 	%p10, %r102, 31;
	@%p10 bra 	$L__BB12_21;
	st.shared.u32 	[%r7], %r127;
$L__BB12_21:
	sub.s32 	%r229, %r127, %r107;
	setp.gt.u32 	%p11, %r2, 31;
	setp.eq.s32 	%p12, %r4, 7;
	setp.eq.s32 	%p13, %r4, 6;
	setp.eq.s32 	%p14, %r4, 5;
	setp.eq.s32 	%p15, %r4, 4;
	setp.eq.s32 	%p16, %r4, 3;
	setp.eq.s32 	%p17, %r4, 2;
	setp.eq.s32 	%p18, %r4, 1;
	bar.sync 	0;
	ld.shared.v4.u32 	{%r230, %r231, %r232, %r233}, [_ZZN3cub18CUB_300001_SM_10006detail10radix_sort31DeviceRadixSortSingleTileKernelINS1_5radix10policy_hubIxNS0_8NullTypeEyE10Policy1000ELNS0_9SortOrderE0ExS6_yNS1_21identity_decomposer_tEEEvPKT1_PSB_PKT2_PSF_T3_iiT4_E12temp_storage+33792];
	selp.b32 	%r234, %r230, %r354, %p18;
	add.s32 	%r235, %r231, %r230;
	selp.b32 	%r236, %r235, %r234, %p17;
	add.s32 	%r237, %r235, %r232;
	selp.b32 	%r238, %r237, %r236, %p16;
	add.s32 	%r239, %r237, %r233;
	selp.b32 	%r240, %r239, %r238, %p15;
	ld.shared.v4.u32 	{%r241, %r242, %r243, %r244}, [_ZZN3cub18CUB_300001_SM_10006detail10radix_sort31DeviceRadixSortSingleTileKernelINS1_5radix10policy_hubIxNS0_8NullTypeEyE10Policy1000ELNS0_9SortOrderE0ExS6_yNS1_21identity_decomposer_tEEEvPKT1_PSB_PKT2_PSF_T3_iiT4_E12temp_storage+33808];
	add.s32 	%r245, %r239, %r241;
	selp.b32 	%r246, %r245, %r240, %p14;
	add.s32 	%r247, %r245, %r242;
	selp.b32 	%r248, %r247, %r246, %p13;
	add.s32 	%r249, %r247, %r243;
	selp.b32 	%r354, %r249, %r248, %p12;
	add.s32 	%r59, %r249, %r244;
	setp.ne.s32 	%p19, %r102, 0;
	selp.b32 	%r250, %r229, 0, %p19;
	add.s32 	%r251, %r354, %r250;
	or.pred  	%p20, %p11, %p19;
	selp.b32 	%r355, %r251, %r229, %p11;
	@%p20 bra 	$L__BB12_23;
	shl.b32 	%r355, %r59, 16;
	st.shared.u32 	[_ZZN3cub18CUB_300001_SM_10006detail10radix_sort31DeviceRadixSortSingleTileKernelINS1_5radix10policy_hubIxNS0_8NullTypeEyE10Policy1000ELNS0_9SortOrderE0ExS6_yNS1_21identity_decomposer_tEEEvPKT1_PSB_PKT2_PSF_T3_iiT4_E12temp_storage+33832], %r355;
$L__BB12_23:
	setp.eq.s32 	%p21, %r2, 0;
	bar.sync 	0;
	ld.shared.u32 	%r252, [_ZZN3cub18CUB_300001_SM_10006detail10radix_sort31DeviceRadixSortSingleTileKernelINS1_5radix10policy_hubIxNS0_8NullTypeEyE10Policy1000ELNS0_9SortOrderE0ExS6_yNS1_21identity_decomposer_tEEEvPKT1_PSB_PKT2_PSF_T3_iiT4_E12temp_storage+33832];
	selp.b32 	%r253, 0, %r252, %p21;
	add.s32 	%r254, %r355, %r253;
	add.s32 	%r255, %r23, %r254;
	add.s32 	%r256, %r24, %r254;
	add.s32 	%r257, %r25, %r254;
	add.s32 	%r258, %r26, %r254;
	add.s32 	%r259, %r27, %r254;
	add.s32 	%r260, %r28, %r254;
	add.s32 	%r261, %r29, %r254;
	add.s32 	%r262, %r30, %r254;
	add.s32 	%r263, %r31, %r254;
	add.s32 	%r264, %r32, %r254;
	add.s32 	%r265, %r33, %r254;
	add.s32 	%r266, %r34, %r254;
	add.s32 	%r267, %r35, %r254;
	add.s32 	%r268, %r36, %r254;
	add.s32 	%r269, %r37, %r254;
	add.s32 	%r270, %r38, %r254;
	add.s32 	%r271, %r39, %r254;
	add.s32 	%r272, %r40, %r254;
	add.s32 	%r273, %r41, %r254;
	add.s32 	%r274, %r42, %r254;
	add.s32 	%r275, %r43, %r254;
	add.s32 	%r276, %r44, %r254;
	add.s32 	%r277, %r45, %r254;
	add.s32 	%r278, %r46, %r254;
	add.s32 	%r279, %r47, %r254;
	add.s32 	%r280, %r48, %r254;
	add.s32 	%r281, %r49, %r254;
	add.s32 	%r282, %r50, %r254;
	add.s32 	%r283, %r51, %r254;
	add.s32 	%r284, %r52, %r254;
	add.s32 	%r285, %r53, %r254;
	add.s32 	%r286, %r54, %r254;
	st.shared.u32 	[%r6], %r254;
	st.shared.u32 	[%r6+4], %r255;
	st.shared.u32 	[%r6+8], %r256;
	st.shared.u32 	[%r6+12], %r257;
	st.shared.u32 	[%r6+16], %r258;
	st.shared.u32 	[%r6+20], %r259;
	st.shared.u32 	[%r6+24], %r260;
	st.shared.u32 	[%r6+28], %r261;
	st.shared.u32 	[%r6+32], %r262;
	st.shared.u32 	[%r6+36], %r263;
	st.shared.u32 	[%r6+40], %r264;
	st.shared.u32 	[%r6+44], %r265;
	st.shared.u32 	[%r6+48], %r266;
	st.shared.u32 	[%r6+52], %r267;
	st.shared.u32 	[%r6+56], %r268;
	st.shared.u32 	[%r6+60], %r269;
	st.shared.u32 	[%r6+64], %r270;
	st.shared.u32 	[%r6+68], %r271;
	st.shared.u32 	[%r6+72], %r272;
	st.shared.u32 	[%r6+76], %r273;
	st.shared.u32 	[%r6+80], %r274;
	st.shared.u32 	[%r6+84], %r275;
	st.shared.u32 	[%r6+88], %r276;
	st.shared.u32 	[%r6+92], %r277;
	st.shared.u32 	[%r6+96], %r278;
	st.shared.u32 	[%r6+100], %r279;
	st.shared.u32 	[%r6+104], %r280;
	st.shared.u32 	[%r6+108], %r281;
	st.shared.u32 	[%r6+112], %r282;
	st.shared.u32 	[%r6+116], %r283;
	st.shared.u32 	[%r6+120], %r284;
	st.shared.u32 	[%r6+124], %r285;
	st.shared.u32 	[%r6+128], %r286;
	bar.sync 	0;
	cvt.u32.u16 	%r287, %rs1;
	ld.shared.u16 	%r288, [%r14];
	add.s32 	%r63, %r288, %r287;
	cvt.u32.u16 	%r289, %rs2;
	ld.shared.u16 	%r290, [%r15];
	add.s32 	%r64, %r290, %r289;
	cvt.u32.u16 	%r291, %rs3;
	ld.shared.u16 	%r292, [%r16];
	add.s32 	%r65, %r292, %r291;
	cvt.u32.u16 	%r293, %rs4;
	ld.shared.u16 	%r294, [%r17];
	add.s32 	%r66, %r294, %r293;
	cvt.u32.u16 	%r295, %rs5;
	ld.shared.u16 	%r296, [%r18];
	add.s32 	%r67, %r296, %r295;
	cvt.u32.u16 	%r297, %rs6;
	ld.shared.u16 	%r298, [%r19];
	add.s32 	%r68, %r298, %r297;
	cvt.u32.u16 	%r299, %rs7;
	ld.shared.u16 	%r300, [%r20];
	add.s32 	%r69, %r300, %r299;
	cvt.u32.u16 	%r301, %rs8;
	ld.shared.u16 	%r302, [%r21];
	add.s32 	%r70, %r302, %r301;
	cvt.u32.u16 	%r303, %rs9;
	ld.shared.u16 	%r304, [%r22];
	add.s32 	%r71, %r304, %r303;
	bar.sync 	0;
	setp.lt.s32 	%p22, %r353, %r76;
	@%p22 bra 	$L__BB12_43;
	cvt.u64.u32 	%rd92, %r2;
	shl.b32 	%r305, %r63, 3;
	mov.u32 	%r306, _ZZN3cub18CUB_300001_SM_10006detail10radix_sort31DeviceRadixSortSingleTileKernelINS1_5radix10policy_hubIxNS0_8NullTypeEyE10Policy1000ELNS0_9SortOrderE0ExS6_yNS1_21identity_decomposer_tEEEvPKT1_PSB_PKT2_PSF_T3_iiT4_E12temp_storage;
	add.s32 	%r307, %r306, %r305;
	st.shared.u64 	[%r307], %rd130;
	shl.b32 	%r308, %r64, 3;
	add.s32 	%r309, %r306, %r308;
	st.shared.u64 	[%r309], %rd129;
	shl.b32 	%r310, %r65, 3;
	add.s32 	%r311, %r306, %r310;
	st.shared.u64 	[%r311], %rd128;
	shl.b32 	%r312, %r66, 3;
	add.s32 	%r313, %r306, %r312;
	st.shared.u64 	[%r313], %rd127;
	shl.b32 	%r314, %r67, 3;
	add.s32 	%r315, %r306, %r314;
	st.shared.u64 	[%r315], %rd126;
	shl.b32 	%r316, %r68, 3;
	add.s32 	%r317, %r306, %r316;
	st.shared.u64 	[%r317], %rd125;
	shl.b32 	%r318, %r69, 3;
	add.s32 	%r319, %r306, %r318;
	st.shared.u64 	[%r319], %rd124;
	shl.b32 	%r320, %r70, 3;
	add.s32 	%r321, %r306, %r320;
	st.shared.u64 	[%r321], %rd123;
	shl.b32 	%r322, %r71, 3;
	add.s32 	%r323, %r306, %r322;
	st.shared.u64 	[%r323], %rd122;
	bar.sync 	0;
	shl.b32 	%r324, %r2, 6;
	sub.s32 	%r72, %r8, %r324;
	ld.shared.u64 	%rd29, [%r72+2048];
	ld.shared.u64 	%rd30, [%r72+4096];
	ld.shared.u64 	%rd31, [%r72+6144];
	ld.shared.u64 	%rd32, [%r72+8192];
	ld.shared.u64 	%rd33, [%r72+10240];
	ld.shared.u64 	%rd34, [%r72+12288];
	ld.shared.u64 	%rd35, [%r72+14336];
	ld.shared.u64 	%rd36, [%r72+16384];
	setp.gt.u64 	%p23, %rd48, %rd92;
	cvta.to.global.u64 	%rd93, %rd47;
	mul.wide.u32 	%rd94, %r2, 8;
	add.s64 	%rd37, %rd93, %rd94;
	@%p23 bra 	$L__BB12_25;
	bra.uni 	$L__BB12_26;
$L__BB12_25:
	ld.shared.u64 	%rd95, [%r72];
	xor.b64  	%rd96, %rd95, -9223372036854775808;
	st.global.u64 	[%rd37], %rd96;
$L__BB12_26:
	add.s32 	%r325, %r2, 256;
	cvt.u64.u32 	%rd97, %r325;
	setp.le.u64 	%p24, %rd48, %rd97;
	@%p24 bra 	$L__BB12_28;
	xor.b64  	%rd98, %rd29, -9223372036854775808;
	st.global.u64 	[%rd37+2048], %rd98;
$L__BB12_28:
	add.s32 	%r326, %r2, 512;
	cvt.u64.u32 	%rd99, %r326;
	setp.le.u64 	%p25, %rd48, %rd99;
	@%p25 bra 	$L__BB12_30;
	xor.b64  	%rd100, %rd30, -9223372036854775808;
	st.global.u64 	[%rd37+4096], %rd100;
$L__BB12_30:
	add.s32 	%r327, %r2, 768;
	cvt.u64.u32 	%rd101, %r327;
	setp.le.u64 	%p26, %rd48, %rd101;
	@%p26 bra 	$L__BB12_32;
	xor.b64  	%rd102, %rd31, -9223372036854775808;
	st.global.u64 	[%rd37+6144], %rd102;
$L__BB12_32:
	or.b32  	%r328, %r2, 1024;
	cvt.u64.u32 	%rd103, %r328;
	setp.le.u64 	%p27, %rd48, %rd103;
	@%p27 bra 	$L__BB12_34;
	xor.b64  	%rd104, %rd32, -9223372036854775808;
	st.global.u64 	[%rd37+8192], %rd104;
$L__BB12_34:
	add.s32 	%r329, %r2, 1280;
	cvt.u64.u32 	%rd105, %r329;
	setp.le.u64 	%p28, %rd48, %rd105;
	@%p28 bra 	$L__BB12_36;
	xor.b64  	%rd106, %rd33, -9223372036854775808;
	st.global.u64 	[%rd37+10240], %rd106;
$L__BB12_36:
	add.s32 	%r330, %r2, 1536;
	cvt.u64.u32 	%rd107, %r330;
	setp.le.u64 	%p29, %rd48, %rd107;
	@%p29 bra 	$L__BB12_38;
	xor.b64  	%rd108, %rd34, -9223372036854775808;
	st.global.u64 	[%rd37+12288], %rd108;
$L__BB12_38:
	add.s32 	%r331, %r2, 1792;
	cvt.u64.u32 	%rd109, %r331;
	setp.le.u64 	%p30, %rd48, %rd109;
	@%p30 bra 	$L__BB12_40;
	xor.b64  	%rd110, %rd35, -9223372036854775808;
	st.global.u64 	[%rd37+14336], %rd110;
$L__BB12_40:
	or.b32  	%r332, %r2, 2048;
	cvt.u64.u32 	%rd111, %r332;
	setp.le.u64 	%p31, %rd48, %rd111;
	@%p31 bra 	$L__BB12_42;
	xor.b64  	%rd112, %rd36, -9223372036854775808;
	st.global.u64 	[%rd37+16384], %rd112;
$L__BB12_42:
	ret;
$L__BB12_43:
	shl.b32 	%r333, %r63, 3;
	mov.u32 	%r334, _ZZN3cub18CUB_300001_SM_10006detail10radix_sort31DeviceRadixSortSingleTileKernelINS1_5radix10policy_hubIxNS0_8NullTypeEyE10Policy1000ELNS0_9SortOrderE0ExS6_yNS1_21identity_decomposer_tEEEvPKT1_PSB_PKT2_PSF_T3_iiT4_E12temp_storage;
	add.s32 	%r335, %r334, %r333;
	st.shared.u64 	[%r335], %rd130;
	shl.b32 	%r336, %r64, 3;
	add.s32 	%r337, %r334, %r336;
	st.shared.u64 	[%r337], %rd129;
	shl.b32 	%r338, %r65, 3;
	add.s32 	%r339, %r334, %r338;
	st.shared.u64 	[%r339], %rd128;
	shl.b32 	%r340, %r66, 3;
	add.s32 	%r341, %r334, %r340;
	st.shared.u64 	[%r341], %rd127;
	shl.b32 	%r342, %r67, 3;
	add.s32 	%r343, %r334, %r342;
	st.shared.u64 	[%r343], %rd126;
	shl.b32 	%r344, %r68, 3;
	add.s32 	%r345, %r334, %r344;
	st.shared.u64 	[%r345], %rd125;
	shl.b32 	%r346, %r69, 3;
	add.s32 	%r347, %r334, %r346;
	st.shared.u64 	[%r347], %rd124;
	shl.b32 	%r348, %r70, 3;
	add.s32 	%r349, %r334, %r348;
	st.shared.u64 	[%r349], %rd123;
	shl.b32 	%r350, %r71, 3;
	add.s32 	%r351, %r334, %r350;
	st.shared.u64 	[%r351], %rd122;
	bar.sync 	0;
	ld.shared.u64 	%rd130, [%r8];
	ld.shared.u64 	%rd129, [%r8+8];
	ld.shared.u64 	%rd128, [%r8+16];
	ld.shared.u64 	%rd127, [%r8+24];
	ld.shared.u64 	%rd126, [%r8+32];
	ld.shared.u64 	%rd125, [%r8+40];
	ld.shared.u64 	%rd124, [%r8+48];
	ld.shared.u64 	%rd123, [%r8+56];
	ld.shared.u64 	%rd122, [%r8+64];
	bar.sync 	0;
	add.s32 	%r353, %r353, 6;
	add.s32 	%r352, %r352, -6;
	bra.uni 	$L__BB12_19;

}
	// .globl	_ZN3cub18CUB_300001_SM_10006detail10radix_sort30DeviceRadixSortHistogramKernelINS1_5radix10policy_hubIxNS0_8NullTypeEyE10Policy1000ELNS0_9SortOrderE0ExyNS1_21identity_decomposer_tEEEvPT2_PKT1_SB_iiT3_
.visible .entry _ZN3cub18CUB_300001_SM_10006detail10radix_sort30DeviceRadixSortHistogramKernelINS1_5radix10policy_hubIxNS0_8NullTypeEyE10Policy1000ELNS0_9SortOrderE0ExyNS1_21identity_decomposer_tEEEvPT2_PKT1_SB_iiT3_(
	.param .u64 .ptr .align 1 _ZN3cub18CUB_300001_SM_10006detail10radix_sort30DeviceRadixSortHistogramKernelINS1_5radix10policy_hubIxNS0_8NullTypeEyE10Policy1000ELNS0_9SortOrderE0ExyNS1_21identity_decomposer_tEEEvPT2_PKT1_SB_iiT3__param_0,
	.param .u64 .ptr .align 1 _ZN3cub18CUB_300001_SM_10006detail10radix_sort30DeviceRadixSortHistogramKernelINS1_5radix10policy_hubIxNS0_8NullTypeEyE10Policy1000ELNS0_9SortOrderE0ExyNS1_21identity_decomposer_tEEEvPT2_PKT1_SB_iiT3__param_1,
	.param .u64 _ZN3cub18CUB_300001_SM_10006detail10radix_sort30DeviceRadixSortHistogramKernelINS1_5radix10policy_hubIxNS0_8NullTypeEyE10Policy1000ELNS0_9SortOrderE0ExyNS1_21identity_decomposer_tEEEvPT2_PKT1_SB_iiT3__param_2,
	.param .u32 _ZN3cub18CUB_300001_SM_10006detail10radix_sort30DeviceRadixSortHistogramKernelINS1_5radix10policy_hubIxNS0_8NullTypeEyE10Policy1000ELNS0_9SortOrderE0ExyNS1_21identity_decomposer_tEEEvPT2_PKT1_SB_iiT3__param_3,
	.param .u32 _ZN3cub18CUB_300001_SM_10006detail10radix_sort30DeviceRadixSortHistogramKernelINS1_5radix10policy_hubIxNS0_8NullTypeEyE10Policy1000ELNS0_9SortOrderE0ExyNS1_21identity_decomposer_tEEEvPT2_PKT1_SB_iiT3__param_4,
	.param .align 1 .b8 _ZN3cub18CUB_300001_SM_10006detail10radix_sort30DeviceRadixSortHistogramKernelINS1_5radix10policy_hubIxNS0_8NullTypeEyE10Policy1000ELNS0_9SortOrderE0ExyNS1_21identity_decomposer_tEEEvPT2_PKT1_SB_iiT3__param_5[1]
)
.maxntid 128
{
	.reg .pred 	%p<91>;
	.reg .b32 	%r<362>;
	.reg .b64 	%rd<279>;
	// demoted variable
	.shared .align 4 .b8 _ZZN3cub18CUB_300001_SM_10006detail10radix_sort30DeviceRadixSortHistogramKernelINS1_5radix10policy_hubIxNS0_8NullTypeEyE10Policy1000ELNS0_9SortOrderE0ExyNS1_21identity_decomposer_tEEEvPT2_PKT1_SB_iiT3_E12temp_storage[8192];
	ld.param.u64 	%rd97, [_ZN3cub18CUB_300001_SM_10006detail10radix_sort30DeviceRadixSortHistogramKernelINS1_5radix10policy_hubIxNS0_8NullTypeEyE10Policy1000ELNS0_9SortOrderE0ExyNS1_21identity_decomposer_tEEEvPT2_PKT1_SB_iiT3__param_0];
	ld.param.u64 	%rd98, [_ZN3cub18CUB_300001_SM_10006detail10radix_sort30DeviceRadixSortHistogramKernelINS1_5radix10policy_hubIxNS0_8NullTypeEyE10Policy1000ELNS0_9SortOrderE0ExyNS1_21identity_decomposer_tEEEvPT2_PKT1_SB_iiT3__param_1];
	ld.param.u64 	%rd96, [_ZN3cub18CUB_300001_SM_10006detail10radix_sort30DeviceRadixSortHistogramKernelINS1_5radix10policy_hubIxNS0_8NullTypeEyE10Policy1000ELNS0_9SortOrderE0ExyNS1_21identity_decomposer_tEEEvPT2_PKT1_SB_iiT3__param_2];
	ld.param.u32 	%r93, [_ZN3cub18CUB_300001_SM_10006detail10radix_sort30DeviceRadixSortHistogramKernelINS1_5radix10policy_hubIxNS0_8NullTypeEyE10Policy1000ELNS0_9SortOrderE0ExyNS1_21identity_decomposer_tEEEvPT2_PKT1_SB_iiT3__param_3];
	ld.param.u32 	%r94, [_ZN3cub18CUB_300001_SM_10006detail10radix_sort30DeviceRadixSortHistogramKernelINS1_5radix10policy_hubIxNS0_8NullTypeEyE10Policy1000ELNS0_9SortOrderE0ExyNS1_21identity_decomposer_tEEEvPT2_PKT1_SB_iiT3__param_4];
	cvta.to.global.u64 	%rd1, %rd98;
	cvta.to.global.u64 	%rd2, %rd97;
	setp.eq.s64 	%p2, %rd96, 0;
	@%p2 bra 	$L__BB13_153;
	sub.s32 	%r95, %r94, %r93;
	add.s32 	%r96, %r95, 7;
	shr.s32 	%r97, %r96, 31;
	shr.u32 	%r98, %r97, 29;
	add.s32 	%r99, %r96, %r98;
	shr.s32 	%r100, %r99, 3;
	mov.u32 	%r101, %tid.x;
	setp.gt.u32 	%p3, %r101, 255;
	setp.lt.s32 	%p4, %r96, 8;
	mov.u32 	%r102, %ctaid.x;
	shl.b32 	%r103, %r102, 11;
	cvt.u64.u32 	%rd3, %r103;
	mov.u32 	%r104, %nctaid.x;
	shl.b32 	%r105, %r104, 11;
	cvt.u64.u32 	%rd4, %r105;
	add.s32 	%r1, %r100, -1;
	and.b32  	%r2, %r100, 15;
	and.b32  	%r3, %r100, 7;
	add.s32 	%r4, %r3, -1;
	and.b32  	%r5, %r100, 3;
	or.pred  	%p1, %p3, %p4;
	shl.b32 	%r106, %r101, 2;
	mov.u32 	%r107, _ZZN3cub18CUB_300001_SM_10006detail10radix_sort30DeviceRadixSortHistogramKernelINS1_5radix10policy_hubIxNS0_8NullTypeEyE10Policy1000ELNS0_9SortOrderE0ExyNS1_21identity_decomposer_tEEEvPT2_PKT1_SB_iiT3_E12temp_storage;
	add.s32 	%r6, %r107, %r106;
	and.b32  	%r7, %r100, 268435440;
	cvt.u64.u32 	%rd5, %r101;
	add.s32 	%r8, %r101, 128;
	add.s32 	%r9, %r101, 256;
	add.s32 	%r10, %r101, 512;
	add.s32 	%r11, %r101, 640;
	add.s32 	%r12, %r101, 768;
	add.s32 	%r13, %r101, 1920;
	and.b32  	%r14, %r100, 268435448;
	and.b32  	%r15, %r100, 1;
	neg.s32 	%r16, %r7;
	add.s32 	%r17, %r6, 8192;
	add.s64 	%rd100, %rd96, -1;
	shr.u64 	%rd101, %rd100, 30;
	add.s64 	%rd102, %rd101, 1;
	min.u64 	%rd6, %rd102, %rd96;
	mov.b64 	%rd246, 0;
$L__BB13_2:
	@%p1 bra 	$L__BB13_30;
	setp.lt.u32 	%p5, %r1, 15;
	mov.b32 	%r346, 0;
	@%p5 bra 	$L__BB13_6;
	mov.u32 	%r343, %r17;
	mov.u32 	%r344, %r16;
$L__BB13_5:
	.pragma "nounroll";
	mov.b32 	%r109, 0;
	st.shared.u32 	[%r343+-8192], %r109;
	st.shared.u32 	[%r343+-7168], %r109;
	st.shared.u32 	[%r343+-6144], %r109;
	st.shared.u32 	[%r343+-5120], %r109;
	st.shared.u32 	[%r343+-4096], %r109;
	st.shared.u32 	[%r343+-3072], %r109;
	st.shared.u32 	[%r343+-2048], %r109;
	st.shared.u32 	[%r343+-1024], %r109;
	st.shared.u32 	[%r343], %r109;
	st.shared.u32 	[%r343+1024], %r109;
	st.shared.u32 	[%r343+2048], %r109;
	st.shared.u32 	[%r343+3072], %r109;
	st.shared.u32 	[%r343+4096], %r109;
	st.shared.u32 	[%r343+5120], %r109;
	st.shared.u32 	[%r343+6144], %r109;
	st.shared.u32 	[%r343+7168], %r109;
	add.s32 	%r344, %r344, 16;
	add.s32 	%r343, %r343, 16384;
	setp.ne.s32 	%p6, %r344, 0;
	mov.u32 	%r346, %r7;
	@%p6 bra 	$L__BB13_5;
$L__BB13_6:
	add.s32 	%r23, %r2, -1;
	setp.eq.s32 	%p7, %r2, 0;
	@%p7 bra 	$L__BB13_16;
	setp.lt.u32 	%p8, %r23, 7;
	@%p8 bra 	$L__BB13_9;
	shl.b32 	%r110, %r346, 10;
	add.s32 	%r111, %r6, %r110;
	mov.b32 	%r112, 0;
	st.shared.u32 	[%r111], %r112;
	st.shared.u32 	[%r111+1024], %r112;
	st.shared.u32 	[%r111+2048], %r112;
	st.shared.u32 	[%r111+3072], %r112;
	st.shared.u32 	[%r111+4096], %r112;
	st.shared.u32 	[%r111+5120], %r112;
	st.shared.u32 	[%r111+6144], %r112;
	st.shared.u32 	[%r111+7168], %r112;
	add.s32 	%r346, %r346, 8;
$L__BB13_9:
	setp.eq.s32 	%p9, %r3, 0;
	@%p9 bra 	$L__BB13_16;
	setp.lt.u32 	%p10, %r4, 3;
	@%p10 bra 	$L__BB13_12;
	shl.b32 	%r113, %r346, 10;
	add.s32 	%r114, %r6, %r113;
	mov.b32 	%r115, 0;
	st.shared.u32 	[%r114], %r115;
	st.shared.u32 	[%r114+1024], %r115;
	st.shared.u32 	[%r114+2048], %r115;
	st.shared.u32 	[%r114+3072], %r115;
	add.s32 	%r346, %r346, 4;
$L__BB13_12:
	setp.eq.s32 	%p11, %r5, 0;
	@%p11 bra 	$L__BB13_16;
	setp.eq.s32 	%p12, %r5, 1;
	shl.b32 	%r116, %r346, 10;
	add.s32 	%r28, %r6, %r116;
	mov.b32 	%r117, 0;
	st.shared.u32 	[%r28], %r117;
	@%p12 bra 	$L__BB13_16;
	setp.eq.s32 	%p13, %r5, 2;
	mov.b32 	%r118, 0;
	st.shared.u32 	[%r28+1024], %r118;
	@%p13 bra 	$L__BB13_16;
	mov.b32 	%r119, 0;
	st.shared.u32 	[%r28+2048], %r119;
$L__BB13_16:
	cvt.u32.u64 	%r120, %rd5;
	setp.gt.u32 	%p14, %r120, 127;
	@%p14 bra 	$L__BB13_30;
	setp.lt.u32 	%p15, %r1, 15;
	mov.b32 	%r350, 0;
	@%p15 bra 	$L__BB13_20;
	mov.b32 	%r348, 0;
$L__BB13_19:
	.pragma "nounroll";
	shl.b32 	%r123, %r348, 10;
	add.s32 	%r124, %r6, %r123;
	mov.b32 	%r125, 0;
	st.shared.u32 	[%r124+512], %r125;
	st.shared.u32 	[%r124+1536], %r125;
	st.shared.u32 	[%r124+2560], %r125;
	st.shared.u32 	[%r124+3584], %r125;
	st.shared.u32 	[%r124+4608], %r125;
	st.shared.u32 	[%r124+5632], %r125;
	st.shared.u32 	[%r124+6656], %r125;
	st.shared.u32 	[%r124+7680], %r125;
	st.shared.u32 	[%r124+8704], %r125;
	st.shared.u32 	[%r124+9728], %r125;
	st.shared.u32 	[%r124+10752], %r125;
	st.shared.u32 	[%r124+11776], %r125;
	st.shared.u32 	[%r124+12800], %r125;
	st.shared.u32 	[%r124+13824], %r125;
	st.shared.u32 	[%r124+14848], %r125;
	st.shared.u32 	[%r124+15872], %r125;
	add.s32 	%r348, %r348, 16;
	setp.ne.s32 	%p16, %r348, %r7;
	mov.u32 	%r350, %r7;
	@%p16 bra 	$L__BB13_19;
$L__BB13_20:
	setp.eq.s32 	%p17, %r2, 0;
	@%p17 bra 	$L__BB13_30;
	setp.lt.u32 	%p18, %r23, 7;
	@%p18 bra 	$L__BB13_23;
	shl.b32 	%r126, %r350, 10;
	add.s32 	%r127, %r6, %r126;
	mov.b32 	%r128, 0;
	st.shared.u32 	[%r127+512], %r128;
	st.shared.u32 	[%r127+1536], %r128;
	st.shared.u32 	[%r127+2560], %r128;
	st.shared.u32 	[%r127+3584], %r128;
	st.shared.u32 	[%r127+4608], %r128;
	st.shared.u32 	[%r127+5632], %r128;
	st.shared.u32 	[%r127+6656], %r128;
	st.shared.u32 	[%r127+7680], %r128;
	add.s32 	%r350, %r350, 8;
$L__BB13_23:
	setp.eq.s32 	%p19, %r3, 0;
	@%p19 bra 	$L__BB13_30;
	setp.lt.u32 	%p20, %r4, 3;
	@%p20 bra 	$L__BB13_26;
	shl.b32 	%r129, %r350, 10;
	add.s32 	%r130, %r6, %r129;
	mov.b32 	%r131, 0;
	st.shared.u32 	[%r130+512], %r131;
	st.shared.u32 	[%r130+1536], %r131;
	st.shared.u32 	[%r130+2560], %r131;
	st.shared.u32 	[%r130+3584], %r131;
	add.s32 	%r350, %r350, 4;
$L__BB13_26:
	setp.eq.s32 	%p21, %r5, 0;
	@%p21 bra 	$L__BB13_30;
	setp.eq.s32 	%p22, %r5, 1;
	shl.b32 	%r132, %r350, 10;
	add.s32 	%r36, %r6, %r132;
	mov.b32 	%r133, 0;
	st.shared.u32 	[%r36+512], %r133;
	@%p22 bra 	$L__BB13_30;
	setp.eq.s32 	%p23, %r5, 2;
	mov.b32 	%r134, 0;
	st.shared.u32 	[%r36+1536], %r134;
	@%p23 bra 	$L__BB13_30;
	mov.b32 	%r135, 0;
	st.shared.u32 	[%r36+2560], %r135;
$L__BB13_30:
	bar.sync 	0;
	bar.sync 	0;
	shl.b64 	%rd8, %rd246, 30;
	sub.s64 	%rd103, %rd96, %rd8;
	min.u64 	%rd9, %rd103, 1073741824;
	setp.le.u64 	%p24, %rd9, %rd3;
	@%p24 bra 	$L__BB13_70;
	mov.u64 	%rd247, %rd3;
$L__BB13_32:
	add.s64 	%rd11, %rd247, %rd8;
	sub.s64 	%rd12, %rd96, %rd11;
	setp.lt.u64 	%p25, %rd12, 2048;
	@%p25 bra 	$L__BB13_34;
	add.s64 	%rd122, %rd11, %rd5;
	shl.b64 	%rd123, %rd122, 3;
	add.s64 	%rd124, %rd1, %rd123;
	ld.global.u64 	%rd278, [%rd124];
	ld.global.u64 	%rd277, [%rd124+1024];
	ld.global.u64 	%rd276, [%rd124+2048];
	ld.global.u64 	%rd275, [%rd124+3072];
	ld.global.u64 	%rd274, [%rd124+4096];
	ld.global.u64 	%rd273, [%rd124+5120];
	ld.global.u64 	%rd272, [%rd124+6144];
	ld.global.u64 	%rd271, [%rd124+7168];
	ld.global.u64 	%rd270, [%rd124+8192];
	ld.global.u64 	%rd269, [%rd124+9216];
	ld.global.u64 	%rd268, [%rd124+10240];
	ld.global.u64 	%rd267, [%rd124+11264];
	ld.global.u64 	%rd266, [%rd124+12288];
	ld.global.u64 	%rd265, [%rd124+13312];
	ld.global.u64 	%rd264, [%rd124+14336];
	ld.global.u64 	%rd263, [%rd124+15360];
	bra.uni 	$L__BB13_66;
$L__BB13_34:
	cvt.u32.u64 	%r136, %rd5;
	cvt.u32.u64 	%r37, %rd12;
	setp.ge.s32 	%p26, %r136, %r37;
	add.s64 	%rd105, %rd11, %rd5;
	shl.b64 	%rd106, %rd105, 3;
	add.s64 	%rd29, %rd1, %rd106;
	mov.b64 	%rd278, 9223372036854775807;
	@%p26 bra 	$L__BB13_36;
	ld.global.u64 	%rd278, [%rd29];
$L__BB13_36:
	setp.ge.s32 	%p27, %r8, %r37;
	mov.b64 	%rd277, 9223372036854775807;
	@%p27 bra 	$L__BB13_38;
	ld.global.u64 	%rd277, [%rd29+1024];
$L__BB13_38:
	setp.ge.s32 	%p28, %r9, %r37;
	mov.b64 	%rd276, 9223372036854775807;
	@%p28 bra 	$L__BB13_40;
	ld.global.u64 	%rd276, [%rd29+2048];
$L__BB13_40:
	mov.u32 	%r137, %tid.x;
	add.s32 	%r138, %r137, 384;
	setp.ge.s32 	%p29, %r138, %r37;
	mov.b64 	%rd275, 9223372036854775807;
	@%p29 bra 	$L__BB13_42;
	ld.global.u64 	%rd275, [%rd29+3072];
$L__BB13_42:
	setp.ge.s32 	%p30, %r10, %r37;
	mov.b64 	%rd274, 9223372036854775807;
	@%p30 bra 	$L__BB13_44;
	ld.global.u64 	%rd274, [%rd29+4096];
$L__BB13_44:
	setp.ge.s32 	%p31, %r11, %r37;
	mov.b64 	%rd273, 9223372036854775807;
	@%p31 bra 	$L__BB13_46;
	ld.global.u64 	%rd273, [%rd29+5120];
$L__BB13_46:
	setp.ge.s32 	%p32, %r12, %r37;
	mov.b64 	%rd272, 9223372036854775807;
	@%p32 bra 	$L__BB13_48;
	ld.global.u64 	%rd272, [%rd29+6144];
$L__BB13_48:
	add.s32 	%r140, %r137, 896;
	setp.ge.s32 	%p33, %r140, %r37;
	mov.b64 	%rd271, 9223372036854775807;
	@%p33 bra 	$L__BB13_50;
	ld.global.u64 	%rd271, [%rd29+7168];
$L__BB13_50:
	or.b32  	%r142, %r137, 1024;
	setp.ge.s32 	%p34, %r142, %r37;
	mov.b64 	%rd270, 9223372036854775807;
	@%p34 bra 	$L__BB13_52;
	ld.global.u64 	%rd270, [%rd29+8192];
$L__BB13_52:
	add.s32 	%r144, %r137, 1152;
	setp.ge.s32 	%p35, %r144, %r37;
	mov.b64 	%rd269, 9223372036854775807;
	@%p35 bra 	$L__BB13_54;
	ld.global.u64 	%rd269, [%rd29+9216];
$L__BB13_54:
	add.s32 	%r146, %r137, 1280;
	setp.ge.s32 	%p36, %r146, %r37;
	mov.b64 	%rd268, 9223372036854775807;
	@%p36 bra 	$L__BB13_56;
	ld.global.u64 	%rd268, [%rd29+10240];
$L__BB13_56:
	add.s32 	%r148, %r137, 1408;
	setp.ge.s32 	%p37, %r148, %r37;
	mov.b64 	%rd267, 9223372036854775807;
	@%p37 bra 	$L__BB13_58;
	ld.global.u64 	%rd267, [%rd29+11264];
$L__BB13_58:
	add.s32 	%r150, %r137, 1536;
	setp.ge.s32 	%p38, %r150, %r37;
	mov.b64 	%rd266, 9223372036854775807;
	@%p38 bra 	$L__BB13_60;
	ld.global.u64 	%rd266, [%rd29+12288];
$L__BB13_60:
	add.s32 	%r152, %r137, 1664;
	setp.ge.s32 	%p39, %r152, %r37;
	mov.b64 	%rd265, 9223372036854775807;
	@%p39 bra 	$L__BB13_62;
	ld.global.u64 	%rd265, [%rd29+13312];
$L__BB13_62:
	add.s32 	%r154, %r137, 1792;
	setp.ge.s32 	%p40, %r154, %r37;
	mov.b64 	%rd264, 9223372036854775807;
	@%p40 bra 	$L__BB13_64;
	ld.global.u64 	%rd264, [%rd29+14336];
$L__BB13_64:
	setp.ge.s32 	%p41, %r13, %r37;
	mov.b64 	%rd263, 9223372036854775807;
	@%p41 bra 	$L__BB13_66;
	ld.global.u64 	%rd263, [%rd29+15360];
$L__BB13_66:
	setp.le.s32 	%p42, %r94, %r93;
	@%p42 bra 	$L__BB13_69;
	xor.b64  	%rd77, %rd263, -9223372036854775808;
	xor.b64  	%rd78, %rd264, -9223372036854775808;
	xor.b64  	%rd79, %rd265, -9223372036854775808;
	xor.b64  	%rd80, %rd266, -9223372036854775808;
	xor.b64  	%rd81, %rd267, -9223372036854775808;
	xor.b64  	%rd82, %rd268, -9223372036854775808;
	xor.b64  	%rd83, %rd269, -9223372036854775808;
	xor.b64  	%rd84, %rd270, -9223372036854775808;
	xor.b64  	%rd85, %rd271, -9223372036854775808;
	xor.b64  	%rd86, %rd272, -9223372036854775808;
	xor.b64  	%rd87, %rd273, -9223372036854775808;
	xor.b64  	%rd88, %rd274, -9223372036854775808;
	xor.b64  	%rd89, %rd275, -9223372036854775808;
	xor.b64  	%rd90, %rd276, -9223372036854775808;
	xor.b64  	%rd91, %rd277, -9223372036854775808;
	xor.b64  	%rd92, %rd278, -9223372036854775808;
	mov.b32 	%r352, 0;
	mov.u32 	%r353, %r93;
$L__BB13_68:
	sub.s32 	%r156, %r94, %r353;
	shl.b32 	%r157, %r352, 10;
	mov.u32 	%r158, _ZZN3cub18CUB_300001_SM_10006detail10radix_sort30DeviceRadixSortHistogramKernelINS1_5radix10policy_hubIxNS0_8NullTypeEyE10Policy1000ELNS0_9SortOrderE0ExyNS1_21identity_decomposer_tEEEvPT2_PKT1_SB_iiT3_E12temp_storage;
	add.s32 	%r159, %r158, %r157;
	min.s32 	%r160, %r156, 8;
	mov.b32 	%r161, -1;
	shl.b32 	%r162, %r161, %r160;
	not.b32 	%r163, %r162;
	shr.u64 	%rd125, %rd92, %r353;
	cvt.u32.u64 	%r164, %rd125;
	and.b32  	%r165, %r164, %r163;
	shl.b32 	%r166, %r165, 2;
	add.s32 	%r167, %r159, %r166;
	atom.shared.add.u32 	%r168, [%r167], 1;
	shr.u64 	%rd126, %rd91, %r353;
	cvt.u32.u64 	%r169, %rd126;
	and.b32  	%r170, %r169, %r163;
	shl.b32 	%r171, %r170, 2;
	add.s32 	%r172, %r159, %r171;
	atom.shared.add.u32 	%r173, [%r172], 1;
	shr.u64 	%rd127, %rd90, %r353;
	cvt.u32.u64 	%r174, %rd127;
	and.b32  	%r175, %r174, %r163;
	shl.b32 	%r176, %r175, 2;
	add.s32 	%r177, %r159, %r176;
	atom.shared.add.u32 	%r178, [%r177], 1;
	shr.u64 	%rd128, %rd89, %r353;
	cvt.u32.u64 	%r179, %rd128;
	and.b32  	%r180, %r179, %r163;
	shl.b32 	%r181, %r180, 2;
	add.s32 	%r182, %r159, %r181;
	atom.shared.add.u32 	%r183, [%r182], 1;
	shr.u64 	%rd129, %rd88, %r353;
	cvt.u32.u64 	%r184, %rd129;
	and.b32  	%r185, %r184, %r163;
	shl.b32 	%r186, %r185, 2;
	add.s32 	%r187, %r159, %r186;
	atom.shared.add.u32 	%r188, [%r187], 1;
	shr.u64 	%rd130, %rd87, %r353;
	cvt.u32.u64 	%r189, %rd130;
	and.b32  	%r190, %r189, %r163;
	shl.b32 	%r191, %r190, 2;
	add.s32 	%r192, %r159, %r191;
	atom.shared.add.u32 	%r193, [%r192], 1;
	shr.u64 	%rd131, %rd86, %r353;
	cvt.u32.u64 	%r194, %rd131;
	and.b32  	%r195, %r194, %r163;
	shl.b32 	%r196, %r195, 2;
	add.s32 	%r197, %r159, %r196;
	atom.shared.add.u32 	%r198, [%r197], 1;
	shr.u64 	%rd132, %rd85, %r353;
	cvt.u32.u64 	%r199, %rd132;
	and.b32  	%r200, %r199, %r163;
	shl.b32 	%r201, %r200, 2;
	add.s32 	%r202, %r159, %r201;
	atom.shared.add.u32 	%r203, [%r202], 1;
	shr.u64 	%rd133, %rd84, %r353;
	cvt.u32.u64 	%r204, %rd133;
	and.b32  	%r205, %r204, %r163;
	shl.b32 	%r206, %r205, 2;
	add.s32 	%r207, %r159, %r206;
	atom.shared.add.u32 	%r208, [%r207], 1;
	shr.u64 	%rd134, %rd83, %r353;
	cvt.u32.u64 	%r209, %rd134;
	and.b32  	%r210, %r209, %r163;
	shl.b32 	%r211, %r210, 2;
	add.s32 	%r212, %r159, %r211;
	atom.shared.add.u32 	%r213, [%r212], 1;
	shr.u64 	%rd135, %rd82, %r353;
	cvt.u32.u64 	%r214, %rd135;
	and.b32  	%r215, %r214, %r163;
	shl.b32 	%r216, %r215, 2;
	add.s32 	%r217, %r159, %r216;
	atom.shared.add.u32 	%r218, [%r217], 1;
	shr.u64 	%rd136, %rd81, %r353;
	cvt.u32.u64 	%r219, %rd136;
	and.b32  	%r220, %r219, %r163;
	shl.b32 	%r221, %r220, 2;
	add.s32 	%r222, %r159, %r221;
	atom.shared.add.u32 	%r223, [%r222], 1;
	shr.u64 	%rd137, %rd80, %r353;
	cvt.u32.u64 	%r224, %rd137;
	and.b32  	%r225, %r224, %r163;
	shl.b32 	%r226, %r225, 2;
	add.s32 	%r227, %r159, %r226;
	atom.shared.add.u32 	%r228, [%r227], 1;
	shr.u64 	%rd138, %rd79, %r353;
	cvt.u32.u64 	%r229, %rd138;
	and.b32  	%r230, %r229, %r163;
	shl.b32 	%r231, %r230, 2;
	add.s32 	%r232, %r159, %r231;
	atom.shared.add.u32 	%r233, [%r232], 1;
	shr.u64 	%rd139, %rd78, %r353;
	cvt.u32.u64 	%r234, %rd139;
	and.b32  	%r235, %r234, %r163;
	shl.b32 	%r236, %r235, 2;
	add.s32 	%r237, %r159, %r236;
	atom.shared.add.u32 	%r238, [%r237], 1;
	shr.u64 	%rd140, %rd77, %r353;
	cvt.u32.u64 	%r239, %rd140;
	and.b32  	%r240, %r239, %r163;
	shl.b32 	%r241, %r240, 2;
	add.s32 	%r242, %r159, %r241;
	atom.shared.add.u32 	%r243, [%r242], 1;
	add.s32 	%r353, %r353, 8;
	add.s32 	%r352, %r352, 1;
	setp.lt.s32 	%p43, %r353, %r94;
	@%p43 bra 	$L__BB13_68;
$L__BB13_69:
	add.s64 	%rd247, %rd247, %rd4;
	setp.lt.u64 	%p44, %rd247, %rd9;
	@%p44 bra 	$L__BB13_32;
$L__BB13_70:
	bar.sync 	0;
	@%p1 bra 	$L__BB13_152;
	setp.lt.u32 	%p45, %r1, 7;
	mov.b32 	%r356, 0;
	@%p45 bra 	$L__BB13_90;
	mov.b32 	%r354, 0;
$L__BB13_73:
	.pragma "nounroll";
	shl.b32 	%r246, %r354, 10;
	add.s32 	%r43, %r6, %r246;
	ld.shared.u32 	%r44, [%r43];
	setp.eq.s32 	%p46, %r44, 0;
	@%p46 bra 	$L__BB13_75;
	cvt.u32.u64 	%r247, %rd5;
	shl.b32 	%r248, %r354, 8;
	add.s32 	%r249, %r248, %r247;
	mul.wide.u32 	%rd141, %r249, 8;
	add.s64 	%rd142, %rd2, %rd141;
	cvt.u64.u32 	%rd143, %r44;
	atom.global.add.u64 	%rd144, [%rd142], %rd143;
$L__BB13_75:
	ld.shared.u32 	%r45, [%r43+1024];
	setp.eq.s32 	%p47, %r45, 0;
	@%p47 bra 	$L__BB13_77;
	cvt.u32.u64 	%r250, %rd5;
	shl.b32 	%r251, %r354, 8;
	add.s32 	%r252, %r251, %r250;
	add.s32 	%r253, %r252, 256;
	mul.wide.u32 	%rd145, %r253, 8;
	add.s64 	%rd146, %rd2, %rd145;
	cvt.u64.u32 	%rd147, %r45;
	atom.global.add.u64 	%rd148, [%rd146], %rd147;
$L__BB13_77:
	ld.shared.u32 	%r46, [%r43+2048];
	setp.eq.s32 	%p48, %r46, 0;
	@%p48 bra 	$L__BB13_79;
	cvt.u32.u64 	%r254, %rd5;
	shl.b32 	%r255, %r354, 8;
	add.s32 	%r256, %r255, %r254;
	add.s32 	%r257, %r256, 512;
	mul.wide.u32 	%rd149, %r257, 8;
	add.s64 	%rd150, %rd2, %rd149;
	cvt.u64.u32 	%rd151, %r46;
	atom.global.add.u64 	%rd152, [%rd150], %rd151;
$L__BB13_79:
	ld.shared.u32 	%r47, [%r43+3072];
	setp.eq.s32 	%p49, %r47, 0;
	@%p49 bra 	$L__BB13_81;
	cvt.u32.u64 	%r258, %rd5;
	shl.b32 	%r259, %r354, 8;
	add.s32 	%r260, %r259, %r258;
	add.s32 	%r261, %r260, 768;
	mul.wide.u32 	%rd153, %r261, 8;
	add.s64 	%rd154, %rd2, %rd153;
	cvt.u64.u32 	%rd155, %r47;
	atom.global.add.u64 	%rd156, [%rd154], %rd155;
$L__BB13_81:
	ld.shared.u32 	%r48, [%r43+4096];
	setp.eq.s32 	%p50, %r48, 0;
	@%p50 bra 	$L__BB13_83;
	cvt.u32.u64 	%r262, %rd5;
	shl.b32 	%r263, %r354, 8;
	add.s32 	%r264, %r263, %r262;
	add.s32 	%r265, %r264, 1024;
	mul.wide.u32 	%rd157, %r265, 8;
	add.s64 	%rd158, %rd2, %rd157;
	cvt.u64.u32 	%rd159, %r48;
	atom.global.add.u64 	%rd160, [%rd158], %rd159;
$L__BB13_83:
	ld.shared.u32 	%r49, [%r43+5120];
	setp.eq.s32 	%p51, %r49, 0;
	@%p51 bra 	$L__BB13_85;
	cvt.u32.u64 	%r266, %rd5;
	shl.b32 	%r267, %r354, 8;
	add.s32 	%r268, %r267, %r266;
	add.s32 	%r269, %r268, 1280;
	mul.wide.u32 	%rd161, %r269, 8;
	add.s64 	%rd162, %rd2, %rd161;
	cvt.u64.u32 	%rd163, %r49;
	atom.global.add.u64 	%rd164, [%rd162], %rd163;
$L__BB13_85:
	ld.shared.u32 	%r50, [%r43+6144];
	setp.eq.s32 	%p52, %r50, 0;
	@%p52 bra 	$L__BB13_87;
	cvt.u32.u64 	%r270, %rd5;
	shl.b32 	%r271, %r354, 8;
	add.s32 	%r272, %r271, %r270;
	add.s32 	%r273, %r272, 1536;
	mul.wide.u32 	%rd165, %r273, 8;
	add.s64 	%rd166, %rd2, %rd165;
	cvt.u64.u32 	%rd167, %r50;
	atom.global.add.u64 	%rd168, [%rd166], %rd167;
$L__BB13_87:
	ld.shared.u32 	%r51, [%r43+7168];
	setp.eq.s32 	%p53, %r51, 0;
	@%p53 bra 	$L__BB13_89;
	cvt.u32.u64 	%r274, %rd5;
	shl.b32 	%r275, %r354, 8;
	add.s32 	%r276, %r275, %r274;
	add.s32 	%r277, %r276, 1792;
	mul.wide.u32 	%rd169, %r277, 8;
	add.s64 	%rd170, %rd2, %rd169;
	cvt.u64.u32 	%rd171, %r51;
	atom.global.add.u64 	%rd172, [%rd170], %rd171;
$L__BB13_89:
	add.s32 	%r354, %r354, 8;
	setp.ne.s32 	%p54, %r354, %r14;
	mov.u32 	%r356, %r14;
	@%p54 bra 	$L__BB13_73;
$L__BB13_90:
	add.s32 	%r54, %r5, -1;
	setp.eq.s32 	%p55, %r3, 0;
	@%p55 bra 	$L__BB13_111;
	setp.lt.u32 	%p56, %r4, 3;
	@%p56 bra 	$L__BB13_101;
	shl.b32 	%r278, %r356, 10;
	add.s32 	%r55, %r6, %r278;
	ld.shared.u32 	%r56, [%r55];
	setp.eq.s32 	%p57, %r56, 0;
	@%p57 bra 	$L__BB13_94;
	cvt.u32.u64 	%r279, %rd5;
	shl.b32 	%r280, %r356, 8;
	add.s32 	%r281, %r280, %r279;
	mul.wide.u32 	%rd173, %r281, 8;
	add.s64 	%rd174, %rd2, %rd173;
	cvt.u64.u32 	%rd175, %r56;
	atom.global.add.u64 	%rd176, [%rd174], %rd175;
$L__BB13_94:
	ld.shared.u32 	%r57, [%r55+1024];
	setp.eq.s32 	%p58, %r57, 0;
	@%p58 bra 	$L__BB13_96;
	cvt.u32.u64 	%r282, %rd5;
	shl.b32 	%r283, %r356, 8;
	add.s32 	%r284, %r283, %r282;
	add.s32 	%r285, %r284, 256;
	mul.wide.u32 	%rd177, %r285, 8;
	add.s64 	%rd178, %rd2, %rd177;
	cvt.u64.u32 	%rd179, %r57;
	atom.global.add.u64 	%rd180, [%rd178], %rd179;
$L__BB13_96:
	ld.shared.u32 	%r58, [%r55+2048];
	setp.eq.s32 	%p59, %r58, 0;
	@%p59 bra 	$L__BB13_98;
	cvt.u32.u64 	%r286, %rd5;
	shl.b32 	%r287, %r356, 8;
	add.s32 	%r288, %r287, %r286;
	add.s32 	%r289, %r288, 512;
	mul.wide.u32 	%rd181, %r289, 8;
	add.s64 	%rd182, %rd2, %rd181;
	cvt.u64.u32 	%rd183, %r58;
	atom.global.add.u64 	%rd184, [%rd182], %rd183;
$L__BB13_98:
	ld.shared.u32 	%r59, [%r55+3072];
	setp.eq.s32 	%p60, %r59, 0;
	@%p60 bra 	$L__BB13_100;
	cvt.u32.u64 	%r290, %rd5;
	shl.b32 	%r291, %r356, 8;
	add.s32 	%r292, %r291, %r290;
	add.s32 	%r293, %r292, 768;
	mul.wide.u32 	%rd185, %r293, 8;
	add.s64 	%rd186, %rd2, %rd185;
	cvt.u64.u32 	%rd187, %r59;
	atom.global.add.u64 	%rd188, [%rd186], %rd187;
$L__BB13_100:
	add.s32 	%r356, %r356, 4;
$L__BB13_101:
	setp.eq.s32 	%p61, %r5, 0;
	@%p61 bra 	$L__BB13_111;
	setp.eq.s32 	%p62, %r54, 0;
	@%p62 bra 	$L__BB13_108;
	shl.b32 	%r294, %r356, 10;
	add.s32 	%r62, %r6, %r294;
	ld.shared.u32 	%r63, [%r62];
	setp.eq.s32 	%p63, %r63, 0;
	@%p63 bra 	$L__BB13_105;
	cvt.u32.u64 	%r295, %rd5;
	shl.b32 	%r296, %r356, 8;
	add.s32 	%r297, %r296, %r295;
	mul.wide.u32 	%rd189, %r297, 8;
	add.s64 	%rd190, %rd2, %rd189;
	cvt.u64.u32 	%rd191, %r63;
	atom.global.add.u64 	%rd192, [%rd190], %rd191;
$L__BB13_105:
	ld.shared.u32 	%r64, [%r62+1024];
	setp.eq.s32 	%p64, %r64, 0;
	@%p64 bra 	$L__BB13_107;
	cvt.u32.u64 	%r298, %rd5;
	shl.b32 	%r299, %r356, 8;
	add.s32 	%r300, %r299, %r298;
	add.s32 	%r301, %r300, 256;
	mul.wide.u32 	%rd193, %r301, 8;
	add.s64 	%rd194, %rd2, %rd193;
	cvt.u64.u32 	%rd195, %r64;
	atom.global.add.u64 	%rd196, [%rd194], %rd195;
$L__BB13_107:
	add.s32 	%r356, %r356, 2;
$L__BB13_108:
	setp.eq.s32 	%p65, %r15, 0;
	@%p65 bra 	$L__BB13_111;
	shl.b32 	%r302, %r356, 10;
	add.s32 	%r303, %r6, %r302;
	ld.shared.u32 	%r67, [%r303];
	setp.eq.s32 	%p66, %r67, 0;
	@%p66 bra 	$L__BB13_111;
	cvt.u32.u64 	%r304, %rd5;
	shl.b32 	%r305, %r356, 8;
	add.s32 	%r306, %r305, %r304;
	mul.wide.u32 	%rd197, %r306, 8;
	add.s64 	%rd198, %rd2, %rd197;
	cvt.u64.u32 	%rd199, %r67;
	atom.global.add.u64 	%rd200, [%rd198], %rd199;
$L__BB13_111:
	cvt.u32.u64 	%r307, %rd5;
	setp.gt.u32 	%p67, %r307, 127;
	@%p67 bra 	$L__BB13_152;
	setp.lt.u32 	%p68, %r1, 7;
	mov.b32 	%r360, 0;
	@%p68 bra 	$L__BB13_131;
	mov.b32 	%r358, 0;
$L__BB13_114:
	.pragma "nounroll";
	shl.b32 	%r311, %r358, 10;
	add.s32 	%r69, %r6, %r311;
	ld.shared.u32 	%r70, [%r69+512];
	setp.eq.s32 	%p69, %r70, 0;
	shl.b32 	%r312, %r358, 8;
	add.s32 	%r313, %r312, %r307;
	mul.wide.u32 	%rd201, %r313, 8;
	add.s64 	%rd94, %rd2, %rd201;
	@%p69 bra 	$L__BB13_116;
	cvt.u64.u32 	%rd202, %r70;
	atom.global.add.u64 	%rd203, [%rd94+1024], %rd202;
$L__BB13_116:
	ld.shared.u32 	%r71, [%r69+1536];
	setp.eq.s32 	%p70, %r71, 0;
	@%p70 bra 	$L__BB13_118;
	cvt.u64.u32 	%rd204, %r71;
	atom.global.add.u64 	%rd205, [%rd94+3072], %rd204;
$L__BB13_118:
	ld.shared.u32 	%r72, [%r69+2560];
	setp.eq.s32 	%p71, %r72, 0;
	@%p71 bra 	$L__BB13_120;
	cvt.u64.u32 	%rd206, %r72;
	atom.global.add.u64 	%rd207, [%rd94+5120], %rd206;
$L__BB13_120:
	ld.shared.u32 	%r73, [%r69+3584];
	setp.eq.s32 	%p72, %r73, 0;
	@%p72 bra 	$L__BB13_122;
	cvt.u64.u32 	%rd208, %r73;
	atom.global.add.u64 	%rd209, [%rd94+7168], %rd208;
$L__BB13_122:
	ld.shared.u32 	%r74, [%r69+4608];
	setp.eq.s32 	%p73, %r74, 0;
	@%p73 bra 	$L__BB13_124;
	cvt.u64.u32 	%rd210, %r74;
	atom.global.add.u64 	%rd211, [%rd94+9216], %rd210;
$L__BB13_124:
	ld.shared.u32 	%r75, [%r69+5632];
	setp.eq.s32 	%p74, %r75, 0;
	@%p74 bra 	$L__BB13_126;
	cvt.u64.u32 	%rd212, %r75;
	atom.global.add.u64 	%rd213, [%rd94+11264], %rd212;
$L__BB13_126:
	ld.shared.u32 	%r76, [%r69+6656];
	setp.eq.s32 	%p75, %r76, 0;
	@%p75 bra 	$L__BB13_128;
	cvt.u64.u32 	%rd214, %r76;
	atom.global.add.u64 	%rd215, [%rd94+13312], %rd214;
$L__BB13_128:
	ld.shared.u32 	%r77, [%r69+7680];
	setp.eq.s32 	%p76, %r77, 0;
	@%p76 bra 	$L__BB13_130;
	cvt.u64.u32 	%rd216, %r77;
	atom.global.add.u64 	%rd217, [%rd94+15360], %rd216;
$L__BB13_130:
	add.s32 	%r358, %r358, 8;
	setp.ne.s32 	%p77, %r358, %r14;
	mov.u32 	%r360, %r14;
	@%p77 bra 	$L__BB13_114;
$L__BB13_131:
	setp.eq.s32 	%p78, %r3, 0;
	@%p78 bra 	$L__BB13_152;
	setp.lt.u32 	%p79, %r4, 3;
	@%p79 bra 	$L__BB13_142;
	shl.b32 	%r314, %r360, 10;
	add.s32 	%r80, %r6, %r314;
	ld.shared.u32 	%r81, [%r80+512];
	setp.eq.s32 	%p80, %r81, 0;
	@%p80 bra 	$L__BB13_135;
	shl.b32 	%r316, %r360, 8;
	add.s32 	%r317, %r316, %r307;
	mul.wide.u32 	%rd218, %r317, 8;
	add.s64 	%rd219, %rd2, %rd218;
	cvt.u64.u32 	%rd220, %r81;
	atom.global.add.u64 	%rd221, [%rd219+1024], %rd220;
$L__BB13_135:
	ld.shared.u32 	%r82, [%r80+1536];
	setp.eq.s32 	%p81, %r82, 0;
	@%p81 bra 	$L__BB13_137;
	shl.b32 	%r319, %r360, 8;
	add.s32 	%r320, %r319, %r307;
	add.s32 	%r321, %r320, 256;
	mul.wide.u32 	%rd222, %r321, 8;
	add.s64 	%rd223, %rd2, %rd222;
	cvt.u64.u32 	%rd224, %r82;
	atom.global.add.u64 	%rd225, [%rd223+1024], %rd224;
$L__BB13_137:
	ld.shared.u32 	%r83, [%r80+2560];
	setp.eq.s32 	%p82, %r83, 0;
	@%p82 bra 	$L__BB13_139;
	shl.b32 	%r323, %r360, 8;
	add.s32 	%r324, %r323, %r307;
	add.s32 	%r325, %r324, 512;
	mul.wide.u32 	%rd226, %r325, 8;
	add.s64 	%rd227, %rd2, %rd226;
	cvt.u64.u32 	%rd228, %r83;
	atom.global.add.u64 	%rd229, [%rd227+1024], %rd228;
$L__BB13_139:
	ld.shared.u32 	%r84, [%r80+3584];
	setp.eq.s32 	%p83, %r84, 0;
	@%p83 bra 	$L__BB13_141;
	shl.b32 	%r327, %r360, 8;
	add.s32 	%r328, %r327, %r307;
	add.s32 	%r329, %r328, 768;
	mul.wide.u32 	%rd230, %r329, 8;
	add.s64 	%rd231, %rd2, %rd230;
	cvt.u64.u32 	%rd232, %r84;
	atom.global.add.u64 	%rd233, [%rd231+1024], %rd232;
$L__BB13_141:
	add.s32 	%r360, %r360, 4;
$L__BB13_142:
	setp.eq.s32 	%p84, %r5, 0;
	@%p84 bra 	$L__BB13_152;
	setp.eq.s32 	%p85, %r54, 0;
	@%p85 bra 	$L__BB13_149;
	shl.b32 	%r330, %r360, 10;
	add.s32 	%r87, %r6, %r330;
	ld.shared.u32 	%r88, [%r87+512];
	setp.eq.s32 	%p86, %r88, 0;
	@%p86 bra 	$L__BB13_146;
	shl.b32 	%r332, %r360, 8;
	add.s32 	%r333, %r332, %r307;
	mul.wide.u32 	%rd234, %r333, 8;
	add.s64 	%rd235, %rd2, %rd234;
	cvt.u64.u32 	%rd236, %r88;
	atom.global.add.u64 	%rd237, [%rd235+1024], %rd236;
$L__BB13_146:
	ld.shared.u32 	%r89, [%r87+1536];
	setp.eq.s32 	%p87, %r89, 0;
	@%p87 bra 	$L__BB13_148;
	shl.b32 	%r335, %r360, 8;
	add.s32 	%r336, %r335, %r307;
	add.s32 	%r337, %r336, 256;
	mul.wide.u32 	%rd238, %r337, 8;
	add.s64 	%rd239, %rd2, %rd238;
	cvt.u64.u32 	%rd240, %r89;
	atom.global.add.u64 	%rd241, [%rd239+1024], %rd240;
$L__BB13_148:
	add.s32 	%r360, %r360, 2;
$L__BB13_149:
	setp.eq.s32 	%p88, %r15, 0;
	@%p88 bra 	$L__BB13_152;
	shl.b32 	%r338, %r360, 10;
	add.s32 	%r339, %r6, %r338;
	ld.shared.u32 	%r92, [%r339+512];
	setp.eq.s32 	%p89, %r92, 0;
	@%p89 bra 	$L__BB13_152;
	shl.b32 	%r341, %r360, 8;
	add.s32 	%r342, %r341, %r307;
	mul.wide.u32 	%rd242, %r342, 8;
	add.s64 	%rd243, %rd2, %rd242;
	cvt.u64.u32 	%rd244, %r92;
	atom.global.add.u64 	%rd245, [%rd243+1024], %rd244;
$L__BB13_152:
	bar.sync 	0;
	add.s64 	%rd246, %rd246, 1;
	setp.ne.s64 	%p90, %rd246, %rd6;
	@%p90 bra 	$L__BB13_2;
$L__BB13_153:
	ret;

}
	// .globl	_ZN3cub18CUB_300001_SM_10006detail10radix_sort33DeviceRadixSortExclusiveSumKernelINS1_5radix10policy_hubIxNS0_8NullTypeEyE10Policy1000EyEEvPT0_
.visible .entry _ZN3cub18CUB_300001_SM_10006detail10radix_sort33DeviceRadixSortExclusiveSumKernelINS1_5radix10policy_hubIxNS0_8NullTypeEyE10Policy1000EyEEvPT0_(
	.param .u64 .ptr .align 1 _ZN3cub18CUB_300001_SM_10006detail10radix_sort33DeviceRadixSortExclusiveSumKernelINS1_5radix10policy_hubIxNS0_8NullTypeEyE10Policy1000EyEEvPT0__param_0
)
{
	.reg .pred 	%p<4>;
	.reg .b32 	%r<28>;
	.reg .b64 	%rd<54>;
	// demoted variable
	.shared .align 16 .b8 _ZZN3cub18CUB_300001_SM_10006detail10radix_sort33DeviceRadixSortExclusiveSumKernelINS1_5radix10policy_hubIxNS0_8NullTypeEyE10Policy1000EyEEvPT0_E12temp_storage[2336];
	ld.param.u64 	%rd5, [_ZN3cub18CUB_300001_SM_10006detail10radix_sort33DeviceRadixSortExclusiveSumKernelINS1_5radix10policy_hubIxNS0_8NullTypeEyE10Policy1000EyEEvPT0__param_0];
	cvta.to.global.u64 	%rd6, %rd5;
	mov.u32 	%r3, %ctaid.x;
	shl.b32 	%r4, %r3, 8;
	mov.u32 	%r1, %tid.x;
	setp.gt.u32 	%p1, %r1, 255;
	add.s32 	%r5, %r4, %r1;
	mul.wide.s32 	%rd7, %r5, 8;
	add.s64 	%rd1, %rd6, %rd7;
	@%p1 bra 	$L__BB14_2;
	ld.global.u64 	%rd53, [%rd1];
$L__BB14_2:
	shr.u32 	%r6, %r1, 3;
	add.s32 	%r7, %r6, %r1;
	shl.b32 	%r8, %r7, 3;
	mov.u32 	%r9, _ZZN3cub18CUB_300001_SM_10006detail10radix_sort33DeviceRadixSortExclusiveSumKernelINS1_5radix10policy_hubIxNS0_8NullTypeEyE10Policy1000EyEEvPT0_E12temp_storage;
	add.s32 	%r10, %r9, %r8;
	add.s32 	%r2, %r10, 16;
	st.shared.u64 	[%r10+16], %rd53;
	bar.sync 	0;
	setp.gt.u32 	%p2, %r1, 31;
	@%p2 bra 	$L__BB14_4;
	mad.lo.s32 	%r27, %r1, 72, %r9;
	ld.shared.u64 	%rd23, [%r27+16];
	ld.shared.u64 	%rd24, [%r27+24];
	ld.shared.u64 	%rd25, [%r27+32];
	ld.shared.u64 	%rd26, [%r27+40];
	ld.shared.u64 	%rd27, [%r27+48];
	ld.shared.u64 	%rd28, [%r27+56];
	ld.shared.u64 	%rd29, [%r27+64];
	ld.shared.u64 	%rd30, [%r27+72];
	add.s64 	%rd31, %rd24, %rd23;
	add.s64 	%rd32, %rd31, %rd25;
	add.s64 	%rd33, %rd32, %rd26;
	add.s64 	%rd34, %rd33, %rd27;
	add.s64 	%rd35, %rd34, %rd28;
	add.s64 	%rd36, %rd35, %rd29;
	add.s64 	%rd10, %rd36, %rd30;
	mov.b32 	%r11, 1;
	mov.b32 	%r24, 0;
	mov.b32 	%r25, -1;
	// begin inline asm
	{  .reg .u64 r0;  .reg .u32 lo;  .reg .u32 hi;  .reg .pred p;  mov.b64 {lo, hi}, %rd10;  shfl.sync.up.b32 lo|p, lo, %r11, %r24, %r25;  shfl.sync.up.b32 hi|p, hi, %r11, %r24, %r25;  mov.b64 r0, {lo, hi};  @p add.u64 r0, r0, %rd10;  mov.u64 %rd8, r0;}
	// end inline asm
	mov.b32 	%r14, 2;
	// begin inline asm
	{  .reg .u64 r0;  .reg .u32 lo;  .reg .u32 hi;  .reg .pred p;  mov.b64 {lo, hi}, %rd8;  shfl.sync.up.b32 lo|p, lo, %r14, %r24, %r25;  shfl.sync.up.b32 hi|p, hi, %r14, %r24, %r25;  mov.b64 r0, {lo, hi};  @p add.u64 r0, r0, %rd8;  mov.u64 %rd11, r0;}
	// end inline asm
	mov.b32 	%r17, 4;
	// begin inline asm
	{  .reg .u64 r0;  .reg .u32 lo;  .reg .u32 hi;  .reg .pred p;  mov.b64 {lo, hi}, %rd11;  shfl.sync.up.b32 lo|p, lo, %r17, %r24, %r25;  shfl.sync.up.b32 hi|p, hi, %r17, %r24, %r25;  mov.b64 r0, {lo, hi};  @p add.u64 r0, r0, %rd11;  mov.u64 %rd14, r0;}
	// end inline asm
	mov.b32 	%r20, 8;
	// begin inline asm
	{  .reg .u64 r0;  .reg .u32 lo;  .reg .u32 hi;  .reg .pred p;  mov.b64 {lo, hi}, %rd14;  shfl.sync.up.b32 lo|p, lo, %r20, %r24, %r25;  shfl.sync.up.b32 hi|p, hi, %r20, %r24, %r25;  mov.b64 r0, {lo, hi};  @p add.u64 r0, r0, %rd14;  mov.u64 %rd17, r0;}
	// end inline asm
	mov.b32 	%r23, 16;
	// begin inline asm
	{  .reg .u64 r0;  .reg .u32 lo;  .reg .u32 hi;  .reg .pred p;  mov.b64 {lo, hi}, %rd17;  shfl.sync.up.b32 lo|p, lo, %r23, %r24, %r25;  shfl.sync.up.b32 hi|p, hi, %r23, %r24, %r25;  mov.b64 r0, {lo, hi};  @p add.u64 r0, r0, %rd17;  mov.u64 %rd20, r0;}
	// end inline asm
	sub.s64 	%rd37, %rd20, %rd10;
	ld.shared.u64 	%rd38, [%r27+16];
	ld.shared.u64 	%rd39, [%r27+24];
	ld.shared.u64 	%rd40, [%r27+32];
	ld.shared.u64 	%rd41, [%r27+40];
	ld.shared.u64 	%rd42, [%r27+48];
	ld.shared.u64 	%rd43, [%r27+56];
	ld.shared.u64 	%rd44, [%r27+64];
	add.s64 	%rd45, %rd38, %rd37;
	add.s64 	%rd46, %rd39, %rd45;
	add.s64 	%rd47, %rd40, %rd46;
	add.s64 	%rd48, %rd41, %rd47;
	add.s64 	%rd49, %rd42, %rd48;
	add.s64 	%rd50, %rd43, %rd49;
	add.s64 	%rd51, %rd44, %rd50;
	st.shared.u64 	[%r27+16], %rd37;
	st.shared.u64 	[%r27+24], %rd45;
	st.shared.u64 	[%r27+32], %rd46;
	st.shared.u64 	[%r27+40], %rd47;
	st.shared.u64 	[%r27+48], %rd48;
	st.shared.u64 	[%r27+56], %rd49;
	st.shared.u64 	[%r27+64], %rd50;
	st.shared.u64 	[%r27+72], %rd51;
$L__BB14_4:
	setp.gt.u32 	%p3, %r1, 255;
	bar.sync 	0;
	@%p3 bra 	$L__BB14_6;
	ld.shared.u64 	%rd52, [%r2];
	st.global.u64 	[%rd1], %rd52;
$L__BB14_6:
	ret;

}
	// .globl	_ZN3cub18CUB_300001_SM_10006detail10radix_sort29DeviceRadixSortOnesweepKernelINS1_5radix10policy_hubIxNS0_8NullTypeEyE10Policy1000ELNS0_9SortOrderE0ExS6_yiiNS1_21identity_decomposer_tEEEvPT5_SC_PT3_PKSD_PT1_PKSH_PT2_PKSL_T4_iiT6_
.visible .entry _ZN3cub18CUB_300001_SM_10006detail10radix_sort29DeviceRadixSortOnesweepKernelINS1_5radix10policy_hubIxNS0_8NullTypeEyE10Policy1000ELNS0_9SortOrderE0ExS6_yiiNS1_21identity_decomposer_tEEEvPT5_SC_PT3_PKSD_PT1_PKSH_PT2_PKSL_T4_iiT6_(
	.param .u64 .ptr .align 1 _ZN3cub18CUB_300001_SM_10006detail10radix_sort29DeviceRadixSortOnesweepKernelINS1_5radix10policy_hubIxNS0_8NullTypeEyE10Policy1000ELNS0_9SortOrderE0ExS6_yiiNS1_21identity_decomposer_tEEEvPT5_SC_PT3_PKSD_PT1_PKSH_PT2_PKSL_T4_iiT6__param_0,
	.param .u64 .ptr .align 1 _ZN3cub18CUB_300001_SM_10006detail10radix_sort29DeviceRadixSortOnesweepKernelINS1_5radix10policy_hubIxNS0_8NullTypeEyE10Policy1000ELNS0_9SortOrderE0ExS6_yiiNS1_21identity_decomposer_tEEEvPT5_SC_PT3_PKSD_PT1_PKSH_PT2_PKSL_T4_iiT6__param_1,
	.param .u64 .ptr .align 1 _ZN3cub18CUB_300001_SM_10006detail10radix_sort29DeviceRadixSortOnesweepKernelINS1_5radix10policy_hubIxNS0_8NullTypeEyE10Policy1000ELNS0_9SortOrderE0ExS6_yiiNS1_21identity_decomposer_tEEEvPT5_SC_PT3_PKSD_PT1_PKSH_PT2_PKSL_T4_iiT6__param_2,
	.param .u64 .ptr .align 1 _ZN3cub18CUB_300001_SM_10006detail10radix_sort29DeviceRadixSortOnesweepKernelINS1_5radix10policy_hubIxNS0_8NullTypeEyE10Policy1000ELNS0_9SortOrderE0ExS6_yiiNS1_21identity_decomposer_tEEEvPT5_SC_PT3_PKSD_PT1_PKSH_PT2_PKSL_T4_iiT6__param_3,
	.param .u64 .ptr .align 1 _ZN3cub18CUB_300001_SM_10006detail10radix_sort29DeviceRadixSortOnesweepKernelINS1_5radix10policy_hubIxNS0_8NullTypeEyE10Policy1000ELNS0_9SortOrderE0ExS6_yiiNS1_21identity_decomposer_tEEEvPT5_SC_PT3_PKSD_PT1_PKSH_PT2_PKSL_T4_iiT6__param_4,
	.param .u64 .ptr .align 1 _ZN3cub18CUB_300001_SM_10006detail10radix_sort29DeviceRadixSortOnesweepKernelINS1_5radix10policy_hubIxNS0_8NullTypeEyE10Policy1000ELNS0_9SortOrderE0ExS6_yiiNS1_21identity_decomposer_tEEEvPT5_SC_PT3_PKSD_PT1_PKSH_PT2_PKSL_T4_iiT6__param_5,
	.param .u64 .ptr .align 1 _ZN3cub18CUB_300001_SM_10006detail10radix_sort29DeviceRadixSortOnesweepKernelINS1_5radix10policy_hubIxNS0_8NullTypeEyE10Policy1000ELNS0_9SortOrderE0ExS6_yiiNS1_21identity_decomposer_tEEEvPT5_SC_PT3_PKSD_PT1_PKSH_PT2_PKSL_T4_iiT6__param_6,
	.param .u64 .ptr .align 1 _ZN3cub18CUB_300001_SM_10006detail10radix_sort29DeviceRadixSortOnesweepKernelINS1_5radix10policy_hubIxNS0_8NullTypeEyE10Policy1000ELNS0_9SortOrderE0ExS6_yiiNS1_21identity_decomposer_tEEEvPT5_SC_PT3_PKSD_PT1_PKSH_PT2_PKSL_T4_iiT6__param_7,
	.param .u32 _ZN3cub18CUB_300001_SM_10006detail10radix_sort29DeviceRadixSortOnesweepKernelINS1_5radix10policy_hubIxNS0_8NullTypeEyE10Policy1000ELNS0_9SortOrderE0ExS6_yiiNS1_21identity_decomposer_tEEEvPT5_SC_PT3_PKSD_PT1_PKSH_PT2_PKSL_T4_iiT6__param_8,
	.param .u32 _ZN3cub18CUB_300001_SM_10006detail10radix_sort29DeviceRadixSortOnesweepKernelINS1_5radix10policy_hubIxNS0_8NullTypeEyE10Policy1000ELNS0_9SortOrderE0ExS6_yiiNS1_21identity_decomposer_tEEEvPT5_SC_PT3_PKSD_PT1_PKSH_PT2_PKSL_T4_iiT6__param_9,
	.param .u32 _ZN3cub18CUB_300001_SM_10006detail10radix_sort29DeviceRadixSortOnesweepKernelINS1_5radix10policy_hubIxNS0_8NullTypeEyE10Policy1000ELNS0_9SortOrderE0ExS6_yiiNS1_21identity_decomposer_tEEEvPT5_SC_PT3_PKSD_PT1_PKSH_PT2_PKSL_T4_iiT6__param_10,
	.param .align 1 .b8 _ZN3cub18CUB_300001_SM_10006detail10radix_sort29DeviceRadixSortOnesweepKernelINS1_5radix10policy_hubIxNS0_8NullTypeEyE10Policy1000ELNS0_9SortOrderE0ExS6_yiiNS1_21identity_decomposer_tEEEvPT5_SC_PT3_PKSD_PT1_PKSH_PT2_PKSL_T4_iiT6__param_11[1]
)
.maxntid 384
{
	.reg .pred 	%p<122>;
	.reg .b32 	%r<1268>;
	.reg .b64 	%rd<469>;
	// demoted variable
	.shared .align 16 .b8 _ZZN3cub18CUB_300001_SM_10006detail10radix_sort29DeviceRadixSortOnesweepKernelINS1_5radix10policy_hubIxNS0_8NullTypeEyE10Policy1000ELNS0_9SortOrderE0ExS6_yiiNS1_21identity_decomposer_tEEEvPT5_SC_PT3_PKSD_PT1_PKSH_PT2_PKSL_T4_iiT6_E1s[48128];
	ld.param.u64 	%rd117, [_ZN3cub18CUB_300001_SM_10006detail10radix_sort29DeviceRadixSortOnesweepKernelINS1_5radix10policy_hubIxNS0_8NullTypeEyE10Policy1000ELNS0_9SortOrderE0ExS6_yiiNS1_21identity_decomposer_tEEEvPT5_SC_PT3_PKSD_PT1_PKSH_PT2_PKSL_T4_iiT6__param_0];
	ld.param.u64 	%rd114, [_ZN3cub18CUB_300001_SM_10006detail10radix_sort29DeviceRadixSortOnesweepKernelINS1_5radix10policy_hubIxNS0_8NullTypeEyE10Policy1000ELNS0_9SortOrderE0ExS6_yiiNS1_21identity_decomposer_tEEEvPT5_SC_PT3_PKSD_PT1_PKSH_PT2_PKSL_T4_iiT6__param_1];
	ld.param.u64 	%rd118, [_ZN3cub18CUB_300001_SM_10006detail10radix_sort29DeviceRadixSortOnesweepKernelINS1_5radix10policy_hubIxNS0_8NullTypeEyE10Policy1000ELNS0_9SortOrderE0ExS6_yiiNS1_21identity_decomposer_tEEEvPT5_SC_PT3_PKSD_PT1_PKSH_PT2_PKSL_T4_iiT6__param_4];
	ld.param.u64 	%rd119, [_ZN3cub18CUB_300001_SM_10006detail10radix_sort29DeviceRadixSortOnesweepKernelINS1_5radix10policy_hubIxNS0_8NullTypeEyE10Policy1000ELNS0_9SortOrderE0ExS6_yiiNS1_21identity_decomposer_tEEEvPT5_SC_PT3_PKSD_PT1_PKSH_PT2_PKSL_T4_iiT6__param_5];
	ld.param.u32 	%r150, [_ZN3cub18CUB_300001_SM_10006detail10radix_sort29DeviceRadixSortOnesweepKernelINS1_5radix10policy_hubIxNS0_8NullTypeEyE10Policy1000ELNS0_9SortOrderE0ExS6_yiiNS1_21identity_decomposer_tEEEvPT5_SC_PT3_PKSD_PT1_PKSH_PT2_PKSL_T4_iiT6__param_8];
	ld.param.u32 	%r152, [_ZN3cub18CUB_300001_SM_10006detail10radix_sort29DeviceRadixSortOnesweepKernelINS1_5radix10policy_hubIxNS0_8NullTypeEyE10Policy1000ELNS0_9SortOrderE0ExS6_yiiNS1_21identity_decomposer_tEEEvPT5_SC_PT3_PKSD_PT1_PKSH_PT2_PKSL_T4_iiT6__param_10];
	cvta.to.global.u64 	%rd1, %rd118;
	cvta.to.global.u64 	%rd2, %rd117;
	cvta.to.global.u64 	%rd3, %rd119;
	mov.u32 	%r1, %tid.x;
	// begin inline asm
	mov.u32 %r153, %laneid;
	// end inline asm
	setp.ne.s32 	%p1, %r1, 0;
	@%p1 bra 	$L__BB15_2;
	cvta.to.global.u64 	%rd120, %rd114;
	atom.global.add.u32 	%r154, [%rd120], 1;
	st.shared.u32 	[_ZZN3cub18CUB_300001_SM_10006detail10radix_sort29DeviceRadixSortOnesweepKernelINS1_5radix10policy_hubIxNS0_8NullTypeEyE10Policy1000ELNS0_9SortOrderE0ExS6_yiiNS1_21identity_decomposer_tEEEvPT5_SC_PT3_PKSD_PT1_PKSH_PT2_PKSL_T4_iiT6_E1s+46080], %r154;
$L__BB15_2:
	bar.sync 	0;
	ld.shared.u32 	%r3, [_ZZN3cub18CUB_300001_SM_10006detail10radix_sort29DeviceRadixSortOnesweepKernelINS1_5radix10policy_hubIxNS0_8NullTypeEyE10Policy1000ELNS0_9SortOrderE0ExS6_yiiNS1_21identity_decomposer_tEEEvPT5_SC_PT3_PKSD_PT1_PKSH_PT2_PKSL_T4_iiT6_E1s+46080];
	mul.lo.s32 	%r155, %r3, 5760;
	add.s32 	%r4, %r155, 5760;
	setp.gt.s32 	%p2, %r4, %r150;
	cvt.s64.s32 	%rd4, %r155;
	@%p2 bra 	$L__BB15_4;
	and.b32  	%r156, %r1, 31;
	and.b32  	%r157, %r1, 992;
	mul.lo.s32 	%r158, %r157, 15;
	or.b32  	%r159, %r158, %r156;
	cvt.u64.u32 	%rd121, %r159;
	add.s64 	%rd122, %rd121, %rd4;
	shl.b64 	%rd123, %rd122, 3;
	add.s64 	%rd124, %rd3, %rd123;
	ld.global.u64 	%rd437, [%rd124];
	ld.global.u64 	%rd438, [%rd124+256];
	ld.global.u64 	%rd439, [%rd124+512];
	ld.global.u64 	%rd440, [%rd124+768];
	ld.global.u64 	%rd441, [%rd124+1024];
	ld.global.u64 	%rd442, [%rd124+1280];
	ld.global.u64 	%rd443, [%rd124+1536];
	ld.global.u64 	%rd444, [%rd124+1792];
	ld.global.u64 	%rd445, [%rd124+2048];
	ld.global.u64 	%rd446, [%rd124+2304];
	ld.global.u64 	%rd447, [%rd124+2560];
	ld.global.u64 	%rd448, [%rd124+2816];
	ld.global.u64 	%rd449, [%rd124+3072];
	ld.global.u64 	%rd450, [%rd124+3328];
	ld.global.u64 	%rd451, [%rd124+3584];
	bra.uni 	$L__BB15_34;
$L__BB15_4:
	cvt.u32.u64 	%r160, %rd4;
	sub.s32 	%r5, %r150, %r160;
	and.b32  	%r161, %r1, 31;
	and.b32  	%r162, %r1, 992;
	mul.lo.s32 	%r163, %r162, 15;
	or.b32  	%r6, %r163, %r161;
	setp.ge.s32 	%p3, %r6, %r5;
	cvt.u64.u32 	%rd126, %r6;
	add.s64 	%rd127, %rd126, %rd4;
	shl.b64 	%rd128, %rd127, 3;
	add.s64 	%rd20, %rd3, %rd128;
	mov.b64 	%rd437, 9223372036854775807;
	@%p3 bra 	$L__BB15_6;
	ld.global.u64 	%rd437, [%rd20];
$L__BB15_6:
	add.s32 	%r164, %r6, 32;
	setp.ge.s32 	%p4, %r164, %r5;
	mov.b64 	%rd438, 9223372036854775807;
	@%p4 bra 	$L__BB15_8;
	ld.global.u64 	%rd438, [%rd20+256];
$L__BB15_8:
	add.s32 	%r165, %r6, 64;
	setp.ge.s32 	%p5, %r165, %r5;
	mov.b64 	%rd439, 9223372036854775807;
	@%p5 bra 	$L__BB15_10;
	ld.global.u64 	%rd439, [%rd20+512];
$L__BB15_10:
	add.s32 	%r166, %r6, 96;
	setp.ge.s32 	%p6, %r166, %r5;
	mov.b64 	%rd440, 9223372036854775807;
	@%p6 bra 	$L__BB15_12;
	ld.global.u64 	%rd440, [%rd20+768];
$L__BB15_12:
	add.s32 	%r167, %r6, 128;
	setp.ge.s32 	%p7, %r167, %r5;
	mov.b64 	%rd441, 9223372036854775807;
	@%p7 bra 	$L__BB15_14;
	ld.global.u64 	%rd441, [%rd20+1024];
$L__BB15_14:
	add.s32 	%r168, %r6, 160;
	setp.ge.s32 	%p8, %r168, %r5;
	mov.b64 	%rd442, 9223372036854775807;
	@%p8 bra 	$L__BB15_16;
	ld.global.u64 	%rd442, [%rd20+1280];
$L__BB15_16:
	add.s32 	%r169, %r6, 192;
	setp.ge.s32 	%p9, %r169, %r5;
	mov.b64 	%rd443, 9223372036854775807;
	@%p9 bra 	$L__BB15_18;
	ld.global.u64 	%rd443, [%rd20+1536];
$L__BB15_18:
	add.s32 	%r170, %r6, 224;
	setp.ge.s32 	%p10, %r170, %r5;
	mov.b64 	%rd444, 9223372036854775807;
	@%p10 bra 	$L__BB15_20;
	ld.global.u64 	%rd444, [%rd20+1792];
$L__BB15_20:
	add.s32 	%r171, %r6, 256;
	setp.ge.s32 	%p11, %r171, %r5;
	mov.b64 	%rd445, 9223372036854775807;
	@%p11 bra 	$L__BB15_22;
	ld.global.u64 	%rd445, [%rd20+2048];
$L__BB15_22:
	add.s32 	%r172, %r6, 288;
	setp.ge.s32 	%p12, %r172, %r5;
	mov.b64 	%rd446, 9223372036854775807;
	@%p12 bra 	$L__BB15_24;
	ld.global.u64 	%rd446, [%rd20+2304];
$L__BB15_24:
	add.s32 	%r173, %r6, 320;
	setp.ge.s32 	%p13, %r173, %r5;
	mov.b64 	%rd447, 9223372036854775807;
	@%p13 bra 	$L__BB15_26;
	ld.global.u64 	%rd447, [%rd20+2560];
$L__BB15_26:
	add.s32 	%r174, %r6, 352;
	setp.ge.s32 	%p14, %r174, %r5;
	mov.b64 	%rd448, 9223372036854775807;
	@%p14 bra 	$L__BB15_28;
	ld.global.u64 	%rd448, [%rd20+2816];
$L__BB15_28:
	add.s32 	%r175, %r6, 384;
	setp.ge.s32 	%p15, %r175, %r5;
	mov.b64 	%rd449, 9223372036854775807;
	@%p15 bra 	$L__BB15_30;
	ld.global.u64 	%rd449, [%rd20+3072];
$L__BB15_30:
	add.s32 	%r176, %r6, 416;
	setp.ge.s32 	%p16, %r176, %r5;
	mov.b64 	%rd450, 9223372036854775807;
	@%p16 bra 	$L__BB15_32;
	ld.global.u64 	%rd450, [%rd20+3328];
$L__BB15_32:
	add.s32 	%r177, %r6, 448;
	setp.ge.s32 	%p17, %r177, %r5;
	mov.b64 	%rd451, 9223372036854775807;
	@%p17 bra 	$L__BB15_34;
	ld.global.u64 	%rd451, [%rd20+3584];
$L__BB15_34:
	xor.b64  	%rd459, %rd443, -9223372036854775808;
	xor.b64  	%rd460, %rd444, -9223372036854775808;
	xor.b64  	%rd461, %rd445, -9223372036854775808;
	mov.b32 	%r178, -1;
	shl.b32 	%r179, %r178, %r152;
	not.b32 	%r7, %r179;
	shr.u32 	%r8, %r1, 5;
	shl.b32 	%r180, %r8, 10;
	mov.u32 	%r181, _ZZN3cub18CUB_300001_SM_10006detail10radix_sort29DeviceRadixSortOnesweepKernelINS1_5radix10policy_hubIxNS0_8NullTypeEyE10Policy1000ELNS0_9SortOrderE0ExS6_yiiNS1_21identity_decomposer_tEEEvPT5_SC_PT3_PKSD_PT1_PKSH_PT2_PKSL_T4_iiT6_E1s;
	add.s32 	%r9, %r181, %r180;
	setp.gt.s32 	%p18, %r153, 255;
	@%p18 bra 	$L__BB15_47;
	max.s32 	%r182, %r153, 224;
	sub.s32 	%r183, %r182, %r153;
	add.s32 	%r184, %r183, 31;
	shr.u32 	%r185, %r184, 5;
	add.s32 	%r10, %r185, 1;
	and.b32  	%r11, %r10, 15;
	setp.lt.u32 	%p19, %r184, 480;
	mov.u32 	%r1239, %r153;
	@%p19 bra 	$L__BB15_38;
	and.b32  	%r186, %r10, 268435440;
	neg.s32 	%r1237, %r186;
	shl.b32 	%r188, %r153, 2;
	add.s32 	%r189, %r180, %r188;
	add.s32 	%r191, %r189, %r181;
	add.s32 	%r1236, %r191, 1024;
	mov.u32 	%r1239, %r153;
$L__BB15_37:
	.pragma "nounroll";
	mov.b32 	%r192, 0;
	st.shared.u32 	[%r1236+-1024], %r192;
	st.shared.u32 	[%r1236+-896], %r192;
	st.shared.u32 	[%r1236+-768], %r192;
	st.shared.u32 	[%r1236+-640], %r192;
	st.shared.u32 	[%r1236+-512], %r192;
	st.shared.u32 	[%r1236+-384], %r192;
	st.shared.u32 	[%r1236+-256], %r192;
	st.shared.u32 	[%r1236+-128], %r192;
	st.shared.u32 	[%r1236], %r192;
	st.shared.u32 	[%r1236+128], %r192;
	st.shared.u32 	[%r1236+256], %r192;
	st.shared.u32 	[%r1236+384], %r192;
	st.shared.u32 	[%r1236+512], %r192;
	st.shared.u32 	[%r1236+640], %r192;
	st.shared.u32 	[%r1236+768], %r192;
	st.shared.u32 	[%r1236+896], %r192;
	add.s32 	%r1239, %r1239, 512;
	add.s32 	%r1237, %r1237, 16;
	add.s32 	%r1236, %r1236, 2048;
	setp.ne.s32 	%p20, %r1237, 0;
	@%p20 bra 	$L__BB15_37;
$L__BB15_38:
	setp.eq.s32 	%p21, %r11, 0;
	@%p21 bra 	$L__BB15_47;
	and.b32  	%r21, %r10, 7;
	setp.lt.u32 	%p22, %r11, 8;
	@%p22 bra 	$L__BB15_41;
	shl.b32 	%r193, %r1239, 2;
	add.s32 	%r194, %r9, %r193;
	mov.b32 	%r195, 0;
	st.shared.u32 	[%r194], %r195;
	st.shared.u32 	[%r194+128], %r195;
	st.shared.u32 	[%r194+256], %r195;
	st.shared.u32 	[%r194+384], %r195;
	st.shared.u32 	[%r194+512], %r195;
	st.shared.u32 	[%r194+640], %r195;
	st.shared.u32 	[%r194+768], %r195;
	st.shared.u32 	[%r194+896], %r195;
	add.s32 	%r1239, %r1239, 256;
$L__BB15_41:
	setp.eq.s32 	%p23, %r21, 0;
	@%p23 bra 	$L__BB15_47;
	and.b32  	%r24, %r10, 3;
	setp.lt.u32 	%p24, %r21, 4;
	@%p24 bra 	$L__BB15_44;
	shl.b32 	%r196, %r1239, 2;
	add.s32 	%r197, %r9, %r196;
	mov.b32 	%r198, 0;
	st.shared.u32 	[%r197], %r198;
	st.shared.u32 	[%r197+128], %r198;
	st.shared.u32 	[%r197+256], %r198;
	st.shared.u32 	[%r197+384], %r198;
	add.s32 	%r1239, %r1239, 128;
$L__BB15_44:
	setp.eq.s32 	%p25, %r24, 0;
	@%p25 bra 	$L__BB15_47;
	shl.b32 	%r200, %r1239, 2;
	add.s32 	%r201, %r180, %r200;
	add.s32 	%r1243, %r181, %r201;
	neg.s32 	%r1242, %r24;
$L__BB15_46:
	.pragma "nounroll";
	mov.b32 	%r203, 0;
	st.shared.u32 	[%r1243], %r203;
	add.s32 	%r1243, %r1243, 128;
	add.s32 	%r1242, %r1242, 1;
	setp.ne.s32 	%p26, %r1242, 0;
	@%p26 bra 	$L__BB15_46;
$L__BB15_47:
	ld.param.u32 	%r1235, [_ZN3cub18CUB_300001_SM_10006detail10radix_sort29DeviceRadixSortOnesweepKernelINS1_5radix10policy_hubIxNS0_8NullTypeEyE10Policy1000ELNS0_9SortOrderE0ExS6_yiiNS1_21identity_decomposer_tEEEvPT5_SC_PT3_PKSD_PT1_PKSH_PT2_PKSL_T4_iiT6__param_9];
	bar.warp.sync 	-1;
	cvt.u64.u32 	%rd68, %r1235;
	xor.b64  	%rd143, %rd437, -9223372036854775808;
	shr.u64 	%rd144, %rd143, %r1235;
	cvt.u32.u64 	%r205, %rd144;
	and.b32  	%r33, %r205, %r7;
	shl.b32 	%r206, %r33, 2;
	add.s32 	%r207, %r9, %r206;
	atom.shared.add.u32 	%r208, [%r207], 1;
	xor.b64  	%rd145, %rd438, -9223372036854775808;
	shr.u64 	%rd146, %rd145, %r1235;
	cvt.u32.u64 	%r209, %rd146;
	and.b32  	%r210, %r209, %r7;
	shl.b32 	%r211, %r210, 2;
	add.s32 	%r212, %r9, %r211;
	atom.shared.add.u32 	%r213, [%r212], 1;
	xor.b64  	%rd147, %rd439, -9223372036854775808;
	shr.u64 	%rd148, %rd147, %r1235;
	cvt.u32.u64 	%r214, %rd148;
	and.b32  	%r215, %r214, %r7;
	shl.b32 	%r216, %r215, 2;
	add.s32 	%r217, %r9, %r216;
	atom.shared.add.u32 	%r218, [%r217], 1;
	xor.b64  	%rd149, %rd440, -9223372036854775808;
	shr.u64 	%rd150, %rd149, %r1235;
	cvt.u32.u64 	%r219, %rd150;
	and.b32  	%r220, %r219, %r7;
	shl.b32 	%r221, %r220, 2;
	add.s32 	%r222, %r9, %r221;
	atom.shared.add.u32 	%r223, [%r222], 1;
	xor.b64  	%rd151, %rd441, -9223372036854775808;
	shr.u64 	%rd152, %rd151, %r1235;
	cvt.u32.u64 	%r224, %rd152;
	and.b32  	%r225, %r224, %r7;
	shl.b32 	%r226, %r225, 2;
	add.s32 	%r227, %r9, %r226;
	atom.shared.add.u32 	%r228, [%r227], 1;
	xor.b64  	%rd153, %rd442, -9223372036854775808;
	shr.u64 	%rd154, %rd153, %r1235;
	cvt.u32.u64 	%r229, %rd154;
	and.b32  	%r230, %r229, %r7;
	shl.b32 	%r231, %r230, 2;
	add.s32 	%r232, %r9, %r231;
	atom.shared.add.u32 	%r233, [%r232], 1;
	shr.u64 	%rd155, %rd459, %r1235;
	cvt.u32.u64 	%r234, %rd155;
	and.b32  	%r235, %r234, %r7;
	shl.b32 	%r236, %r235, 2;
	add.s32 	%r237, %r9, %r236;
	atom.shared.add.u32 	%r238, [%r237], 1;
	shr.u64 	%rd156, %rd460, %r1235;
	cvt.u32.u64 	%r239, %rd156;
	and.b32  	%r240, %r239, %r7;
	shl.b32 	%r241, %r240, 2;
	add.s32 	%r242, %r9, %r241;
	atom.shared.add.u32 	%r243, [%r242], 1;
	shr.u64 	%rd157, %rd461, %r1235;
	cvt.u32.u64 	%r244, %rd157;
	and.b32  	%r245, %r244, %r7;
	shl.b32 	%r246, %r245, 2;
	add.s32 	%r247, %r9, %r246;
	atom.shared.add.u32 	%r248, [%r247], 1;
	xor.b64  	%rd158, %rd446, -9223372036854775808;
	shr.u64 	%rd159, %rd158, %r1235;
	cvt.u32.u64 	%r249, %rd159;
	and.b32  	%r250, %r249, %r7;
	shl.b32 	%r251, %r250, 2;
	add.s32 	%r252, %r9, %r251;
	atom.shared.add.u32 	%r253, [%r252], 1;
	xor.b64  	%rd463, %rd447, -9223372036854775808;
	shr.u64 	%rd160, %rd463, %r1235;
	cvt.u32.u64 	%r254, %rd160;
	and.b32  	%r255, %r254, %r7;
	shl.b32 	%r256, %r255, 2;
	add.s32 	%r257, %r9, %r256;
	atom.shared.add.u32 	%r258, [%r257], 1;
	xor.b64  	%rd464, %rd448, -9223372036854775808;
	shr.u64 	%rd161, %rd464, %r1235;
	cvt.u32.u64 	%r259, %rd161;
	and.b32  	%r260, %r259, %r7;
	shl.b32 	%r261, %r260, 2;
	add.s32 	%r262, %r9, %r261;
	atom.shared.add.u32 	%r263, [%r262], 1;
	xor.b64  	%rd465, %rd449, -9223372036854775808;
	shr.u64 	%rd162, %rd465, %r1235;
	cvt.u32.u64 	%r264, %rd162;
	and.b32  	%r265, %r264, %r7;
	shl.b32 	%r266, %r265, 2;
	add.s32 	%r267, %r9, %r266;
	atom.shared.add.u32 	%r268, [%r267], 1;
	xor.b64  	%rd163, %rd450, -9223372036854775808;
	shr.u64 	%rd164, %rd163, %r1235;
	cvt.u32.u64 	%r269, %rd164;
	and.b32  	%r270, %r269, %r7;
	shl.b32 	%r271, %r270, 2;
	add.s32 	%r272, %r9, %r271;
	atom.shared.add.u32 	%r273, [%r272], 1;
	xor.b64  	%rd165, %rd451, -9223372036854775808;
	shr.u64 	%rd166, %rd165, %r1235;
	cvt.u32.u64 	%r274, %rd166;
	and.b32  	%r275, %r274, %r7;
	shl.b32 	%r276, %r275, 2;
	add.s32 	%r277, %r9, %r276;
	atom.shared.add.u32 	%r278, [%r277], 1;
	bar.sync 	0;
	setp.gt.u32 	%p27, %r1, 255;
	shl.b32 	%r279, %r1, 2;
	add.s32 	%r34, %r181, %r279;
	mov.b32 	%r1244, 0;
	@%p27 bra 	$L__BB15_49;
	ld.shared.u32 	%r281, [%r34];
	mov.b32 	%r282, 0;
	st.shared.u32 	[%r34], %r282;
	ld.shared.u32 	%r283, [%r34+1024];
	st.shared.u32 	[%r34+1024], %r281;
	add.s32 	%r284, %r283, %r281;
	ld.shared.u32 	%r285, [%r34+2048];
	st.shared.u32 	[%r34+2048], %r284;
	add.s32 	%r286, %r285, %r284;
	ld.shared.u32 	%r287, [%r34+3072];
	st.shared.u32 	[%r34+3072], %r286;
	add.s32 	%r288, %r287, %r286;
	ld.shared.u32 	%r289, [%r34+4096];
	st.shared.u32 	[%r34+4096], %r288;
	add.s32 	%r290, %r289, %r288;
	ld.shared.u32 	%r291, [%r34+5120];
	st.shared.u32 	[%r34+5120], %r290;
	add.s32 	%r292, %r291, %r290;
	ld.shared.u32 	%r293, [%r34+6144];
	st.shared.u32 	[%r34+6144], %r292;
	add.s32 	%r294, %r293, %r292;
	ld.shared.u32 	%r295, [%r34+7168];
	st.shared.u32 	[%r34+7168], %r294;
	add.s32 	%r296, %r295, %r294;
	ld.shared.u32 	%r297, [%r34+8192];
	st.shared.u32 	[%r34+8192], %r296;
	add.s32 	%r298, %r297, %r296;
	ld.shared.u32 	%r299, [%r34+9216];
	st.shared.u32 	[%r34+9216], %r298;
	add.s32 	%r300, %r299, %r298;
	ld.shared.u32 	%r301, [%r34+10240];
	st.shared.u32 	[%r34+10240], %r300;
	add.s32 	%r302, %r301, %r300;
	ld.shared.u32 	%r303, [%r34+11264];
	st.shared.u32 	[%r34+11264], %r302;
	add.s32 	%r1244, %r303, %r302;
$L__BB15_49:
	setp.gt.u32 	%p28, %r1, 255;
	shl.b32 	%r304, %r3, 8;
	add.s32 	%r305, %r304, %r1;
	mul.wide.s32 	%rd167, %r305, 4;
	add.s64 	%rd72, %rd2, %rd167;
	@%p28 bra 	$L__BB15_51;
	or.b32  	%r306, %r1244, 1073741824;
	st.volatile.global.u32 	[%rd72], %r306;
$L__BB15_51:
	ld.param.u64 	%rd422, [_ZN3cub18CUB_300001_SM_10006detail10radix_sort29DeviceRadixSortOnesweepKernelINS1_5radix10policy_hubIxNS0_8NullTypeEyE10Policy1000ELNS0_9SortOrderE0ExS6_yiiNS1_21identity_decomposer_tEEEvPT5_SC_PT3_PKSD_PT1_PKSH_PT2_PKSL_T4_iiT6__param_3];
	ld.param.u64 	%rd419, [_ZN3cub18CUB_300001_SM_10006detail10radix_sort29DeviceRadixSortOnesweepKernelINS1_5radix10policy_hubIxNS0_8NullTypeEyE10Policy1000ELNS0_9SortOrderE0ExS6_yiiNS1_21identity_decomposer_tEEEvPT5_SC_PT3_PKSD_PT1_PKSH_PT2_PKSL_T4_iiT6__param_2];
	xor.b64  	%rd462, %rd446, -9223372036854775808;
	xor.b64  	%rd458, %rd442, -9223372036854775808;
	xor.b64  	%rd467, %rd451, -9223372036854775808;
	xor.b64  	%rd466, %rd450, -9223372036854775808;
	xor.b64  	%rd455, %rd439, -9223372036854775808;
	xor.b64  	%rd457, %rd441, -9223372036854775808;
	xor.b64  	%rd456, %rd440, -9223372036854775808;
	xor.b64  	%rd454, %rd438, -9223372036854775808;
	xor.b64  	%rd453, %rd437, -9223372036854775808;
	setp.lt.u32 	%p29, %r1, 256;
	setp.eq.s32 	%p30, %r1244, 5760;
	and.pred  	%p31, %p29, %p30;
	selp.u32 	%r307, 1, 0, %p31;
	{ 
	.reg .pred 	%p1; 
	.reg .pred 	%p2; 
	setp.ne.u32 	%p1, %r307, 0; 
	bar.red.or.pred 	%p2, 0, %p1; 
	selp.u32 	%r308, 1, 0, %p2; 
	}
	setp.eq.s32 	%p32, %r308, 0;
	cvt.u64.u32 	%rd82, %r1;
	cvta.to.global.u64 	%rd168, %rd419;
	mul.wide.u32 	%rd169, %r1, 8;
	add.s64 	%rd83, %rd168, %rd169;
	cvta.to.global.u64 	%rd170, %rd422;
	add.s64 	%rd84, %rd170, %rd169;
	@%p32 bra 	$L__BB15_95;
	setp.gt.u32 	%p33, %r1, 255;
	setp.gt.u32 	%p34, %r1, %r33;
	selp.b32 	%r37, 5760, 0, %p34;
	shl.b32 	%r309, %r1, 3;
	mov.u32 	%r310, _ZZN3cub18CUB_300001_SM_10006detail10radix_sort29DeviceRadixSortOnesweepKernelINS1_5radix10policy_hubIxNS0_8NullTypeEyE10Policy1000ELNS0_9SortOrderE0ExS6_yiiNS1_21identity_decomposer_tEEEvPT5_SC_PT3_PKSD_PT1_PKSH_PT2_PKSL_T4_iiT6_E1s;
	add.s32 	%r311, %r310, %r309;
	add.s32 	%r38, %r311, 46080;
	@%p33 bra 	$L__BB15_60;
	ld.global.u64 	%rd171, [%rd84];
	cvt.u64.u32 	%rd172, %r37;
	sub.s64 	%rd452, %rd171, %rd172;
	st.shared.u64 	[%r38], %rd452;
	setp.lt.s32 	%p35, %r3, 1;
	mov.u32 	%r1248, %r1244;
	@%p35 bra 	$L__BB15_59;
	mov.b32 	%r1246, -1;
	mov.u32 	%r1245, %r3;
	mov.u32 	%r1248, %r1244;
$L__BB15_55:
	add.s32 	%r42, %r1245, -1;
	shl.b32 	%r313, %r42, 8;
	add.s32 	%r314, %r313, %r1;
	mul.wide.s32 	%rd173, %r314, 4;
	add.s64 	%rd86, %rd2, %rd173;
$L__BB15_56:
	membar.cta;
	ld.volatile.global.u32 	%r43, [%rd86];
	setp.eq.s32 	%p36, %r43, 0;
	@%p36 bra 	$L__BB15_56;
	and.b32  	%r315, %r43, 1073741823;
	add.s32 	%r1248, %r315, %r1248;
	setp.gt.s32 	%p37, %r43, -1;
	vote.sync.ballot.b32 	%r1246, %p37, %r1246;
	setp.gt.u32 	%p39, %r1245, 1;
	and.pred  	%p40, %p37, %p39;
	mov.u32 	%r1245, %r42;
	@%p40 bra 	$L__BB15_55;
	ld.shared.u64 	%rd452, [%r38];
$L__BB15_59:
	or.b32  	%r316, %r1248, -2147483648;
	st.volatile.global.u32 	[%rd72], %r316;
	sub.s32 	%r317, %r1248, %r1244;
	cvt.s64.s32 	%rd174, %r317;
	add.s64 	%rd175, %rd452, %rd174;
	st.shared.u64 	[%r38], %rd175;
$L__BB15_60:
	ld.param.u64 	%rd420, [_ZN3cub18CUB_300001_SM_10006detail10radix_sort29DeviceRadixSortOnesweepKernelINS1_5radix10policy_hubIxNS0_8NullTypeEyE10Policy1000ELNS0_9SortOrderE0ExS6_yiiNS1_21identity_decomposer_tEEEvPT5_SC_PT3_PKSD_PT1_PKSH_PT2_PKSL_T4_iiT6__param_2];
	setp.gt.u32 	%p41, %r1, 255;
	setp.lt.s32 	%p42, %r4, %r150;
	setp.eq.s64 	%p43, %rd420, 0;
	or.pred  	%p44, %p43, %p42;
	or.pred  	%p45, %p41, %p44;
	@%p45 bra 	$L__BB15_62;
	ld.shared.u64 	%rd176, [%r38];
	cvt.u64.u32 	%rd177, %r37;
	cvt.s64.s32 	%rd178, %r1244;
	add.s64 	%rd179, %rd177, %rd178;
	add.s64 	%rd180, %rd179, %rd176;
	st.global.u64 	[%rd83], %rd180;
$L__BB15_62:
	setp.gt.s32 	%p46, %r4, %r150;
	bar.sync 	0;
	shl.b32 	%r318, %r33, 3;
	add.s32 	%r320, %r310, %r318;
	ld.shared.u64 	%rd89, [%r320+46080];
	@%p46 bra 	$L__BB15_64;
	and.b32  	%r321, %r1, 31;
	and.b32  	%r322, %r1, 992;
	mul.lo.s32 	%r323, %r322, 15;
	or.b32  	%r324, %r323, %r321;
	cvt.u64.u32 	%rd181, %r324;
	add.s64 	%rd182, %rd89, %rd181;
	shl.b64 	%rd183, %rd182, 3;
	add.s64 	%rd184, %rd1, %rd183;
	st.global.u64 	[%rd184], %rd437;
	st.global.u64 	[%rd184+256], %rd438;
	st.global.u64 	[%rd184+512], %rd439;
	st.global.u64 	[%rd184+768], %rd440;
	st.global.u64 	[%rd184+1024], %rd441;
	st.global.u64 	[%rd184+1280], %rd442;
	st.global.u64 	[%rd184+1536], %rd443;
	st.global.u64 	[%rd184+1792], %rd444;
	st.global.u64 	[%rd184+2048], %rd445;
	st.global.u64 	[%rd184+2304], %rd446;
	st.global.u64 	[%rd184+2560], %rd447;
	st.global.u64 	[%rd184+2816], %rd448;
	st.global.u64 	[%rd184+3072], %rd449;
	st.global.u64 	[%rd184+3328], %rd450;
	st.global.u64 	[%rd184+3584], %rd451;
	bra.uni 	$L__BB15_94;
$L__BB15_64:
	mad.lo.s32 	%r47, %r3, -5760, %r150;
	and.b32  	%r325, %r1, 31;
	and.b32  	%r326, %r1, 992;
	mul.lo.s32 	%r327, %r326, 15;
	or.b32  	%r48, %r327, %r325;
	setp.ge.s32 	%p47, %r48, %r47;
	cvt.u64.u32 	%rd185, %r48;
	add.s64 	%rd186, %rd89, %rd185;
	shl.b64 	%rd187, %rd186, 3;
	add.s64 	%rd90, %rd1, %rd187;
	@%p47 bra 	$L__BB15_66;
	st.global.u64 	[%rd90], %rd437;
$L__BB15_66:
	add.s32 	%r328, %r48, 32;
	setp.ge.s32 	%p48, %r328, %r47;
	@%p48 bra 	$L__BB15_68;
	st.global.u64 	[%rd90+256], %rd438;
$L__BB15_68:
	add.s32 	%r329, %r48, 64;
	setp.ge.s32 	%p49, %r329, %r47;
	@%p49 bra 	$L__BB15_70;
	st.global.u64 	[%rd90+512], %rd439;
$L__BB15_70:
	add.s32 	%r330, %r48, 96;
	setp.ge.s32 	%p50, %r330, %r47;
	@%p50 bra 	$L__BB15_72;
	st.global.u64 	[%rd90+768], %rd440;
$L__BB15_72:
	add.s32 	%r331, %r48, 128;
	setp.ge.s32 	%p51, %r331, %r47;
	@%p51 bra 	$L__BB15_74;
	st.global.u64 	[%rd90+1024], %rd441;
$L__BB15_74:
	add.s32 	%r332, %r48, 160;
	setp.ge.s32 	%p52, %r332, %r47;
	@%p52 bra 	$L__BB15_76;
	st.global.u64 	[%rd90+1280], %rd442;
$L__BB15_76:
	add.s32 	%r333, %r48, 192;
	setp.ge.s32 	%p53, %r333, %r47;
	@%p53 bra 	$L__BB15_78;
	st.global.u64 	[%rd90+1536], %rd443;
$L__BB15_78:
	add.s32 	%r334, %r48, 224;
	setp.ge.s32 	%p54, %r334, %r47;
	@%p54 bra 	$L__BB15_80;
	st.global.u64 	[%rd90+1792], %rd444;
$L__BB15_80:
	add.s32 	%r335, %r48, 256;
	setp.ge.s32 	%p55, %r335, %r47;
	@%p55 bra 	$L__BB15_82;
	st.global.u64 	[%rd90+2048], %rd445;
$L__BB15_82:
	add.s32 	%r336, %r48, 288;
	setp.ge.s32 	%p56, %r336, %r47;
	@%p56 bra 	$L__BB15_84;
	st.global.u64 	[%rd90+2304], %rd446;
$L__BB15_84:
	add.s32 	%r337, %r48, 320;
	setp.ge.s32 	%p57, %r337, %r47;
	@%p57 bra 	$L__BB15_86;
	st.global.u64 	[%rd90+2560], %rd447;
$L__BB15_86:
	add.s32 	%r338, %r48, 352;
	setp.ge.s32 	%p58, %r338, %r47;
	@%p58 bra 	$L__BB15_88;
	st.global.u64 	[%rd90+2816], %rd448;
$L__BB15_88:
	add.s32 	%r339, %r48, 384;
	setp.ge.s32 	%p59, %r339, %r47;
	@%p59 bra 	$L__BB15_90;
	st.global.u64 	[%rd90+3072], %rd449;
$L__BB15_90:
	add.s32 	%r340, %r48, 416;
	setp.ge.s32 	%p60, %r340, %r47;
	@%p60 bra 	$L__BB15_92;
	st.global.u64 	[%rd90+3328], %rd450;
$L__BB15_92:
	add.s32 	%r341, %r48, 448;
	setp.ge.s32 	%p61, %r341, %r47;
	@%p61 bra 	$L__BB15_94;
	st.global.u64 	[%rd90+3584], %rd451;
$L__BB15_94:
	// begin inline asm
	exit;
	// end inline asm
	mov.u64 	%rd453, %rd437;
	mov.u64 	%rd454, %rd438;
	mov.u64 	%rd455, %rd439;
	mov.u64 	%rd456, %rd440;
	mov.u64 	%rd457, %rd441;
	mov.u64 	%rd458, %rd442;
	mov.u64 	%rd459, %rd443;
	mov.u64 	%rd460, %rd444;
	mov.u64 	%rd461, %rd445;
	mov.u64 	%rd462, %rd446;
	mov.u64 	%rd463, %rd447;
	mov.u64 	%rd464, %rd448;
	mov.u64 	%rd465, %rd449;
	mov.u64 	%rd466, %rd450;
	mov.u64 	%rd467, %rd451;
$L__BB15_95:
	mul.hi.u32 	%r342, %r1, 357913942;
	add.s32 	%r343, %r342, %r1;
	shl.b32 	%r344, %r343, 2;
	mov.u32 	%r345, _ZZN3cub18CUB_300001_SM_10006detail10radix_sort29DeviceRadixSortOnesweepKernelINS1_5radix10policy_hubIxNS0_8NullTypeEyE10Policy1000ELNS0_9SortOrderE0ExS6_yiiNS1_21identity_decomposer_tEEEvPT5_SC_PT3_PKSD_PT1_PKSH_PT2_PKSL_T4_iiT6_E1s;
	add.s32 	%r346, %r345, %r344;
	add.s32 	%r49, %r346, 13328;
	st.shared.u32 	[%r346+13328], %r1244;
	bar.sync 	0;
	setp.gt.u32 	%p62, %r1, 31;
	@%p62 bra 	$L__BB15_97;
	mad.lo.s32 	%r378, %r1, 52, %r345;
	ld.shared.u32 	%r379, [%r378+13328];
	ld.shared.u32 	%r380, [%r378+13332];
	ld.shared.u32 	%r381, [%r378+13336];
	ld.shared.u32 	%r382, [%r378+13340];
	ld.shared.u32 	%r383, [%r378+13344];
	ld.shared.u32 	%r384, [%r378+13348];
	ld.shared.u32 	%r385, [%r378+13352];
	ld.shared.u32 	%r386, [%r378+13356];
	ld.shared.u32 	%r387, [%r378+13360];
	ld.shared.u32 	%r388, [%r378+13364];
	ld.shared.u32 	%r389, [%r378+13368];
	ld.shared.u32 	%r390, [%r378+13372];
	add.s32 	%r391, %r380, %r379;
	add.s32 	%r392, %r391, %r381;
	add.s32 	%r393, %r392, %r382;
	add.s32 	%r394, %r393, %r383;
	add.s32 	%r395, %r394, %r384;
	add.s32 	%r396, %r395, %r385;
	add.s32 	%r397, %r396, %r386;
	add.s32 	%r398, %r397, %r387;
	add.s32 	%r399, %r398, %r388;
	add.s32 	%r400, %r399, %r389;
	add.s32 	%r351, %r400, %r390;
	mov.b32 	%r349, 1;
	mov.b32 	%r374, 0;
	mov.b32 	%r376, -1;
	// begin inline asm
	{  .reg .s32 r0;  .reg .pred p;  shfl.sync.up.b32 r0|p, %r351, %r349, %r374, %r376;  @p add.s32 r0, r0, %r351;  mov.s32 %r347, r0;}
	// end inline asm
	mov.b32 	%r355, 2;
	// begin inline asm
	{  .reg .s32 r0;  .reg .pred p;  shfl.sync.up.b32 r0|p, %r347, %r355, %r374, %r376;  @p add.s32 r0, r0, %r347;  mov.s32 %r353, r0;}
	// end inline asm
	mov.b32 	%r361, 4;
	// begin inline asm
	{  .reg .s32 r0;  .reg .pred p;  shfl.sync.up.b32 r0|p, %r353, %r361, %r374, %r376;  @p add.s32 r0, r0, %r353;  mov.s32 %r359, r0;}
	// end inline asm
	mov.b32 	%r367, 8;
	// begin inline asm
	{  .reg .s32 r0;  .reg .pred p;  shfl.sync.up.b32 r0|p, %r359, %r367, %r374, %r376;  @p add.s32 r0, r0, %r359;  mov.s32 %r365, r0;}
	// end inline asm
	mov.b32 	%r373, 16;
	// begin inline asm
	{  .reg .s32 r0;  .reg .pred p;  shfl.sync.up.b32 r0|p, %r365, %r373, %r374, %r376;  @p add.s32 r0, r0, %r365;  mov.s32 %r371, r0;}
	// end inline asm
	sub.s32 	%r401, %r371, %r351;
	add.s32 	%r402, %r379, %r401;
	add.s32 	%r403, %r380, %r402;
	add.s32 	%r404, %r381, %r403;
	add.s32 	%r405, %r382, %r404;
	add.s32 	%r406, %r383, %r405;
	add.s32 	%r407, %r384, %r406;
	add.s32 	%r408, %r385, %r407;
	add.s32 	%r409, %r386, %r408;
	add.s32 	%r410, %r387, %r409;
	add.s32 	%r411, %r388, %r410;
	add.s32 	%r412, %r389, %r411;
	st.shared.u32 	[%r378+13328], %r401;
	st.shared.u32 	[%r378+13332], %r402;
	st.shared.u32 	[%r378+13336], %r403;
	st.shared.u32 	[%r378+13340], %r404;
	st.shared.u32 	[%r378+13344], %r405;
	st.shared.u32 	[%r378+13348], %r406;
	st.shared.u32 	[%r378+13352], %r407;
	st.shared.u32 	[%r378+13356], %r408;
	st.shared.u32 	[%r378+13360], %r409;
	st.shared.u32 	[%r378+13364], %r410;
	st.shared.u32 	[%r378+13368], %r411;
	st.shared.u32 	[%r378+13372], %r412;
$L__BB15_97:
	setp.gt.u32 	%p63, %r1, 255;
	bar.sync 	0;
	ld.shared.s32 	%rd107, [%r49];
	@%p63 bra 	$L__BB15_99;
	cvt.u32.u64 	%r413, %rd107;
	shl.b32 	%r415, %r1, 2;
	add.s32 	%r417, %r345, %r415;
	ld.shared.u32 	%r418, [%r417];
	add.s32 	%r419, %r418, %r413;
	st.shared.u32 	[%r417], %r419;
	ld.shared.u32 	%r420, [%r417+1024];
	add.s32 	%r421, %r420, %r413;
	st.shared.u32 	[%r417+1024], %r421;
	ld.shared.u32 	%r422, [%r417+2048];
	add.s32 	%r423, %r422, %r413;
	st.shared.u32 	[%r417+2048], %r423;
	ld.shared.u32 	%r424, [%r417+3072];
	add.s32 	%r425, %r424, %r413;
	st.shared.u32 	[%r417+3072], %r425;
	ld.shared.u32 	%r426, [%r417+4096];
	add.s32 	%r427, %r426, %r413;
	st.shared.u32 	[%r417+4096], %r427;
	ld.shared.u32 	%r428, [%r417+5120];
	add.s32 	%r429, %r428, %r413;
	st.shared.u32 	[%r417+5120], %r429;
	ld.shared.u32 	%r430, [%r417+6144];
	add.s32 	%r431, %r430, %r413;
	st.shared.u32 	[%r417+6144], %r431;
	ld.shared.u32 	%r432, [%r417+7168];
	add.s32 	%r433, %r432, %r413;
	st.shared.u32 	[%r417+7168], %r433;
	ld.shared.u32 	%r434, [%r417+8192];
	add.s32 	%r435, %r434, %r413;
	st.shared.u32 	[%r417+8192], %r435;
	ld.shared.u32 	%r436, [%r417+9216];
	add.s32 	%r437, %r436, %r413;
	st.shared.u32 	[%r417+9216], %r437;
	ld.shared.u32 	%r438, [%r417+10240];
	add.s32 	%r439, %r438, %r413;
	st.shared.u32 	[%r417+10240], %r439;
	ld.shared.u32 	%r440, [%r417+11264];
	add.s32 	%r441, %r440, %r413;
	st.shared.u32 	[%r417+11264], %r441;
$L__BB15_99:
	bar.sync 	0;
	// begin inline asm
	mov.u32 %r442, %lanemask_le;
	// end inline asm
	cvt.u32.u64 	%r468, %rd68;
	shr.u64 	%rd188, %rd453, %r468;
	cvt.u32.u64 	%r469, %rd188;
	and.b32  	%r465, %r469, %r7;
	mov.b32 	%r445, 1;
	// begin inline asm
	{
    .reg .pred p;
    and.b32 %r443, %r465, %r445;    setp.ne.u32 p, %r443, 0;
    vote.ballot.sync.b32 %r443, p, 0xffffffff;
    @!p not.b32 %r443, %r443;
}

	// end inline asm
	mov.b32 	%r448, 2;
	// begin inline asm
	{
    .reg .pred p;
    and.b32 %r446, %r465, %r448;    setp.ne.u32 p, %r446, 0;
    vote.ballot.sync.b32 %r446, p, 0xffffffff;
    @!p not.b32 %r446, %r446;
}

	// end inline asm
	and.b32  	%r470, %r446, %r443;
	mov.b32 	%r451, 4;
	// begin inline asm
	{
    .reg .pred p;
    and.b32 %r449, %r465, %r451;    setp.ne.u32 p, %r449, 0;
    vote.ballot.sync.b32 %r449, p, 0xffffffff;
    @!p not.b32 %r449, %r449;
}

	// end inline asm
	and.b32  	%r471, %r449, %r470;
	mov.b32 	%r454, 8;
	// begin inline asm
	{
    .reg .pred p;
    and.b32 %r452, %r465, %r454;    setp.ne.u32 p, %r452, 0;
    vote.ballot.sync.b32 %r452, p, 0xffffffff;
    @!p not.b32 %r452, %r452;
}

	// end inline asm
	and.b32  	%r472, %r452, %r471;
	mov.b32 	%r457, 16;
	// begin inline asm
	{
    .reg .pred p;
    and.b32 %r455, %r465, %r457;    setp.ne.u32 p, %r455, 0;
    vote.ballot.sync.b32 %r455, p, 0xffffffff;
    @!p not.b32 %r455, %r455;
}

	// end inline asm
	and.b32  	%r473, %r455, %r472;
	mov.b32 	%r460, 32;
	// begin inline asm
	{
    .reg .pred p;
    and.b32 %r458, %r465, %r460;    setp.ne.u32 p, %r458, 0;
    vote.ballot.sync.b32 %r458, p, 0xffffffff;
    @!p not.b32 %r458, %r458;
}

	// end inline asm
	and.b32  	%r474, %r458, %r473;
	mov.b32 	%r463, 64;
	// begin inline asm
	{
    .reg .pred p;
    and.b32 %r461, %r465, %r463;    setp.ne.u32 p, %r461, 0;
    vote.ballot.sync.b32 %r461, p, 0xffffffff;
    @!p not.b32 %r461, %r461;
}

	// end inline asm
	and.b32  	%r475, %r461, %r474;
	mov.b32 	%r466, 128;
	// begin inline asm
	{
    .reg .pred p;
    and.b32 %r464, %r465, %r466;    setp.ne.u32 p, %r464, 0;
    vote.ballot.sync.b32 %r464, p, 0xffffffff;
    @!p not.b32 %r464, %r464;
}

	// end inline asm
	and.b32  	%r476, %r464, %r475;
	clz.b32 	%r477, %r476;
	sub.s32 	%r52, 31, %r477;
	and.b32  	%r478, %r442, %r476;
	popc.b32 	%r53, %r478;
	setp.ne.s32 	%p64, %r153, %r52;
	mov.b32 	%r1249, 0;
	@%p64 bra 	$L__BB15_101;
	shl.b32 	%r479, %r465, 2;
	add.s32 	%r480, %r9, %r479;
	atom.shared.add.u32 	%r1249, [%r480], %r53;
$L__BB15_101:
	shfl.sync.idx.b32	%r506|%p65, %r1249, %r52, 31, -1;
	add.s32 	%r56, %r53, %r506;
	shr.u64 	%rd189, %rd454, %r468;
	cvt.u32.u64 	%r508, %rd189;
	and.b32  	%r503, %r508, %r7;
	mov.b32 	%r483, 1;
	// begin inline asm
	{
    .reg .pred p;
    and.b32 %r481, %r503, %r483;    setp.ne.u32 p, %r481, 0;
    vote.ballot.sync.b32 %r481, p, 0xffffffff;
    @!p not.b32 %r481, %r481;
}

	// end inline asm
	mov.b32 	%r486, 2;
	// begin inline asm
	{
    .reg .pred p;
    and.b32 %r484, %r503, %r486;    setp.ne.u32 p, %r484, 0;
    vote.ballot.sync.b32 %r484, p, 0xffffffff;
    @!p not.b32 %r484, %r484;
}

	// end inline asm
	and.b32  	%r509, %r484, %r481;
	mov.b32 	%r489, 4;
	// begin inline asm
	{
    .reg .pred p;
    and.b32 %r487, %r503, %r489;    setp.ne.u32 p, %r487, 0;
    vote.ballot.sync.b32 %r487, p, 0xffffffff;
    @!p not.b32 %r487, %r487;
}

	// end inline asm
	and.b32  	%r510, %r487, %r509;
	mov.b32 	%r492, 8;
	// begin inline asm
	{
    .reg .pred p;
    and.b32 %r490, %r503, %r492;    setp.ne.u32 p, %r490, 0;
    vote.ballot.sync.b32 %r490, p, 0xffffffff;
    @!p not.b32 %r490, %r490;
}

	// end inline asm
	and.b32  	%r511, %r490, %r510;
	mov.b32 	%r495, 16;
	// begin inline asm
	{
    .reg .pred p;
    and.b32 %r493, %r503, %r495;    setp.ne.u32 p, %r493, 0;
    vote.ballot.sync.b32 %r493, p, 0xffffffff;
    @!p not.b32 %r493, %r493;
}

	// end inline asm
	and.b32  	%r512, %r493, %r511;
	mov.b32 	%r498, 32;
	// begin inline asm
	{
    .reg .pred p;
    and.b32 %r496, %r503, %r498;    setp.ne.u32 p, %r496, 0;
    vote.ballot.sync.b32 %r496, p, 0xffffffff;
    @!p not.b32 %r496, %r496;
}

	// end inline asm
	and.b32  	%r513, %r496, %r512;
	mov.b32 	%r501, 64;
	// begin inline asm
	{
    .reg .pred p;
    and.b32 %r499, %r503, %r501;    setp.ne.u32 p, %r499, 0;
    vote.ballot.sync.b32 %r499, p, 0xffffffff;
    @!p not.b32 %r499, %r499;
}

	// end inline asm
	and.b32  	%r514, %r499, %r513;
	mov.b32 	%r504, 128;
	// begin inline asm
	{
    .reg .pred p;
    and.b32 %r502, %r503, %r504;    setp.ne.u32 p, %r502, 0;
    vote.ballot.sync.b32 %r502, p, 0xffffffff;
    @!p not.b32 %r502, %r502;
}

	// end inline asm
	and.b32  	%r515, %r502, %r514;
	clz.b32 	%r516, %r515;
	sub.s32 	%r58, 31, %r516;
	and.b32  	%r517, %r442, %r515;
	popc.b32 	%r59, %r517;
	setp.ne.s32 	%p66, %r153, %r58;
	mov.b32 	%r1250, 0;
	@%p66 bra 	$L__BB15_103;
	shl.b32 	%r518, %r503, 2;
	add.s32 	%r519, %r9, %r518;
	atom.shared.add.u32 	%r1250, [%r519], %r59;
$L__BB15_103:
	shfl.sync.idx.b32	%r545|%p67, %r1250, %r58, 31, -1;
	add.s32 	%r62, %r59, %r545;
	shr.u64 	%rd190, %rd455, %r468;
	cvt.u32.u64 	%r547, %rd190;
	and.b32  	%r542, %r547, %r7;
	mov.b32 	%r522, 1;
	// begin inline asm
	{
    .reg .pred p;
    and.b32 %r520, %r542, %r522;    setp.ne.u32 p, %r520, 0;
    vote.ballot.sync.b32 %r520, p, 0xffffffff;
    @!p not.b32 %r520, %r520;
}

	// end inline asm
	mov.b32 	%r525, 2;
	// begin inline asm
	{
    .reg .pred p;
    and.b32 %r523, %r542, %r525;    setp.ne.u32 p, %r523, 0;
    vote.ballot.sync.b32 %r523, p, 0xffffffff;
    @!p not.b32 %r523, %r523;
}

	// end inline asm
	and.b32  	%r548, %r523, %r520;
	mov.b32 	%r528, 4;
	// begin inline asm
	{
    .reg .pred p;
    and.b32 %r526, %r542, %r528;    setp.ne.u32 p, %r526, 0;
    vote.ballot.sync.b32 %r526, p, 0xffffffff;
    @!p not.b32 %r526, %r526;
}

	// end inline asm
	and.b32  	%r549, %r526, %r548;
	mov.b32 	%r531, 8;
	// begin inline asm
	{
    .reg .pred p;
    and.b32 %r529, %r542, %r531;    setp.ne.u32 p, %r529, 0;
    vote.ballot.sync.b32 %r529, p, 0xffffffff;
    @!p not.b32 %r529, %r529;
}

	// end inline asm
	and.b32  	%r550, %r529, %r549;
	mov.b32 	%r534, 16;
	// begin inline asm
	{
    .reg .pred p;
    and.b32 %r532, %r542, %r534;    setp.ne.u32 p, %r532, 0;
    vote.ballot.sync.b32 %r532, p, 0xffffffff;
    @!p not.b32 %r532, %r532;
}

	// end inline asm
	and.b32  	%r551, %r532, %r550;
	mov.b32 	%r537, 32;
	// begin inline asm
	{
    .reg .pred p;
    and.b32 %r535, %r542, %r537;    setp.ne.u32 p, %r535, 0;
    vote.ballot.sync.b32 %r535, p, 0xffffffff;
    @!p not.b32 %r535, %r535;
}

	// end inline asm
	and.b32  	%r552, %r535, %r551;
	mov.b32 	%r540, 64;
	// begin inline asm
	{
    .reg .pred p;
    and.b32 %r538, %r542, %r540;    setp.ne.u32 p, %r538, 0;
    vote.ballot.sync.b32 %r538, p, 0xffffffff;
    @!p not.b32 %r538, %r538;
}

	// end inline asm
	and.b32  	%r553, %r538, %r552;
	mov.b32 	%r543, 128;
	// begin inline asm
	{
    .reg .pred p;
    and.b32 %r541, %r542, %r543;    setp.ne.u32 p, %r541, 0;
    vote.ballot.sync.b32 %r541, p, 0xffffffff;
    @!p not.b32 %r541, %r541;
}

	// end inline asm
	and.b32  	%r554, %r541, %r553;
	clz.b32 	%r555, %r554;
	sub.s32 	%r64, 31, %r555;
	and.b32  	%r556, %r442, %r554;
	popc.b32 	%r65, %r556;
	setp.ne.s32 	%p68, %r153, %r64;
	mov.b32 	%r1251, 0;
	@%p68 bra 	$L__BB15_105;
	shl.b32 	%r557, %r542, 2;
	add.s32 	%r558, %r9, %r557;
	atom.shared.add.u32 	%r1251, [%r558], %r65;
$L__BB15_105:
	shfl.sync.idx.b32	%r584|%p69, %r1251, %r64, 31, -1;
	add.s32 	%r68, %r65, %r584;
	shr.u64 	%rd191, %rd456, %r468;
	cvt.u32.u64 	%r586, %rd191;
	and.b32  	%r581, %r586, %r7;
	mov.b32 	%r561, 1;
	// begin inline asm
	{
    .reg .pred p;
    and.b32 %r559, %r581, %r561;    setp.ne.u32 p, %r559, 0;
    vote.ballot.sync.b32 %r559, p, 0xffffffff;
    @!p not.b32 %r559, %r559;
}

	// end inline asm
	mov.b32 	%r564, 2;
	// begin inline asm
	{
    .reg .pred p;
    and.b32 %r562, %r581, %r564;    setp.ne.u32 p, %r562, 0;
    vote.ballot.sync.b32 %r562, p, 0xffffffff;
    @!p not.b32 %r562, %r562;
}

	// end inline asm
	and.b32  	%r587, %r562, %r559;
	mov.b32 	%r567, 4;
	// begin inline asm
	{
    .reg .pred p;
    and.b32 %r565, %r581, %r567;    setp.ne.u32 p, %r565, 0;
    vote.ballot.sync.b32 %r565, p, 0xffffffff;
    @!p not.b32 %r565, %r565;
}

	// end inline asm
	and.b32  	%r588, %r565, %r587;
	mov.b32 	%r570, 8;
	// begin inline asm
	{
    .reg .pred p;
    and.b32 %r568, %r581, %r570;    setp.ne.u32 p, %r568, 0;
    vote.ballot.sync.b32 %r568, p, 0xffffffff;
    @!p not.b32 %r568, %r568;
}

	// end inline asm
	and.b32  	%r589, %r568, %r588;
	mov.b32 	%r573, 16;
	// begin inline asm
	{
    .reg .pred p;
    and.b32 %r571, %r581, %r573;    setp.ne.u32 p, %r571, 0;
    vote.ballot.sync.b32 %r571, p, 0xffffffff;
    @!p not.b32 %r571, %r571;
}

	// end inline asm
	and.b32  	%r590, %r571, %r589;
	mov.b32 	%r576, 32;
	// begin inline asm
	{
    .reg .pred p;
    and.b32 %r574, %r581, %r576;    setp.ne.u32 p, %r574, 0;
    vote.ballot.sync.b32 %r574, p, 0xffffffff;
    @!p not.b32 %r574, %r574;
}

	// end inline asm
	and.b32  	%r591, %r574, %r590;
	mov.b32 	%r579, 64;
	// begin inline asm
	{
    .reg .pred p;
    and.b32 %r577, %r581, %r579;    setp.ne.u32 p, %r577, 0;
    vote.ballot.sync.b32 %r577, p, 0xffffffff;
    @!p not.b32 %r577, %r577;
}

	// end inline asm
	and.b32  	%r592, %r577, %r591;
	mov.b32 	%r582, 128;
	// begin inline asm
	{
    .reg .pred p;
    and.b32 %r580, %r581, %r582;    setp.ne.u32 p, %r580, 0;
    vote.ballot.sync.b32 %r580, p, 0xffffffff;
    @!p not.b32 %r580, %r580;
}

	// end inline asm
	and.b32  	%r593, %r580, %r592;
	clz.b32 	%r594, %r593;
	sub.s32 	%r70, 31, %r594;
	and.b32  	%r595, %r442, %r593;
	popc.b32 	%r71, %r595;
	setp.ne.s32 	%p70, %r153, %r70;
	mov.b32 	%r1252, 0;
	@%p70 bra 	$L__BB15_107;
	shl.b32 	%r596, %r581, 2;
	add.s32 	%r597, %r9, %r596;
	atom.shared.add.u32 	%r1252, [%r597], %r71;
$L__BB15_107:
	shfl.sync.idx.b32	%r623|%p71, %r1252, %r70, 31, -1;
	add.s32 	%r74, %r71, %r623;
	shr.u64 	%rd192, %rd457, %r468;
	cvt.u32.u64 	%r625, %rd192;
	and.b32  	%r620, %r625, %r7;
	mov.b32 	%r600, 1;
	// begin inline asm
	{
    .reg .pred p;
    and.b32 %r598, %r620, %r600;    setp.ne.u32 p, %r598, 0;
    vote.ballot.sync.b32 %r598, p, 0xffffffff;
    @!p not.b32 %r598, %r598;
}

	// end inline asm
	mov.b32 	%r603, 2;
	// begin inline asm
	{
    .reg .pred p;
    and.b32 %r601, %r620, %r603;    setp.ne.u32 p, %r601, 0;
    vote.ballot.sync.b32 %r601, p, 0xffffffff;
    @!p not.b32 %r601, %r601;
}

	// end inline asm
	and.b32  	%r626, %r601, %r598;
	mov.b32 	%r606, 4;
	// begin inline asm
	{
    .reg .pred p;
    and.b32 %r604, %r620, %r606;    setp.ne.u32 p, %r604, 0;
    vote.ballot.sync.b32 %r604, p, 0xffffffff;
    @!p not.b32 %r604, %r604;
}

	// end inline asm
	and.b32  	%r627, %r604, %r626;
	mov.b32 	%r609, 8;
	// begin inline asm
	{
    .reg .pred p;
    and.b32 %r607, %r620, %r609;    setp.ne.u32 p, %r607, 0;
    vote.ballot.sync.b32 %r607, p, 0xffffffff;
    @!p not.b32 %r607, %r607;
}

	// end inline asm
	and.b32  	%r628, %r607, %r627;
	mov.b32 	%r612, 16;
	// begin inline asm
	{
    .reg .pred p;
    and.b32 %r610, %r620, %r612;    setp.ne.u32 p, %r610, 0;
    vote.ballot.sync.b32 %r610, p, 0xffffffff;
    @!p not.b32 %r610, %r610;
}

	// end inline asm
	and.b32  	%r629, %r610, %r628;
	mov.b32 	%r615, 32;
	// begin inline asm
	{
    .reg .pred p;
    and.b32 %r613, %r620, %r615;    setp.ne.u32 p, %r613, 0;
    vote.ballot.sync.b32 %r613, p, 0xffffffff;
    @!p not.b32 %r613, %r613;
}

	// end inline asm
	and.b32  	%r630, %r613, %r629;
	mov.b32 	%r618, 64;
	// begin inline asm
	{
    .reg .pred p;
    and.b32 %r616, %r620, %r618;    setp.ne.u32 p, %r616, 0;
    vote.ballot.sync.b32 %r616, p, 0xffffffff;
    @!p not.b32 %r616, %r616;
}

	// end inline asm
	and.b32  	%r631, %r616, %r630;
	mov.b32 	%r621, 128;
	// begin inline asm
	{
    .reg .pred p;
    and.b32 %r619, %r620, %r621;    setp.ne.u32 p, %r619, 0;
    vote.ballot.sync.b32 %r619, p, 0xffffffff;
    @!p not.b32 %r619, %r619;
}

	// end inline asm
	and.b32  	%r632, %r619, %r631;
	clz.b32 	%r633, %r632;
	sub.s32 	%r76, 31, %r633;
	and.b32  	%r634, %r442, %r632;
	popc.b32 	%r77, %r634;
	setp.ne.s32 	%p72, %r153, %r76;
	mov.b32 	%r1253, 0;
	@%p72 bra 	$L__BB15_109;
	shl.b32 	%r635, %r620, 2;
	add.s32 	%r636, %r9, %r635;
	atom.shared.add.u32 	%r1253, [%r636], %r77;
$L__BB15_109:
	shfl.sync.idx.b32	%r662|%p73, %r1253, %r76, 31, -1;
	add.s32 	%r80, %r77, %r662;
	shr.u64 	%rd193, %rd458, %r468;
	cvt.u32.u64 	%r664, %rd193;
	and.b32  	%r659, %r664, %r7;
	mov.b32 	%r639, 1;
	// begin inline asm
	{
    .reg .pred p;
    and.b32 %r637, %r659, %r639;    setp.ne.u32 p, %r637, 0;
    vote.ballot.sync.b32 %r637, p, 0xffffffff;
    @!p not.b32 %r637, %r637;
}

	// end inline asm
	mov.b32 	%r642, 2;
	// begin inline asm
	{
    .reg .pred p;
    and.b32 %r640, %r659, %r642;    setp.ne.u32 p, %r640, 0;
    vote.ballot.sync.b32 %r640, p, 0xffffffff;
    @!p not.b32 %r640, %r640;
}

	// end inline asm
	and.b32  	%r665, %r640, %r637;
	mov.b32 	%r645, 4;
	// begin inline asm
	{
    .reg .pred p;
    and.b32 %r643, %r659, %r645;    setp.ne.u32 p, %r643, 0;
    vote.ballot.sync.b32 %r643, p, 0xffffffff;
    @!p not.b32 %r643, %r643;
}

	// end inline asm
	and.b32  	%r666, %r643, %r665;
	mov.b32 	%r648, 8;
	// begin inline asm
	{
    .reg .pred p;
    and.b32 %r646, %r659, %r648;    setp.ne.u32 p, %r646, 0;
    vote.ballot.sync.b32 %r646, p, 0xffffffff;
    @!p not.b32 %r646, %r646;
}

	// end inline asm
	and.b32  	%r667, %r646, %r666;
	mov.b32 	%r651, 16;
	// begin inline asm
	{
    .reg .pred p;
    and.b32 %r649, %r659, %r651;    setp.ne.u32 p, %r649, 0;
    vote.ballot.sync.b32 %r649, p, 0xffffffff;
    @!p not.b32 %r649, %r649;
}

	// end inline asm
	and.b32  	%r668, %r649, %r667;
	mov.b32 	%r654, 32;
	// begin inline asm
	{
    .reg .pred p;
    and.b32 %r652, %r659, %r654;    setp.ne.u32 p, %r652, 0;
    vote.ballot.sync.b32 %r652, p, 0xffffffff;
    @!p not.b32 %r652, %r652;
}

	// end inline asm
	and.b32  	%r669, %r652, %r668;
	mov.b32 	%r657, 64;
	// begin inline asm
	{
    .reg .pred p;
    and.b32 %r655, %r659, %r657;    setp.ne.u32 p, %r655, 0;
    vote.ballot.sync.b32 %r655, p, 0xffffffff;
    @!p not.b32 %r655, %r655;
}

	// end inline asm
	and.b32  	%r670, %r655, %r669;
	mov.b32 	%r660, 128;
	// begin inline asm
	{
    .reg .pred p;
    and.b32 %r658, %r659, %r660;    setp.ne.u32 p, %r658, 0;
    vote.ballot.sync.b32 %r658, p, 0xffffffff;
    @!p not.b32 %r658, %r658;
}

	// end inline asm
	and.b32  	%r671, %r658, %r670;
	clz.b32 	%r672, %r671;
	sub.s32 	%r82, 31, %r672;
	and.b32  	%r673, %r442, %r671;
	popc.b32 	%r83, %r673;
	setp.ne.s32 	%p74, %r153, %r82;
	mov.b32 	%r1254, 0;
	@%p74 bra 	$L__BB15_111;
	shl.b32 	%r674, %r659, 2;
	add.s32 	%r675, %r9, %r674;
	atom.shared.add.u32 	%r1254, [%r675], %r83;
$L__BB15_111:
	shfl.sync.idx.b32	%r701|%p75, %r1254, %r82, 31, -1;
	add.s32 	%r86, %r83, %r701;
	shr.u64 	%rd194, %rd459, %r468;
	cvt.u32.u64 	%r703, %rd194;
	and.b32  	%r698, %r703, %r7;
	mov.b32 	%r678, 1;
	// begin inline asm
	{
    .reg .pred p;
    and.b32 %r676, %r698, %r678;    setp.ne.u32 p, %r676, 0;
    vote.ballot.sync.b32 %r676, p, 0xffffffff;
    @!p not.b32 %r676, %r676;
}

	// end inline asm
	mov.b32 	%r681, 2;
	// begin inline asm
	{
    .reg .pred p;
    and.b32 %r679, %r698, %r681;    setp.ne.u32 p, %r679, 0;
    vote.ballot.sync.b32 %r679, p, 0xffffffff;
    @!p not.b32 %r679, %r679;
}

	// end inline asm
	and.b32  	%r704, %r679, %r676;
	mov.b32 	%r684, 4;
	// begin inline asm
	{
    .reg .pred p;
    and.b32 %r682, %r698, %r684;    setp.ne.u32 p, %r682, 0;
    vote.ballot.sync.b32 %r682, p, 0xffffffff;
    @!p not.b32 %r682, %r682;
}

	// end inline asm
	and.b32  	%r705, %r682, %r704;
	mov.b32 	%r687, 8;
	// begin inline asm
	{
    .reg .pred p;
    and.b32 %r685, %r698, %r687;    setp.ne.u32 p, %r685, 0;
    vote.ballot.sync.b32 %r685, p, 0xffffffff;
    @!p not.b32 %r685, %r685;
}

	// end inline asm
	and.b32  	%r706, %r685, %r705;
	mov.b32 	%r690, 16;
	// begin inline asm
	{
    .reg .pred p;
    and.b32 %r688, %r698, %r690;    setp.ne.u32 p, %r688, 0;
    vote.ballot.sync.b32 %r688, p, 0xffffffff;
    @!p not.b32 %r688, %r688;
}

	// end inline asm
	and.b32  	%r707, %r688, %r706;
	mov.b32 	%r693, 32;
	// begin inline asm
	{
    .reg .pred p;
    and.b32 %r691, %r698, %r693;    setp.ne.u32 p, %r691, 0;
    vote.ballot.sync.b32 %r691, p, 0xffffffff;
    @!p not.b32 %r691, %r691;
}

	// end inline asm
	and.b32  	%r708, %r691, %r707;
	mov.b32 	%r696, 64;
	// begin inline asm
	{
    .reg .pred p;
    and.b32 %r694, %r698, %r696;    setp.ne.u32 p, %r694, 0;
    vote.ballot.sync.b32 %r694, p, 0xffffffff;
    @!p not.b32 %r694, %r694;
}

	// end inline asm
	and.b32  	%r709, %r694, %r708;
	mov.b32 	%r699, 128;
	// begin inline asm
	{
    .reg .pred p;
    and.b32 %r697, %r698, %r699;    setp.ne.u32 p, %r697, 0;
    vote.ballot.sync.b32 %r697, p, 0xffffffff;
    @!p not.b32 %r697, %r697;
}

	// end inline asm
	and.b32  	%r710, %r697, %r709;
	clz.b32 	%r711, %r710;
	sub.s32 	%r88, 31, %r711;
	and.b32  	%r712, %r442, %r710;
	popc.b32 	%r89, %r712;
	setp.ne.s32 	%p76, %r153, %r88;
	mov.b32 	%r1255, 0;
	@%p76 bra 	$L__BB15_113;
	shl.b32 	%r713, %r698, 2;
	add.s32 	%r714, %r9, %r713;
	atom.shared.add.u32 	%r1255, [%r714], %r89;
$L__BB15_113:
	shfl.sync.idx.b32	%r740|%p77, %r1255, %r88, 31, -1;
	add.s32 	%r92, %r89, %r740;
	shr.u64 	%rd195, %rd460, %r468;
	cvt.u32.u64 	%r742, %rd195;
	and.b32  	%r737, %r742, %r7;
	mov.b32 	%r717, 1;
	// begin inline asm
	{
    .reg .pred p;
    and.b32 %r715, %r737, %r717;    setp.ne.u32 p, %r715, 0;
    vote.ballot.sync.b32 %r715, p, 0xffffffff;
    @!p not.b32 %r715, %r715;
}

	// end inline asm
	mov.b32 	%r720, 2;
	// begin inline asm
	{
    .reg .pred p;
    and.b32 %r718, %r737, %r720;    setp.ne.u32 p, %r718, 0;
    vote.ballot.sync.b32 %r718, p, 0xffffffff;
    @!p not.b32 %r718, %r718;
}

	// end inline asm
	and.b32  	%r743, %r718, %r715;
	mov.b32 	%r723, 4;
	// begin inline asm
	{
    .reg .pred p;
    and.b32 %r721, %r737, %r723;    setp.ne.u32 p, %r721, 0;
    vote.ballot.sync.b32 %r721, p, 0xffffffff;
    @!p not.b32 %r721, %r721;
}

	// end inline asm
	and.b32  	%r744, %r721, %r743;
	mov.b32 	%r726, 8;
	// begin inline asm
	{
    .reg .pred p;
    and.b32 %r724, %r737, %r726;    setp.ne.u32 p, %r724, 0;
    vote.ballot.sync.b32 %r724, p, 0xffffffff;
    @!p not.b32 %r724, %r724;
}

	// end inline asm
	and.b32  	%r745, %r724, %r744;
	mov.b32 	%r729, 16;
	// begin inline asm
	{
    .reg .pred p;
    and.b32 %r727, %r737, %r729;    setp.ne.u32 p, %r727, 0;
    vote.ballot.sync.b32 %r727, p, 0xffffffff;
    @!p not.b32 %r727, %r727;
}

	// end inline asm
	and.b32  	%r746, %r727, %r745;
	mov.b32 	%r732, 32;
	// begin inline asm
	{
    .reg .pred p;
    and.b32 %r730, %r737, %r732;    setp.ne.u32 p, %r730, 0;
    vote.ballot.sync.b32 %r730, p, 0xffffffff;
    @!p not.b32 %r730, %r730;
}

	// end inline asm
	and.b32  	%r747, %r730, %r746;
	mov.b32 	%r735, 64;
	// begin inline asm
	{
    .reg .pred p;
    and.b32 %r733, %r737, %r735;    setp.ne.u32 p, %r733, 0;
    vote.ballot.sync.b32 %r733, p, 0xffffffff;
    @!p not.b32 %r733, %r733;
}

	// end inline asm
	and.b32  	%r748, %r733, %r747;
	mov.b32 	%r738, 128;
	// begin inline asm
	{
    .reg .pred p;
    and.b32 %r736, %r737, %r738;    setp.ne.u32 p, %r736, 0;
    vote.ballot.sync.b32 %r736, p, 0xffffffff;
    @!p not.b32 %r736, %r736;
}

	// end inline asm
	and.b32  	%r749, %r736, %r748;
	clz.b32 	%r750, %r749;
	sub.s32 	%r94, 31, %r750;
	and.b32  	%r751, %r442, %r749;
	popc.b32 	%r95, %r751;
	setp.ne.s32 	%p78, %r153, %r94;
	mov.b32 	%r1256, 0;
	@%p78 bra 	$L__BB15_115;
	shl.b32 	%r752, %r737, 2;
	add.s32 	%r753, %r9, %r752;
	atom.shared.add.u32 	%r1256, [%r753], %r95;
$L__BB15_115:
	shfl.sync.idx.b32	%r779|%p79, %r1256, %r94, 31, -1;
	add.s32 	%r98, %r95, %r779;
	shr.u64 	%rd196, %rd461, %r468;
	cvt.u32.u64 	%r781, %rd196;
	and.b32  	%r776, %r781, %r7;
	mov.b32 	%r756, 1;
	// begin inline asm
	{
    .reg .pred p;
    and.b32 %r754, %r776, %r756;    setp.ne.u32 p, %r754, 0;
    vote.ballot.sync.b32 %r754, p, 0xffffffff;
    @!p not.b32 %r754, %r754;
}

	// end inline asm
	mov.b32 	%r759, 2;
	// begin inline asm
	{
    .reg .pred p;
    and.b32 %r757, %r776, %r759;    setp.ne.u32 p, %r757, 0;
    vote.ballot.sync.b32 %r757, p, 0xffffffff;
    @!p not.b32 %r757, %r757;
}

	// end inline asm
	and.b32  	%r782, %r757, %r754;
	mov.b32 	%r762, 4;
	// begin inline asm
	{
    .reg .pred p;
    and.b32 %r760, %r776, %r762;    setp.ne.u32 p, %r760, 0;
    vote.ballot.sync.b32 %r760, p, 0xffffffff;
    @!p not.b32 %r760, %r760;
}

	// end inline asm
	and.b32  	%r783, %r760, %r782;
	mov.b32 	%r765, 8;
	// begin inline asm
	{
    .reg .pred p;
    and.b32 %r763, %r776, %r765;    setp.ne.u32 p, %r763, 0;
    vote.ballot.sync.b32 %r763, p, 0xffffffff;
    @!p not.b32 %r763, %r763;
}

	// end inline asm
	and.b32  	%r784, %r763, %r783;
	mov.b32 	%r768, 16;
	// begin inline asm
	{
    .reg .pred p;
    and.b32 %r766, %r776, %r768;    setp.ne.u32 p, %r766, 0;
    vote.ballot.sync.b32 %r766, p, 0xffffffff;
    @!p not.b32 %r766, %r766;
}

	// end inline asm
	and.b32  	%r785, %r766, %r784;
	mov.b32 	%r771, 32;
	// begin inline asm
	{
    .reg .pred p;
    and.b32 %r769, %r776, %r771;    setp.ne.u32 p, %r769, 0;
    vote.ballot.sync.b32 %r769, p, 0xffffffff;
    @!p not.b32 %r769, %r769;
}

	// end inline asm
	and.b32  	%r786, %r769, %r785;
	mov.b32 	%r774, 64;
	// begin inline asm
	{
    .reg .pred p;
    and.b32 %r772, %r776, %r774;    setp.ne.u32 p, %r772, 0;
    vote.ballot.sync.b32 %r772, p, 0xffffffff;
    @!p not.b32 %r772, %r772;
}

	// end inline asm
	and.b32  	%r787, %r772, %r786;
	mov.b32 	%r777, 128;
	// begin inline asm
	{
    .reg .pred p;
    and.b32 %r775, %r776, %r777;    setp.ne.u32 p, %r775, 0;
    vote.ballot.sync.b32 %r775, p, 0xffffffff;
    @!p not.b32 %r775, %r775;
}

	// end inline asm
	and.b32  	%r788, %r775, %r787;
	clz.b32 	%r789, %r788;
	sub.s32 	%r100, 31, %r789;
	and.b32  	%r790, %r442, %r788;
	popc.b32 	%r101, %r790;
	setp.ne.s32 	%p80, %r153, %r100;
	mov.b32 	%r1257, 0;
	@%p80 bra 	$L__BB15_117;
	shl.b32 	%r791, %r776, 2;
	add.s32 	%r792, %r9, %r791;
	atom.shared.add.u32 	%r1257, [%r792], %r101;
$L__BB15_117:
	shfl.sync.idx.b32	%r818|%p81, %r1257, %r100, 31, -1;
	add.s32 	%r104, %r101, %r818;
	shr.u64 	%rd197, %rd462, %r468;
	cvt.u32.u64 	%r820, %rd197;
	and.b32  	%r815, %r820, %r7;
	mov.b32 	%r795, 1;
	// begin inline asm
	{
    .reg .pred p;
    and.b32 %r793, %r815, %r795;    setp.ne.u32 p, %r793, 0;
    vote.ballot.sync.b32 %r793, p, 0xffffffff;
    @!p not.b32 %r793, %r793;
}

	// end inline asm
	mov.b32 	%r798, 2;
	// begin inline asm
	{
    .reg .pred p;
    and.b32 %r796, %r815, %r798;    setp.ne.u32 p, %r796, 0;
    vote.ballot.sync.b32 %r796, p, 0xffffffff;
    @!p not.b32 %r796, %r796;
}

	// end inline asm
	and.b32  	%r821, %r796, %r793;
	mov.b32 	%r801, 4;
	// begin inline asm
	{
    .reg .pred p;
    and.b32 %r799, %r815, %r801;    setp.ne.u32 p, %r799, 0;
    vote.ballot.sync.b32 %r799, p, 0xffffffff;
    @!p not.b32 %r799, %r799;
}

	// end inline asm
	and.b32  	%r822, %r799, %r821;
	mov.b32 	%r804, 8;
	// begin inline asm
	{
    .reg .pred p;
    and.b32 %r802, %r815, %r804;    setp.ne.u32 p, %r802, 0;
    vote.ballot.sync.b32 %r802, p, 0xffffffff;
    @!p not.b32 %r802, %r802;
}

	// end inline asm
	and.b32  	%r823, %r802, %r822;
	mov.b32 	%r807, 16;
	// begin inline asm
	{
    .reg .pred p;
    and.b32 %r805, %r815, %r807;    setp.ne.u32 p, %r805, 0;
    vote.ballot.sync.b32 %r805, p, 0xffffffff;
    @!p not.b32 %r805, %r805;
}

	// end inline asm
	and.b32  	%r824, %r805, %r823;
	mov.b32 	%r810, 32;
	// begin inline asm
	{
    .reg .pred p;
    and.b32 %r808, %r815, %r810;    setp.ne.u32 p, %r808, 0;
    vote.ballot.sync.b32 %r808, p, 0xffffffff;
    @!p not.b32 %r808, %r808;
}

	// end inline asm
	and.b32  	%r825, %r808, %r824;
	mov.b32 	%r813, 64;
	// begin inline asm
	{
    .reg .pred p;
    and.b32 %r811, %r815, %r813;    setp.ne.u32 p, %r811, 0;
    vote.ballot.sync.b32 %r811, p, 0xffffffff;
    @!p not.b32 %r811, %r811;
}

	// end inline asm
	and.b32  	%r826, %r811, %r825;
	mov.b32 	%r816, 128;
	// begin inline asm
	{
    .reg .pred p;
    and.b32 %r814, %r815, %r816;    setp.ne.u32 p, %r814, 0;
    vote.ballot.sync.b32 %r814, p, 0xffffffff;
    @!p not.b32 %r814, %r814;
}

	// end inline asm
	and.b32  	%r827, %r814, %r826;
	clz.b32 	%r828, %r827;
	sub.s32 	%r106, 31, %r828;
	and.b32  	%r829, %r442, %r827;
	popc.b32 	%r107, %r829;
	setp.ne.s32 	%p82, %r153, %r106;
	mov.b32 	%r1258, 0;
	@%p82 bra 	$L__BB15_119;
	shl.b32 	%r830, %r815, 2;
	add.s32 	%r831, %r9, %r830;
	atom.shared.add.u32 	%r1258, [%r831], %r107;
$L__BB15_119:
	shfl.sync.idx.b32	%r857|%p83, %r1258, %r106, 31, -1;
	add.s32 	%r110, %r107, %r857;
	shr.u64 	%rd198, %rd463, %r468;
	cvt.u32.u64 	%r859, %rd198;
	and.b32  	%r854, %r859, %r7;
	mov.b32 	%r834, 1;
	// begin inline asm
	{
    .reg .pred p;
    and.b32 %r832, %r854, %r834;    setp.ne.u32 p, %r832, 0;
    vote.ballot.sync.b32 %r832, p, 0xffffffff;
    @!p not.b32 %r832, %r832;
}

	// end inline asm
	mov.b32 	%r837, 2;
	// begin inline asm
	{
    .reg .pred p;
    and.b32 %r835, %r854, %r837;    setp.ne.u32 p, %r835, 0;
    vote.ballot.sync.b32 %r835, p, 0xffffffff;
    @!p not.b32 %r835, %r835;
}

	// end inline asm
	and.b32  	%r860, %r835, %r832;
	mov.b32 	%r840, 4;
	// begin inline asm
	{
    .reg .pred p;
    and.b32 %r838, %r854, %r840;    setp.ne.u32 p, %r838, 0;
    vote.ballot.sync.b32 %r838, p, 0xffffffff;
    @!p not.b32 %r838, %r838;
}

	// end inline asm
	and.b32  	%r861, %r838, %r860;
	mov.b32 	%r843, 8;
	// begin inline asm
	{
    .reg .pred p;
    and.b32 %r841, %r854, %r843;    setp.ne.u32 p, %r841, 0;
    vote.ballot.sync.b32 %r841, p, 0xffffffff;
    @!p not.b32 %r841, %r841;
}

	// end inline asm
	and.b32  	%r862, %r841, %r861;
	mov.b32 	%r846, 16;
	// begin inline asm
	{
    .reg .pred p;
    and.b32 %r844, %r854, %r846;    setp.ne.u32 p, %r844, 0;
    vote.ballot.sync.b32 %r844, p, 0xffffffff;
    @!p not.b32 %r844, %r844;
}

	// end inline asm
	and.b32  	%r863, %r844, %r862;
	mov.b32 	%r849, 32;
	// begin inline asm
	{
    .reg .pred p;
    and.b32 %r847, %r854, %r849;    setp.ne.u32 p, %r847, 0;
    vote.ballot.sync.b32 %r847, p, 0xffffffff;
    @!p not.b32 %r847, %r847;
}

	// end inline asm
	and.b32  	%r864, %r847, %r863;
	mov.b32 	%r852, 64;
	// begin inline asm
	{
    .reg .pred p;
    and.b32 %r850, %r854, %r852;    setp.ne.u32 p, %r850, 0;
    vote.ballot.sync.b32 %r850, p, 0xffffffff;
    @!p not.b32 %r850, %r850;
}

	// end inline asm
	and.b32  	%r865, %r850, %r864;
	mov.b32 	%r855, 128;
	// begin inline asm
	{
    .reg .pred p;
    and.b32 %r853, %r854, %r855;    setp.ne.u32 p, %r853, 0;
    vote.ballot.sync.b32 %r853, p, 0xffffffff;
    @!p not.b32 %r853, %r853;
}

	// end inline asm
	and.b32  	%r866, %r853, %r865;
	clz.b32 	%r867, %r866;
	sub.s32 	%r112, 31, %r867;
	and.b32  	%r868, %r442, %r866;
	popc.b32 	%r113, %r868;
	setp.ne.s32 	%p84, %r153, %r112;
	mov.b32 	%r1259, 0;
	@%p84 bra 	$L__BB15_121;
	shl.b32 	%r869, %r854, 2;
	add.s32 	%r870, %r9, %r869;
	atom.shared.add.u32 	%r1259, [%r870], %r113;
$L__BB15_121:
	shfl.sync.idx.b32	%r896|%p85, %r1259, %r112, 31, -1;
	add.s32 	%r116, %r113, %r896;
	shr.u64 	%rd199, %rd464, %r468;
	cvt.u32.u64 	%r898, %rd199;
	and.b32  	%r893, %r898, %r7;
	mov.b32 	%r873, 1;
	// begin inline asm
	{
    .reg .pred p;
    and.b32 %r871, %r893, %r873;    setp.ne.u32 p, %r871, 0;
    vote.ballot.sync.b32 %r871, p, 0xffffffff;
    @!p not.b32 %r871, %r871;
}

	// end inline asm
	mov.b32 	%r876, 2;
	// begin inline asm
	{
    .reg .pred p;
    and.b32 %r874, %r893, %r876;    setp.ne.u32 p, %r874, 0;
    vote.ballot.sync.b32 %r874, p, 0xffffffff;
    @!p not.b32 %r874, %r874;
}

	// end inline asm
	and.b32  	%r899, %r874, %r871;
	mov.b32 	%r879, 4;
	// begin inline asm
	{
    .reg .pred p;
    and.b32 %r877, %r893, %r879;    setp.ne.u32 p, %r877, 0;
    vote.ballot.sync.b32 %r877, p, 0xffffffff;
    @!p not.b32 %r877, %r877;
}

	// end inline asm
	and.b32  	%r900, %r877, %r899;
	mov.b32 	%r882, 8;
	// begin inline asm
	{
    .reg .pred p;
    and.b32 %r880, %r893, %r882;    setp.ne.u32 p, %r880, 0;
    vote.ballot.sync.b32 %r880, p, 0xffffffff;
    @!p not.b32 %r880, %r880;
}

	// end inline asm
	and.b32  	%r901, %r880, %r900;
	mov.b32 	%r885, 16;
	// begin inline asm
	{
    .reg .pred p;
    and.b32 %r883, %r893, %r885;    setp.ne.u32 p, %r883, 0;
    vote.ballot.sync.b32 %r883, p, 0xffffffff;
    @!p not.b32 %r883, %r883;
}

	// end inline asm
	and.b32  	%r902, %r883, %r901;
	mov.b32 	%r888, 32;
	// begin inline asm
	{
    .reg .pred p;
    and.b32 %r886, %r893, %r888;    setp.ne.u32 p, %r886, 0;
    vote.ballot.sync.b32 %r886, p, 0xffffffff;
    @!p not.b32 %r886, %r886;
}

	// end inline asm
	and.b32  	%r903, %r886, %r902;
	mov.b32 	%r891, 64;
	// begin inline asm
	{
    .reg .pred p;
    and.b32 %r889, %r893, %r891;    setp.ne.u32 p, %r889, 0;
    vote.ballot.sync.b32 %r889, p, 0xffffffff;
    @!p not.b32 %r889, %r889;
}

	// end inline asm
	and.b32  	%r904, %r889, %r903;
	mov.b32 	%r894, 128;
	// begin inline asm
	{
    .reg .pred p;
    and.b32 %r892, %r893, %r894;    setp.ne.u32 p, %r892, 0;
    vote.ballot.sync.b32 %r892, p, 0xffffffff;
    @!p not.b32 %r892, %r892;
}

	// end inline asm
	and.b32  	%r905, %r892, %r904;
	clz.b32 	%r906, %r905;
	sub.s32 	%r118, 31, %r906;
	and.b32  	%r907, %r442, %r905;
	popc.b32 	%r119, %r907;
	setp.ne.s32 	%p86, %r153, %r118;
	mov.b32 	%r1260, 0;
	@%p86 bra 	$L__BB15_123;
	shl.b32 	%r908, %r893, 2;
	add.s32 	%r909, %r9, %r908;
	atom.shared.add.u32 	%r1260, [%r909], %r119;
$L__BB15_123:
	shfl.sync.idx.b32	%r935|%p87, %r1260, %r118, 31, -1;
	add.s32 	%r122, %r119, %r935;
	shr.u64 	%rd200, %rd465, %r468;
	cvt.u32.u64 	%r937, %rd200;
	and.b32  	%r932, %r937, %r7;
	mov.b32 	%r912, 1;
	// begin inline asm
	{
    .reg .pred p;
    and.b32 %r910, %r932, %r912;    setp.ne.u32 p, %r910, 0;
    vote.ballot.sync.b32 %r910, p, 0xffffffff;
    @!p not.b32 %r910, %r910;
}

	// end inline asm
	mov.b32 	%r915, 2;
	// begin inline asm
	{
    .reg .pred p;
    and.b32 %r913, %r932, %r915;    setp.ne.u32 p, %r913, 0;
    vote.ballot.sync.b32 %r913, p, 0xffffffff;
    @!p not.b32 %r913, %r913;
}

	// end inline asm
	and.b32  	%r938, %r913, %r910;
	mov.b32 	%r918, 4;
	// begin inline asm
	{
    .reg .pred p;
    and.b32 %r916, %r932, %r918;    setp.ne.u32 p, %r916, 0;
    vote.ballot.sync.b32 %r916, p, 0xffffffff;
    @!p not.b32 %r916, %r916;
}

	// end inline asm
	and.b32  	%r939, %r916, %r938;
	mov.b32 	%r921, 8;
	// begin inline asm
	{
    .reg .pred p;
    and.b32 %r919, %r932, %r921;    setp.ne.u32 p, %r919, 0;
    vote.ballot.sync.b32 %r919, p, 0xffffffff;
    @!p not.b32 %r919, %r919;
}

	// end inline asm
	and.b32  	%r940, %r919, %r939;
	mov.b32 	%r924, 16;
	// begin inline asm
	{
    .reg .pred p;
    and.b32 %r922, %r932, %r924;    setp.ne.u32 p, %r922, 0;
    vote.ballot.sync.b32 %r922, p, 0xffffffff;
    @!p not.b32 %r922, %r922;
}

	// end inline asm
	and.b32  	%r941, %r922, %r940;
	mov.b32 	%r927, 32;
	// begin inline asm
	{
    .reg .pred p;
    and.b32 %r925, %r932, %r927;    setp.ne.u32 p, %r925, 0;
    vote.ballot.sync.b32 %r925, p, 0xffffffff;
    @!p not.b32 %r925, %r925;
}

	// end inline asm
	and.b32  	%r942, %r925, %r941;
	mov.b32 	%r930, 64;
	// begin inline asm
	{
    .reg .pred p;
    and.b32 %r928, %r932, %r930;    setp.ne.u32 p, %r928, 0;
    vote.ballot.sync.b32 %r928, p, 0xffffffff;
    @!p not.b32 %r928, %r928;
}

	// end inline asm
	and.b32  	%r943, %r928, %r942;
	mov.b32 	%r933, 128;
	// begin inline asm
	{
    .reg .pred p;
    and.b32 %r931, %r932, %r933;    setp.ne.u32 p, %r931, 0;
    vote.ballot.sync.b32 %r931, p, 0xffffffff;
    @!p not.b32 %r931, %r931;
}

	// end inline asm
	and.b32  	%r944, %r931, %r943;
	clz.b32 	%r945, %r944;
	sub.s32 	%r124, 31, %r945;
	and.b32  	%r946, %r442, %r944;
	popc.b32 	%r125, %r946;
	setp.ne.s32 	%p88, %r153, %r124;
	mov.b32 	%r1261, 0;
	@%p88 bra 	$L__BB15_125;
	shl.b32 	%r947, %r932, 2;
	add.s32 	%r948, %r9, %r947;
	atom.shared.add.u32 	%r1261, [%r948], %r125;
$L__BB15_125:
	shfl.sync.idx.b32	%r974|%p89, %r1261, %r124, 31, -1;
	add.s32 	%r128, %r125, %r974;
	shr.u64 	%rd201, %rd466, %r468;
	cvt.u32.u64 	%r976, %rd201;
	and.b32  	%r971, %r976, %r7;
	mov.b32 	%r951, 1;
	// begin inline asm
	{
    .reg .pred p;
    and.b32 %r949, %r971, %r951;    setp.ne.u32 p, %r949, 0;
    vote.ballot.sync.b32 %r949, p, 0xffffffff;
    @!p not.b32 %r949, %r949;
}

	// end inline asm
	mov.b32 	%r954, 2;
	// begin inline asm
	{
    .reg .pred p;
    and.b32 %r952, %r971, %r954;    setp.ne.u32 p, %r952, 0;
    vote.ballot.sync.b32 %r952, p, 0xffffffff;
    @!p not.b32 %r952, %r952;
}

	// end inline asm
	and.b32  	%r977, %r952, %r949;
	mov.b32 	%r957, 4;
	// begin inline asm
	{
    .reg .pred p;
    and.b32 %r955, %r971, %r957;    setp.ne.u32 p, %r955, 0;
    vote.ballot.sync.b32 %r955, p, 0xffffffff;
    @!p not.b32 %r955, %r955;
}

	// end inline asm
	and.b32  	%r978, %r955, %r977;
	mov.b32 	%r960, 8;
	// begin inline asm
	{
    .reg .pred p;
    and.b32 %r958, %r971, %r960;    setp.ne.u32 p, %r958, 0;
    vote.ballot.sync.b32 %r958, p, 0xffffffff;
    @!p not.b32 %r958, %r958;
}

	// end inline asm
	and.b32  	%r979, %r958, %r978;
	mov.b32 	%r963, 16;
	// begin inline asm
	{
    .reg .pred p;
    and.b32 %r961, %r971, %r963;    setp.ne.u32 p, %r961, 0;
    vote.ballot.sync.b32 %r961, p, 0xffffffff;
    @!p not.b32 %r961, %r961;
}

	// end inline asm
	and.b32  	%r980, %r961, %r979;
	mov.b32 	%r966, 32;
	// begin inline asm
	{
    .reg .pred p;
    and.b32 %r964, %r971, %r966;    setp.ne.u32 p, %r964, 0;
    vote.ballot.sync.b32 %r964, p, 0xffffffff;
    @!p not.b32 %r964, %r964;
}

	// end inline asm
	and.b32  	%r981, %r964, %r980;
	mov.b32 	%r969, 64;
	// begin inline asm
	{
    .reg .pred p;
    and.b32 %r967, %r971, %r969;    setp.ne.u32 p, %r967, 0;
    vote.ballot.sync.b32 %r967, p, 0xffffffff;
    @!p not.b32 %r967, %r967;
}

	// end inline asm
	and.b32  	%r982, %r967, %r981;
	mov.b32 	%r972, 128;
	// begin inline asm
	{
    .reg .pred p;
    and.b32 %r970, %r971, %r972;    setp.ne.u32 p, %r970, 0;
    vote.ballot.sync.b32 %r970, p, 0xffffffff;
    @!p not.b32 %r970, %r970;
}

	// end inline asm
	and.b32  	%r983, %r970, %r982;
	clz.b32 	%r984, %r983;
	sub.s32 	%r130, 31, %r984;
	and.b32  	%r985, %r442, %r983;
	popc.b32 	%r131, %r985;
	setp.ne.s32 	%p90, %r153, %r130;
	mov.b32 	%r1262, 0;
	@%p90 bra 	$L__BB15_127;
	shl.b32 	%r986, %r971, 2;
	add.s32 	%r987, %r9, %r986;
	atom.shared.add.u32 	%r1262, [%r987], %r131;
$L__BB15_127:
	shfl.sync.idx.b32	%r1013|%p91, %r1262, %r130, 31, -1;
	add.s32 	%r134, %r131, %r1013;
	shr.u64 	%rd202, %rd467, %r468;
	cvt.u32.u64 	%r1015, %rd202;
	and.b32  	%r1010, %r1015, %r7;
	mov.b32 	%r990, 1;
	// begin inline asm
	{
    .reg .pred p;
    and.b32 %r988, %r1010, %r990;    setp.ne.u32 p, %r988, 0;
    vote.ballot.sync.b32 %r988, p, 0xffffffff;
    @!p not.b32 %r988, %r988;
}

	// end inline asm
	mov.b32 	%r993, 2;
	// begin inline asm
	{
    .reg .pred p;
    and.b32 %r991, %r1010, %r993;    setp.ne.u32 p, %r991, 0;
    vote.ballot.sync.b32 %r991, p, 0xffffffff;
    @!p not.b32 %r991, %r991;
}

	// end inline asm
	and.b32  	%r1016, %r991, %r988;
	mov.b32 	%r996, 4;
	// begin inline asm
	{
    .reg .pred p;
    and.b32 %r994, %r1010, %r996;    setp.ne.u32 p, %r994, 0;
    vote.ballot.sync.b32 %r994, p, 0xffffffff;
    @!p not.b32 %r994, %r994;
}

	// end inline asm
	and.b32  	%r1017, %r994, %r1016;
	mov.b32 	%r999, 8;
	// begin inline asm
	{
    .reg .pred p;
    and.b32 %r997, %r1010, %r999;    setp.ne.u32 p, %r997, 0;
    vote.ballot.sync.b32 %r997, p, 0xffffffff;
    @!p not.b32 %r997, %r997;
}

	// end inline asm
	and.b32  	%r1018, %r997, %r1017;
	mov.b32 	%r1002, 16;
	// begin inline asm
	{
    .reg .pred p;
    and.b32 %r1000, %r1010, %r1002;    setp.ne.u32 p, %r1000, 0;
    vote.ballot.sync.b32 %r1000, p, 0xffffffff;
    @!p not.b32 %r1000, %r1000;
}

	// end inline asm
	and.b32  	%r1019, %r1000, %r1018;
	mov.b32 	%r1005, 32;
	// begin inline asm
	{
    .reg .pred p;
    and.b32 %r1003, %r1010, %r1005;    setp.ne.u32 p, %r1003, 0;
    vote.ballot.sync.b32 %r1003, p, 0xffffffff;
    @!p not.b32 %r1003, %r1003;
}

	// end inline asm
	and.b32  	%r1020, %r1003, %r1019;
	mov.b32 	%r1008, 64;
	// begin inline asm
	{
    .reg .pred p;
    and.b32 %r1006, %r1010, %r1008;    setp.ne.u32 p, %r1006, 0;
    vote.ballot.sync.b32 %r1006, p, 0xffffffff;
    @!p not.b32 %r1006, %r1006;
}

	// end inline asm
	and.b32  	%r1021, %r1006, %r1020;
	mov.b32 	%r1011, 128;
	// begin inline asm
	{
    .reg .pred p;
    and.b32 %r1009, %r1010, %r1011;    setp.ne.u32 p, %r1009, 0;
    vote.ballot.sync.b32 %r1009, p, 0xffffffff;
    @!p not.b32 %r1009, %r1009;
}

	// end inline asm
	and.b32  	%r1022, %r1009, %r1021;
	clz.b32 	%r1023, %r1022;
	sub.s32 	%r136, 31, %r1023;
	and.b32  	%r1024, %r442, %r1022;
	popc.b32 	%r137, %r1024;
	setp.ne.s32 	%p92, %r153, %r136;
	mov.b32 	%r1263, 0;
	@%p92 bra 	$L__BB15_129;
	shl.b32 	%r1025, %r1010, 2;
	add.s32 	%r1026, %r9, %r1025;
	atom.shared.add.u32 	%r1263, [%r1026], %r137;
$L__BB15_129:
	setp.gt.u32 	%p93, %r1, 255;
	shfl.sync.idx.b32	%r1027|%p94, %r1263, %r136, 31, -1;
	add.s32 	%r1028, %r137, %r1027;
	bar.sync 	0;
	shl.b32 	%r1029, %r56, 3;
	add.s32 	%r1031, %r345, %r1029;
	st.shared.u64 	[%r1031+-8], %rd453;
	shl.b32 	%r1032, %r62, 3;
	add.s32 	%r1033, %r345, %r1032;
	st.shared.u64 	[%r1033+-8], %rd454;
	shl.b32 	%r1034, %r68, 3;
	add.s32 	%r1035, %r345, %r1034;
	st.shared.u64 	[%r1035+-8], %rd455;
	shl.b32 	%r1036, %r74, 3;
	add.s32 	%r1037, %r345, %r1036;
	st.shared.u64 	[%r1037+-8], %rd456;
	shl.b32 	%r1038, %r80, 3;
	add.s32 	%r1039, %r345, %r1038;
	st.shared.u64 	[%r1039+-8], %rd457;
	shl.b32 	%r1040, %r86, 3;
	add.s32 	%r1041, %r345, %r1040;
	st.shared.u64 	[%r1041+-8], %rd458;
	shl.b32 	%r1042, %r92, 3;
	add.s32 	%r1043, %r345, %r1042;
	st.shared.u64 	[%r1043+-8], %rd459;
	shl.b32 	%r1044, %r98, 3;
	add.s32 	%r1045, %r345, %r1044;
	st.shared.u64 	[%r1045+-8], %rd460;
	shl.b32 	%r1046, %r104, 3;
	add.s32 	%r1047, %r345, %r1046;
	st.shared.u64 	[%r1047+-8], %rd461;
	shl.b32 	%r1048, %r110, 3;
	add.s32 	%r1049, %r345, %r1048;
	st.shared.u64 	[%r1049+-8], %rd462;
	shl.b32 	%r1050, %r116, 3;
	add.s32 	%r1051, %r345, %r1050;
	st.shared.u64 	[%r1051+-8], %rd463;
	shl.b32 	%r1052, %r122, 3;
	add.s32 	%r1053, %r345, %r1052;
	st.shared.u64 	[%r1053+-8], %rd464;
	shl.b32 	%r1054, %r128, 3;
	add.s32 	%r1055, %r345, %r1054;
	st.shared.u64 	[%r1055+-8], %rd465;
	shl.b32 	%r1056, %r134, 3;
	add.s32 	%r1057, %r345, %r1056;
	st.shared.u64 	[%r1057+-8], %rd466;
	shl.b32 	%r1058, %r1028, 3;
	add.s32 	%r1059, %r345, %r1058;
	st.shared.u64 	[%r1059+-8], %rd467;
	shl.b32 	%r1060, %r1, 3;
	add.s32 	%r1061, %r345, %r1060;
	add.s32 	%r140, %r1061, 46080;
	@%p93 bra 	$L__BB15_137;
	ld.global.u64 	%rd203, [%rd84];
	sub.s64 	%rd468, %rd203, %rd107;
	st.shared.u64 	[%r140], %rd468;
	setp.lt.s32 	%p95, %r3, 1;
	mov.u32 	%r1267, %r1244;
	@%p95 bra 	$L__BB15_136;
	mov.b32 	%r1265, -1;
	mov.u32 	%r1264, %r3;
	mov.u32 	%r1267, %r1244;
$L__BB15_132:
	add.s32 	%r144, %r1264, -1;
	shl.b32 	%r1063, %r144, 8;
	add.s32 	%r1064, %r1063, %r1;
	mul.wide.s32 	%rd204, %r1064, 4;
	add.s64 	%rd109, %rd2, %rd204;
$L__BB15_133:
	membar.cta;
	ld.volatile.global.u32 	%r145, [%rd109];
	setp.eq.s32 	%p96, %r145, 0;
	@%p96 bra 	$L__BB15_133;
	and.b32  	%r1065, %r145, 1073741823;
	add.s32 	%r1267, %r1065, %r1267;
	setp.gt.s32 	%p97, %r145, -1;
	vote.sync.ballot.b32 	%r1265, %p97, %r1265;
	setp.gt.u32 	%p99, %r1264, 1;
	and.pred  	%p100, %p97, %p99;
	mov.u32 	%r1264, %r144;
	@%p100 bra 	$L__BB15_132;
	ld.shared.u64 	%rd468, [%r140];
$L__BB15_136:
	or.b32  	%r1066, %r1267, -2147483648;
	st.volatile.global.u32 	[%rd72], %r1066;
	sub.s32 	%r1067, %r1267, %r1244;
	cvt.s64.s32 	%rd205, %r1067;
	add.s64 	%rd206, %rd468, %rd205;
	st.shared.u64 	[%r140], %rd206;
$L__BB15_137:
	ld.param.u64 	%rd421, [_ZN3cub18CUB_300001_SM_10006detail10radix_sort29DeviceRadixSortOnesweepKernelINS1_5radix10policy_hubIxNS0_8NullTypeEyE10Policy1000ELNS0_9SortOrderE0ExS6_yiiNS1_21identity_decomposer_tEEEvPT5_SC_PT3_PKSD_PT1_PKSH_PT2_PKSL_T4_iiT6__param_2];
	setp.gt.u32 	%p101, %r1, 255;
	setp.lt.s32 	%p102, %r4, %r150;
	setp.eq.s64 	%p103, %rd421, 0;
	or.pred  	%p104, %p103, %p102;
	or.pred  	%p105, %p101, %p104;
	@%p105 bra 	$L__BB15_139;
	ld.shared.u64 	%rd207, [%r140];
	cvt.s64.s32 	%rd208, %r1244;
	add.s64 	%rd209, %rd107, %rd208;
	add.s64 	%rd210, %rd209, %rd207;
	st.global.u64 	[%rd83], %rd210;
$L__BB15_139:
	setp.gt.s32 	%p106, %r4, %r150;
	bar.sync 	0;
	@%p106 bra 	$L__BB15_141;
	ld.shared.u64 	%rd211, [%r140+-46080];
	shr.u64 	%rd212, %rd211, %r468;
	cvt.u32.u64 	%r1069, %rd212;
	and.b32  	%r1070, %r1069, %r7;
	shl.b32 	%r1071, %r1070, 3;
	add.s32 	%r1073, %r345, 46080;
	add.s32 	%r1074, %r1073, %r1071;
	ld.shared.u64 	%rd213, [%r1074];
	add.s64 	%rd214, %rd213, %rd82;
	xor.b64  	%rd215, %rd211, -9223372036854775808;
	shl.b64 	%rd216, %rd214, 3;
	add.s64 	%rd217, %rd1, %rd216;
	st.global.u64 	[%rd217], %rd215;
	bar.warp.sync 	-1;
	ld.shared.u64 	%rd218, [%r140+-43008];
	shr.u64 	%rd219, %rd218, %r468;
	cvt.u32.u64 	%r1075, %rd219;
	and.b32  	%r1076, %r1075, %r7;
	shl.b32 	%r1077, %r1076, 3;
	add.s32 	%r1078, %r1073, %r1077;
	ld.shared.u64 	%rd220, [%r1078];
	add.s64 	%rd221, %rd220, %rd82;
	xor.b64  	%rd222, %rd218, -9223372036854775808;
	shl.b64 	%rd223, %rd221, 3;
	add.s64 	%rd224, %rd1, %rd223;
	st.global.u64 	[%rd224+3072], %rd222;
	bar.warp.sync 	-1;
	ld.shared.u64 	%rd225, [%r140+-39936];
	shr.u64 	%rd226, %rd225, %r468;
	cvt.u32.u64 	%r1079, %rd226;
	and.b32  	%r1080, %r1079, %r7;
	shl.b32 	%r1081, %r1080, 3;
	add.s32 	%r1082, %r1073, %r1081;
	ld.shared.u64 	%rd227, [%r1082];
	add.s64 	%rd228, %rd227, %rd82;
	xor.b64  	%rd229, %rd225, -9223372036854775808;
	shl.b64 	%rd230, %rd228, 3;
	add.s64 	%rd231, %rd1, %rd230;
	st.global.u64 	[%rd231+6144], %rd229;
	bar.warp.sync 	-1;
	ld.shared.u64 	%rd232, [%r140+-36864];
	shr.u64 	%rd233, %rd232, %r468;
	cvt.u32.u64 	%r1083, %rd233;
	and.b32  	%r1084, %r1083, %r7;
	shl.b32 	%r1085, %r1084, 3;
	add.s32 	%r1086, %r1073, %r1085;
	ld.shared.u64 	%rd234, [%r1086];
	add.s64 	%rd235, %rd234, %rd82;
	xor.b64  	%rd236, %rd232, -9223372036854775808;
	shl.b64 	%rd237, %rd235, 3;
	add.s64 	%rd238, %rd1, %rd237;
	st.global.u64 	[%rd238+9216], %rd236;
	bar.warp.sync 	-1;
	ld.shared.u64 	%rd239, [%r140+-33792];
	shr.u64 	%rd240, %rd239, %r468;
	cvt.u32.u64 	%r1087, %rd240;
	and.b32  	%r1088, %r1087, %r7;
	shl.b32 	%r1089, %r1088, 3;
	add.s32 	%r1090, %r1073, %r1089;
	ld.shared.u64 	%rd241, [%r1090];
	add.s64 	%rd242, %rd241, %rd82;
	xor.b64  	%rd243, %rd239, -9223372036854775808;
	shl.b64 	%rd244, %rd242, 3;
	add.s64 	%rd245, %rd1, %rd244;
	st.global.u64 	[%rd245+12288], %rd243;
	bar.warp.sync 	-1;
	ld.shared.u64 	%rd246, [%r140+-30720];
	shr.u64 	%rd247, %rd246, %r468;
	cvt.u32.u64 	%r1091, %rd247;
	and.b32  	%r1092, %r1091, %r7;
	shl.b32 	%r1093, %r1092, 3;
	add.s32 	%r1094, %r1073, %r1093;
	ld.shared.u64 	%rd248, [%r1094];
	add.s64 	%rd249, %rd248, %rd82;
	xor.b64  	%rd250, %rd246, -9223372036854775808;
	shl.b64 	%rd251, %rd249, 3;
	add.s64 	%rd252, %rd1, %rd251;
	st.global.u64 	[%rd252+15360], %rd250;
	bar.warp.sync 	-1;
	ld.shared.u64 	%rd253, [%r140+-27648];
	shr.u64 	%rd254, %rd253, %r468;
	cvt.u32.u64 	%r1095, %rd254;
	and.b32  	%r1096, %r1095, %r7;
	shl.b32 	%r1097, %r1096, 3;
	add.s32 	%r1098, %r1073, %r1097;
	ld.shared.u64 	%rd255, [%r1098];
	add.s64 	%rd256, %rd255, %rd82;
	xor.b64  	%rd257, %rd253, -9223372036854775808;
	shl.b64 	%rd258, %rd256, 3;
	add.s64 	%rd259, %rd1, %rd258;
	st.global.u64 	[%rd259+18432], %rd257;
	bar.warp.sync 	-1;
	ld.shared.u64 	%rd260, [%r140+-24576];
	shr.u64 	%rd261, %rd260, %r468;
	cvt.u32.u64 	%r1099, %rd261;
	and.b32  	%r1100, %r1099, %r7;
	shl.b32 	%r1101, %r1100, 3;
	add.s32 	%r1102, %r1073, %r1101;
	ld.shared.u64 	%rd262, [%r1102];
	add.s64 	%rd263, %rd262, %rd82;
	xor.b64  	%rd264, %rd260, -9223372036854775808;
	shl.b64 	%rd265, %rd263, 3;
	add.s64 	%rd266, %rd1, %rd265;
	st.global.u64 	[%rd266+21504], %rd264;
	bar.warp.sync 	-1;
	ld.shared.u64 	%rd267, [%r140+-21504];
	shr.u64 	%rd268, %rd267, %r468;
	cvt.u32.u64 	%r1103, %rd268;
	and.b32  	%r1104, %r1103, %r7;
	shl.b32 	%r1105, %r1104, 3;
	add.s32 	%r1106, %r1073, %r1105;
	ld.shared.u64 	%rd269, [%r1106];
	add.s64 	%rd270, %rd269, %rd82;
	xor.b64  	%rd271, %rd267, -9223372036854775808;
	shl.b64 	%rd272, %rd270, 3;
	add.s64 	%rd273, %rd1, %rd272;
	st.global.u64 	[%rd273+24576], %rd271;
	bar.warp.sync 	-1;
	ld.shared.u64 	%rd274, [%r140+-18432];
	shr.u64 	%rd275, %rd274, %r468;
	cvt.u32.u64 	%r1107, %rd275;
	and.b32  	%r1108, %r1107, %r7;
	shl.b32 	%r1109, %r1108, 3;
	add.s32 	%r1110, %r1073, %r1109;
	ld.shared.u64 	%rd276, [%r1110];
	add.s64 	%rd277, %rd276, %rd82;
	xor.b64  	%rd278, %rd274, -9223372036854775808;
	shl.b64 	%rd279, %rd277, 3;
	add.s64 	%rd280, %rd1, %rd279;
	st.global.u64 	[%rd280+27648], %rd278;
	bar.warp.sync 	-1;
	ld.shared.u64 	%rd281, [%r140+-15360];
	shr.u64 	%rd282, %rd281, %r468;
	cvt.u32.u64 	%r1111, %rd282;
	and.b32  	%r1112, %r1111, %r7;
	shl.b32 	%r1113, %r1112, 3;
	add.s32 	%r1114, %r1073, %r1113;
	ld.shared.u64 	%rd283, [%r1114];
	add.s64 	%rd284, %rd283, %rd82;
	xor.b64  	%rd285, %rd281, -9223372036854775808;
	shl.b64 	%rd286, %rd284, 3;
	add.s64 	%rd287, %rd1, %rd286;
	st.global.u64 	[%rd287+30720], %rd285;
	bar.warp.sync 	-1;
	ld.shared.u64 	%rd288, [%r140+-12288];
	shr.u64 	%rd289, %rd288, %r468;
	cvt.u32.u64 	%r1115, %rd289;
	and.b32  	%r1116, %r1115, %r7;
	shl.b32 	%r1117, %r1116, 3;
	add.s32 	%r1118, %r1073, %r1117;
	ld.shared.u64 	%rd290, [%r1118];
	add.s64 	%rd291, %rd290, %rd82;
	xor.b64  	%rd292, %rd288, -9223372036854775808;
	shl.b64 	%rd293, %rd291, 3;
	add.s64 	%rd294, %rd1, %rd293;
	st.global.u64 	[%rd294+33792], %rd292;
	bar.warp.sync 	-1;
	ld.shared.u64 	%rd295, [%r140+-9216];
	shr.u64 	%rd296, %rd295, %r468;
	cvt.u32.u64 	%r1119, %rd296;
	and.b32  	%r1120, %r1119, %r7;
	shl.b32 	%r1121, %r1120, 3;
	add.s32 	%r1122, %r1073, %r1121;
	ld.shared.u64 	%rd297, [%r1122];
	add.s64 	%rd298, %rd297, %rd82;
	xor.b64  	%rd299, %rd295, -9223372036854775808;
	shl.b64 	%rd300, %rd298, 3;
	add.s64 	%rd301, %rd1, %rd300;
	st.global.u64 	[%rd301+36864], %rd299;
	bar.warp.sync 	-1;
	ld.shared.u64 	%rd302, [%r140+-6144];
	shr.u64 	%rd303, %rd302, %r468;
	cvt.u32.u64 	%r1123, %rd303;
	and.b32  	%r1124, %r1123, %r7;
	shl.b32 	%r1125, %r1124, 3;
	add.s32 	%r1126, %r1073, %r1125;
	ld.shared.u64 	%rd304, [%r1126];
	add.s64 	%rd305, %rd304, %rd82;
	xor.b64  	%rd306, %rd302, -9223372036854775808;
	shl.b64 	%rd307, %rd305, 3;
	add.s64 	%rd308, %rd1, %rd307;
	st.global.u64 	[%rd308+39936], %rd306;
	bar.warp.sync 	-1;
	ld.shared.u64 	%rd309, [%r140+-3072];
	shr.u64 	%rd310, %rd309, %r468;
	cvt.u32.u64 	%r1127, %rd310;
	and.b32  	%r1128, %r1127, %r7;
	shl.b32 	%r1129, %r1128, 3;
	add.s32 	%r1130, %r1073, %r1129;
	ld.shared.u64 	%rd311, [%r1130];
	add.s64 	%rd312, %rd311, %rd82;
	xor.b64  	%rd313, %rd309, -9223372036854775808;
	shl.b64 	%rd314, %rd312, 3;
	add.s64 	%rd315, %rd1, %rd314;
	st.global.u64 	[%rd315+43008], %rd313;
	bar.warp.sync 	-1;
	bra.uni 	$L__BB15_172;
$L__BB15_141:
	mad.lo.s32 	%r149, %r3, -5760, %r150;
	setp.ge.s32 	%p107, %r1, %r149;
	@%p107 bra 	$L__BB15_143;
	ld.shared.u64 	%rd316, [%r140+-46080];
	shr.u64 	%rd317, %rd316, %r468;
	cvt.u32.u64 	%r1132, %rd317;
	and.b32  	%r1133, %r1132, %r7;
	shl.b32 	%r1134, %r1133, 3;
	add.s32 	%r1136, %r345, %r1134;
	ld.shared.u64 	%rd318, [%r1136+46080];
	xor.b64  	%rd319, %rd316, -9223372036854775808;
	add.s64 	%rd320, %rd318, %rd82;
	shl.b64 	%rd321, %rd320, 3;
	add.s64 	%rd322, %rd1, %rd321;
	st.global.u64 	[%rd322], %rd319;
$L__BB15_143:
	bar.warp.sync 	-1;
	add.s32 	%r1137, %r1, 384;
	setp.ge.s32 	%p108, %r1137, %r149;
	@%p108 bra 	$L__BB15_145;
	ld.shared.u64 	%rd323, [%r140+-43008];
	shr.u64 	%rd324, %rd323, %r468;
	cvt.u32.u64 	%r1139, %rd324;
	and.b32  	%r1140, %r1139, %r7;
	shl.b32 	%r1141, %r1140, 3;
	add.s32 	%r1143, %r345, %r1141;
	ld.shared.u64 	%rd325, [%r1143+46080];
	xor.b64  	%rd326, %rd323, -9223372036854775808;
	add.s64 	%rd327, %rd325, %rd82;
	shl.b64 	%rd328, %rd327, 3;
	add.s64 	%rd329, %rd1, %rd328;
	st.global.u64 	[%rd329+3072], %rd326;
$L__BB15_145:
	bar.warp.sync 	-1;
	add.s32 	%r1144, %r1, 768;
	setp.ge.s32 	%p109, %r1144, %r149;
	@%p109 bra 	$L__BB15_147;
	ld.shared.u64 	%rd330, [%r140+-39936];
	shr.u64 	%rd331, %rd330, %r468;
	cvt.u32.u64 	%r1146, %rd331;
	and.b32  	%r1147, %r1146, %r7;
	shl.b32 	%r1148, %r1147, 3;
	add.s32 	%r1150, %r345, %r1148;
	ld.shared.u64 	%rd332, [%r1150+46080];
	xor.b64  	%rd333, %rd330, -9223372036854775808;
	add.s64 	%rd334, %rd332, %rd82;
	shl.b64 	%rd335, %rd334, 3;
	add.s64 	%rd336, %rd1, %rd335;
	st.global.u64 	[%rd336+6144], %rd333;
$L__BB15_147:
	bar.warp.sync 	-1;
	add.s32 	%r1151, %r1, 1152;
	setp.ge.s32 	%p110, %r1151, %r149;
	@%p110 bra 	$L__BB15_149;
	ld.shared.u64 	%rd337, [%r140+-36864];
	shr.u64 	%rd338, %rd337, %r468;
	cvt.u32.u64 	%r1153, %rd338;
	and.b32  	%r1154, %r1153, %r7;
	shl.b32 	%r1155, %r1154, 3;
	add.s32 	%r1157, %r345, %r1155;
	ld.shared.u64 	%rd339, [%r1157+46080];
	xor.b64  	%rd340, %rd337, -9223372036854775808;
	add.s64 	%rd341, %rd339, %rd82;
	shl.b64 	%rd342, %rd341, 3;
	add.s64 	%rd343, %rd1, %rd342;
	st.global.u64 	[%rd343+9216], %rd340;
$L__BB15_149:
	bar.warp.sync 	-1;
	add.s32 	%r1158, %r1, 1536;
	setp.ge.s32 	%p111, %r1158, %r149;
	@%p111 bra 	$L__BB15_151;
	ld.shared.u64 	%rd344, [%r140+-33792];
	shr.u64 	%rd345, %rd344, %r468;
	cvt.u32.u64 	%r1160, %rd345;
	and.b32  	%r1161, %r1160, %r7;
	shl.b32 	%r1162, %r1161, 3;
	add.s32 	%r1164, %r345, %r1162;
	ld.shared.u64 	%rd346, [%r1164+46080];
	xor.b64  	%rd347, %rd344, -9223372036854775808;
	add.s64 	%rd348, %rd346, %rd82;
	shl.b64 	%rd349, %rd348, 3;
	add.s64 	%rd350, %rd1, %rd349;
	st.global.u64 	[%rd350+12288], %rd347;
$L__BB15_151:
	bar.warp.sync 	-1;
	add.s32 	%r1165, %r1, 1920;
	setp.ge.s32 	%p112, %r1165, %r149;
	@%p112 bra 	$L__BB15_153;
	ld.shared.u64 	%rd351, [%r140+-30720];
	shr.u64 	%rd352, %rd351, %r468;
	cvt.u32.u64 	%r1167, %rd352;
	and.b32  	%r1168, %r1167, %r7;
	shl.b32 	%r1169, %r1168, 3;
	add.s32 	%r1171, %r345, %r1169;
	ld.shared.u64 	%rd353, [%r1171+46080];
	xor.b64  	%rd354, %rd351, -9223372036854775808;
	add.s64 	%rd355, %rd353, %rd82;
	shl.b64 	%rd356, %rd355, 3;
	add.s64 	%rd357, %rd1, %rd356;
	st.global.u64 	[%rd357+15360], %rd354;
$L__BB15_153:
	bar.warp.sync 	-1;
	add.s32 	%r1172, %r1, 2304;
	setp.ge.s32 	%p113, %r1172, %r149;
	@%p113 bra 	$L__BB15_155;
	ld.shared.u64 	%rd358, [%r140+-27648];
	shr.u64 	%rd359, %rd358, %r468;
	cvt.u32.u64 	%r1174, %rd359;
	and.b32  	%r1175, %r1174, %r7;
	shl.b32 	%r1176, %r1175, 3;
	add.s32 	%r1178, %r345, %r1176;
	ld.shared.u64 	%rd360, [%r1178+46080];
	xor.b64  	%rd361, %rd358, -9223372036854775808;
	add.s64 	%rd362, %rd360, %rd82;
	shl.b64 	%rd363, %rd362, 3;
	add.s64 	%rd364, %rd1, %rd363;
	st.global.u64 	[%rd364+18432], %rd361;
$L__BB15_155:
	bar.warp.sync 	-1;
	add.s32 	%r1179, %r1, 2688;
	setp.ge.s32 	%p114, %r1179, %r149;
	@%p114 bra 	$L__BB15_157;
	ld.shared.u64 	%rd365, [%r140+-24576];
	shr.u64 	%rd366, %rd365, %r468;
	cvt.u32.u64 	%r1181, %rd366;
	and.b32  	%r1182, %r1181, %r7;
	shl.b32 	%r1183, %r1182, 3;
	add.s32 	%r1185, %r345, %r1183;
	ld.shared.u64 	%rd367, [%r1185+46080];
	xor.b64  	%rd368, %rd365, -9223372036854775808;
	add.s64 	%rd369, %rd367, %rd82;
	shl.b64 	%rd370, %rd369, 3;
	add.s64 	%rd371, %rd1, %rd370;
	st.global.u64 	[%rd371+21504], %rd368;
$L__BB15_157:
	bar.warp.sync 	-1;
	or.b32  	%r1186, %r1, 3072;
	setp.ge.s32 	%p115, %r1186, %r149;
	@%p115 bra 	$L__BB15_159;
	ld.shared.u64 	%rd372, [%r140+-21504];
	shr.u64 	%rd373, %rd372, %r468;
	cvt.u32.u64 	%r1188, %rd373;
	and.b32  	%r1189, %r1188, %r7;
	shl.b32 	%r1190, %r1189, 3;
	add.s32 	%r1192, %r345, %r1190;
	ld.shared.u64 	%rd374, [%r1192+46080];
	xor.b64  	%rd375, %rd372, -9223372036854775808;
	add.s64 	%rd376, %rd374, %rd82;
	shl.b64 	%rd377, %rd376, 3;
	add.s64 	%rd378, %rd1, %rd377;
	st.global.u64 	[%rd378+24576], %rd375;
$L__BB15_159:
	bar.warp.sync 	-1;
	add.s32 	%r1193, %r1, 3456;
	setp.ge.s32 	%p116, %r1193, %r149;
	@%p116 bra 	$L__BB15_161;
	ld.shared.u64 	%rd379, [%r140+-18432];
	shr.u64 	%rd380, %rd379, %r468;
	cvt.u32.u64 	%r1195, %rd380;
	and.b32  	%r1196, %r1195, %r7;
	shl.b32 	%r1197, %r1196, 3;
	add.s32 	%r1199, %r345, %r1197;
	ld.shared.u64 	%rd381, [%r1199+46080];
	xor.b64  	%rd382, %rd379, -9223372036854775808;
	add.s64 	%rd383, %rd381, %rd82;
	shl.b64 	%rd384, %rd383, 3;
	add.s64 	%rd385, %rd1, %rd384;
	st.global.u64 	[%rd385+27648], %rd382;
$L__BB15_161:
	bar.warp.sync 	-1;
	add.s32 	%r1200, %r1, 3840;
	setp.ge.s32 	%p117, %r1200, %r149;
	@%p117 bra 	$L__BB15_163;
	ld.shared.u64 	%rd386, [%r140+-15360];
	shr.u64 	%rd387, %rd386, %r468;
	cvt.u32.u64 	%r1202, %rd387;
	and.b32  	%r1203, %r1202, %r7;
	shl.b32 	%r1204, %r1203, 3;
	add.s32 	%r1206, %r345, %r1204;
	ld.shared.u64 	%rd388, [%r1206+46080];
	xor.b64  	%rd389, %rd386, -9223372036854775808;
	add.s64 	%rd390, %rd388, %rd82;
	shl.b64 	%rd391, %rd390, 3;
	add.s64 	%rd392, %rd1, %rd391;
	st.global.u64 	[%rd392+30720], %rd389;
$L__BB15_163:
	bar.warp.sync 	-1;
	add.s32 	%r1207, %r1, 4224;
	setp.ge.s32 	%p118, %r1207, %r149;
	@%p118 bra 	$L__BB15_165;
	ld.shared.u64 	%rd393, [%r140+-12288];
	shr.u64 	%rd394, %rd393, %r468;
	cvt.u32.u64 	%r1209, %rd394;
	and.b32  	%r1210, %r1209, %r7;
	shl.b32 	%r1211, %r1210, 3;
	add.s32 	%r1213, %r345, %r1211;
	ld.shared.u64 	%rd395, [%r1213+46080];
	xor.b64  	%rd396, %rd393, -9223372036854775808;
	add.s64 	%rd397, %rd395, %rd82;
	shl.b64 	%rd398, %rd397, 3;
	add.s64 	%rd399, %rd1, %rd398;
	st.global.u64 	[%rd399+33792], %rd396;
$L__BB15_165:
	bar.warp.sync 	-1;
	add.s32 	%r1214, %r1, 4608;
	setp.ge.s32 	%p119, %r1214, %r149;
	@%p119 bra 	$L__BB15_167;
	ld.shared.u64 	%rd400, [%r140+-9216];
	shr.u64 	%rd401, %rd400, %r468;
	cvt.u32.u64 	%r1216, %rd401;
	and.b32  	%r1217, %r1216, %r7;
	shl.b32 	%r1218, %r1217, 3;
	add.s32 	%r1220, %r345, %r1218;
	ld.shared.u64 	%rd402, [%r1220+46080];
	xor.b64  	%rd403, %rd400, -9223372036854775808;
	add.s64 	%rd404, %rd402, %rd82;
	shl.b64 	%rd405, %rd404, 3;
	add.s64 	%rd406, %rd1, %rd405;
	st.global.u64 	[%rd406+36864], %rd403;
$L__BB15_167:
	bar.warp.sync 	-1;
	add.s32 	%r1221, %r1, 4992;
	setp.ge.s32 	%p120, %r1221, %r149;
	@%p120 bra 	$L__BB15_169;
	ld.shared.u64 	%rd407, [%r140+-6144];
	shr.u64 	%rd408, %rd407, %r468;
	cvt.u32.u64 	%r1223, %rd408;
	and.b32  	%r1224, %r1223, %r7;
	shl.b32 	%r1225, %r1224, 3;
	add.s32 	%r1227, %r345, %r1225;
	ld.shared.u64 	%rd409, [%r1227+46080];
	xor.b64  	%rd410, %rd407, -9223372036854775808;
	add.s64 	%rd411, %rd409, %rd82;
	shl.b64 	%rd412, %rd411, 3;
	add.s64 	%rd413, %rd1, %rd412;
	st.global.u64 	[%rd413+39936], %rd410;
$L__BB15_169:
	bar.warp.sync 	-1;
	add.s32 	%r1228, %r1, 5376;
	ld.shared.u64 	%rd112, [%r140+-3072];
	shr.u64 	%rd414, %rd112, %r468;
	cvt.u32.u64 	%r1230, %rd414;
	and.b32  	%r1231, %r1230, %r7;
	shl.b32 	%r1232, %r1231, 3;
	add.s32 	%r1234, %r345, %r1232;
	ld.shared.u64 	%rd415, [%r1234+46080];
	add.s64 	%rd113, %rd415, %rd82;
	setp.ge.s32 	%p121, %r1228, %r149;
	@%p121 bra 	$L__BB15_171;
	xor.b64  	%rd416, %rd112, -9223372036854775808;
	shl.b64 	%rd417, %rd113, 3;
	add.s64 	%rd418, %rd1, %rd417;
	st.global.u64 	[%rd418+43008], %rd416;
$L__BB15_171:
	bar.warp.sync 	-1;
$L__BB15_172:
	ret;

}


// ===== COMPILED SASS (sm_100) =====

	.target	sm_100

	.elftype	@"ET_EXEC"


//--------------------- .note.nv.tkinfo           --------------------------
	.section	.note.nv.tkinfo,"",@"SHT_NOTE"
	.sectionflags	@"SHF_NOTE_NV_TKINFO"
	.tkinfo
        /*0018*/ 	.word	0x00000002
        /*0030*/ 	.string	""
        /*0030*/ 	.string	"ptxas"
        /*0030*/ 	.string	"Cuda compilation tools, release 13.0, V13.0.88"
        /*0030*/ 	.string	"Build cuda_13.0.r13.0/compiler.36424714_0"
        /*0030*/ 	.string	"-arch sm_100 -m 64 "



//--------------------- .note.nv.cuinfo           --------------------------
	.section	.note.nv.cuinfo,"",@"SHT_NOTE"
	.sectionflags	@"SHF_NOTE_NV_CUINFO"
        /*0018*/ 	.short	0x0002
        /*001a*/ 	.short	0x0064
        /*001c*/ 	.short	0x0082
	.zero		2


//--------------------- .nv.info                  --------------------------
	.section	.nv.info,"",@"SHT_CUDA_INFO"
	.align	4


	//----- nvinfo : EIATTR_REGCOUNT
	.align		4
        /*0000*/ 	.byte	0x04, 0x2f
        /*0002*/ 	.short	(.L_46 - .L_45)
	.align		4
.L_45:
        /*0004*/ 	.word	index@(_Z13SetKMerValuesP10K_MER_NODEPcS1_i)
        /*0008*/ 	.word	0x00000019


	//----- nvinfo : EIATTR_FRAME_SIZE
	.align		4
.L_46:
        /*000c*/ 	.byte	0x04, 0x11
        /*000e*/ 	.short	(.L_48 - .L_47)
	.align		4
.L_47:
        /*0010*/ 	.word	index@(_Z13SetKMerValuesP10K_MER_NODEPcS1_i)
        /*0014*/ 	.word	0x00000000


	//----- nvinfo : EIATTR_REGCOUNT
	.align		4
.L_48:
        /*0018*/ 	.byte	0x04, 0x2f
        /*001a*/ 	.short	(.L_50 - .L_49)
	.align		4
.L_49:
        /*001c*/ 	.word	index@(_ZN6thrust24THRUST_300001_SM_1000_NS8cuda_cub4core6detail13_kernel_agentINS1_8__unique9InitAgentIN3cub18CUB_300001_SM_100013ScanTileStateIiLb1EEEPiiEEJSA_mSB_EEEvDpT0_)
        /*0020*/ 	.word	0x0000000a


	//----- nvinfo : EIATTR_FRAME_SIZE
	.align		4
.L_50:
        /*0024*/ 	.byte	0x04, 0x11
        /*0026*/ 	.short	(.L_52 - .L_51)
	.align		4
.L_51:
        /*0028*/ 	.word	index@(_ZN6thrust24THRUST_300001_SM_1000_NS8cuda_cub4core6detail13_kernel_agentINS1_8__unique9InitAgentIN3cub18CUB_300001_SM_100013ScanTileStateIiLb1EEEPiiEEJSA_mSB_EEEvDpT0_)
        /*002c*/ 	.word	0x00000000


	//----- nvinfo : EIATTR_REGCOUNT
	.align		4
.L_52:
        /*0030*/ 	.byte	0x04, 0x2f
        /*0032*/ 	.short	(.L_54 - .L_53)
	.align		4
.L_53:
        /*0034*/ 	.word	index@(_ZN6thrust24THRUST_300001_SM_1000_NS8cuda_cub4core6detail13_kernel_agentINS1_8__unique11UniqueAgentIPxS7_N4cuda3std3__48equal_toIxEEiPiEEJS7_S7_SC_SD_iN3cub18CUB_300001_SM_100013ScanTileStateIiLb1EEEmEEEvDpT0_)
        /*0038*/ 	.word	0x00000028


	//----- nvinfo : EIATTR_FRAME_SIZE
	.align		4
.L_54:
        /*003c*/ 	.byte	0x04, 0x11
        /*003e*/ 	.short	(.L_56 - .L_55)
	.align		4
.L_55:
        /*0040*/ 	.word	index@(_ZN6thrust24THRUST_300001_SM_1000_NS8cuda_cub4core6detail13_kernel_agentINS1_8__unique11UniqueAgentIPxS7_N4cuda3std3__48equal_toIxEEiPiEEJS7_S7_SC_SD_iN3cub18CUB_300001_SM_100013ScanTileStateIiLb1EEEmEEEvDpT0_)
        /*0044*/ 	.word	0x00000000


	//----- nvinfo : EIATTR_REGCOUNT
	.align		4
.L_56:
        /*0048*/ 	.byte	0x04, 0x2f
        /*004a*/ 	.short	(.L_58 - .L_57)
	.align		4
.L_57:
        /*004c*/ 	.word	index@(_ZN6thrust24THRUST_300001_SM_1000_NS8cuda_cub4core6detail13_kernel_agentINS1_15__reduce_by_key9InitAgentIN3cub18CUB_300001_SM_100024ReduceByKeyScanTileStateIiiLb1EEEiPiEEJSA_iSB_EEEvDpT0_)
        /*0050*/ 	.word	0x0000000e


	//----- nvinfo : EIATTR_FRAME_SIZE
	.align		4
.L_58:
        /*0054*/ 	.byte	0x04, 0x11
        /*0056*/ 	.short	(.L_60 - .L_59)
	.align		4
.L_59:
        /*0058*/ 	.word	index@(_ZN6thrust24THRUST_300001_SM_1000_NS8cuda_cub4core6detail13_kernel_agentINS1_15__reduce_by_key9InitAgentIN3cub18CUB_300001_SM_100024ReduceByKeyScanTileStateIiiLb1EEEiPiEEJSA_iSB_EEEvDpT0_)
        /*005c*/ 	.word	0x00000000


	//----- nvinfo : EIATTR_REGCOUNT
	.align		4
.L_60:
        /*0060*/ 	.byte	0x04, 0x2f
        /*0062*/ 	.short	(.L_62 - .L_61)
	.align		4
.L_61:
        /*0064*/ 	.word	index@(_ZN6thrust24THRUST_300001_SM_1000_NS8cuda_cub4core6detail13_kernel_agentINS1_15__reduce_by_key16ReduceByKeyAgentIPxNS0_17constant_iteratorIiNS0_11use_defaultES9_EES7_PiN4cuda3std3__48equal_toIxEENSE_4plusIiEESB_iEEJS7_SA_S7_SB_SB_N3cub18CUB_300001_SM_100024ReduceByKeyScanTileStateIiiLb1EEESG_SI_iiEEEvDpT0_)
        /*0068*/ 	.word	0x00000040


	//----- nvinfo : EIATTR_FRAME_SIZE
	.align		4
.L_62:
        /*006c*/ 	.byte	0x04, 0x11
        /*006e*/ 	.short	(.L_64 - .L_63)
	.align		4
.L_63:
        /*0070*/ 	.word	index@(_ZN6thrust24THRUST_300001_SM_1000_NS8cuda_cub4core6detail13_kernel_agentINS1_15__reduce_by_key16ReduceByKeyAgentIPxNS0_17constant_iteratorIiNS0_11use_defaultES9_EES7_PiN4cuda3std3__48equal_toIxEENSE_4plusIiEESB_iEEJS7_SA_S7_SB_SB_N3cub18CUB_300001_SM_100024ReduceByKeyScanTileStateIiiLb1EEESG_SI_iiEEEvDpT0_)
        /*0074*/ 	.word	0x00000000


	//----- nvinfo : EIATTR_REGCOUNT
	.align		4
.L_64:
        /*0078*/ 	.byte	0x04, 0x2f
        /*007a*/ 	.short	(.L_66 - .L_65)
	.align		4
.L_65:
        /*007c*/ 	.word	index@(_ZN6thrust24THRUST_300001_SM_1000_NS8cuda_cub4core6detail13_kernel_agentINS1_15__reduce_by_key9InitAgentIN3cub18CUB_300001_SM_100024ReduceByKeyScanTileStateIilLb1EEElPlEEJSA_lSB_EEEvDpT0_)
        /*0080*/ 	.word	0x0000000e


	//----- nvinfo : EIATTR_FRAME_SIZE
	.align		4
.L_66:
        /*0084*/ 	.byte	0x04, 0x11
        /*0086*/ 	.short	(.L_68 - .L_67)
	.align		4
.L_67:
        /*0088*/ 	.word	index@(_ZN6thrust24THRUST_300001_SM_1000_NS8cuda_cub4core6detail13_kernel_agentINS1_15__reduce_by_key9InitAgentIN3cub18CUB_300001_SM_100024ReduceByKeyScanTileStateIilLb1EEElPlEEJSA_lSB_EEEvDpT0_)
        /*008c*/ 	.word	0x00000000


	//----- nvinfo : EIATTR_REGCOUNT
	.align		4
.L_68:
        /*0090*/ 	.byte	0x04, 0x2f
        /*0092*/ 	.short	(.L_70 - .L_69)
	.align		4
.L_69:
        /*0094*/ 	.word	index@(_ZN6thrust24THRUST_300001_SM_1000_NS8cuda_cub4core6detail13_kernel_agentINS1_15__reduce_by_key16ReduceByKeyAgentIPxNS0_17constant_iteratorIiNS0_11use_defaultES9_EES7_PiN4cuda3std3__48equal_toIxEENSE_4plusIiEEPllEEJS7_SA_S7_SB_SJ_N3cub18CUB_300001_SM_100024ReduceByKeyScanTileStateIilLb1EEESG_SI_llEEEvDpT0_)
        /*0098*/ 	.word	0x00000050


	//----- nvinfo : EIATTR_FRAME_SIZE
	.align		4
.L_70:
        /*009c*/ 	.byte	0x04, 0x11
        /*009e*/ 	.short	(.L_72 - .L_71)
	.align		4
.L_71:
        /*00a0*/ 	.word	index@(_ZN6thrust24THRUST_300001_SM_1000_NS8cuda_cub4core6detail13_kernel_agentINS1_15__reduce_by_key16ReduceByKeyAgentIPxNS0_17constant_iteratorIiNS0_11use_defaultES9_EES7_PiN4cuda3std3__48equal_toIxEENSE_4plusIiEEPllEEJS7_SA_S7_SB_SJ_N3cub18CUB_300001_SM_100024ReduceByKeyScanTileStateIilLb1EEESG_SI_llEEEvDpT0_)
        /*00a4*/ 	.word	0x00000000


	//----- nvinfo : EIATTR_REGCOUNT
	.align		4
.L_72:
        /*00a8*/ 	.byte	0x04, 0x2f
        /*00aa*/ 	.short	(.L_74 - .L_73)
	.align		4
.L_73:
        /*00ac*/ 	.word	index@(_ZN3cub18CUB_300001_SM_10006detail11EmptyKernelIvEEvv)
        /*00b0*/ 	.word	0x00000004


	//----- nvinfo : EIATTR_FRAME_SIZE
	.align		4
.L_74:
        /*00b4*/ 	.byte	0x04, 0x11
        /*00b6*/ 	.short	(.L_76 - .L_75)
	.align		4
.L_75:
        /*00b8*/ 	.word	index@(_ZN3cub18CUB_300001_SM_10006detail11EmptyKernelIvEEvv)
        /*00bc*/ 	.word	0x00000000


	//----- nvinfo : EIATTR_REGCOUNT
	.align		4
.L_76:
        /*00c0*/ 	.byte	0x04, 0x2f
        /*00c2*/ 	.short	(.L_78 - .L_77)
	.align		4
.L_77:
        /*00c4*/ 	.word	index@(_ZN3cub18CUB_300001_SM_10006detail9transform16transform_kernelINS2_10policy_hubILb1EN4cuda3std3__45tupleIJPxEEEE10policy1000Ei8last_merS9_JS9_EEEvT0_iT1_T2_DpNS2_10kernel_argIT3_EE)
        /*00c8*/ 	.word	0x00000020


	//----- nvinfo : EIATTR_FRAME_SIZE
	.align		4
.L_78:
        /*00cc*/ 	.byte	0x04, 0x11
        /*00ce*/ 	.short	(.L_80 - .L_79)
	.align		4
.L_79:
        /*00d0*/ 	.word	index@($__internal_1_$__cuda_sm20_rem_s64)
        /*00d4*/ 	.word	0x00000000


	//----- nvinfo : EIATTR_FRAME_SIZE
	.align		4
.L_80:
        /*00d8*/ 	.byte	0x04, 0x11
        /*00da*/ 	.short	(.L_82 - .L_81)
	.align		4
.L_81:
        /*00dc*/ 	.word	index@(_ZN3cub18CUB_300001_SM_10006detail9transform16transform_kernelINS2_10policy_hubILb1EN4cuda3std3__45tupleIJPxEEEE10policy1000Ei8last_merS9_JS9_EEEvT0_iT1_T2_DpNS2_10kernel_argIT3_EE)
        /*00e0*/ 	.word	0x00000000


	//----- nvinfo : EIATTR_REGCOUNT
	.align		4
.L_82:
        /*00e4*/ 	.byte	0x04, 0x2f
        /*00e6*/ 	.short	(.L_84 - .L_83)
	.align		4
.L_83:
        /*00e8*/ 	.word	index@(_ZN3cub18CUB_300001_SM_10006detail9transform16transform_kernelINS2_10policy_hubILb1EN4cuda3std3__45tupleIJPxEEEE10policy1000El8last_merS9_JS9_EEEvT0_iT1_T2_DpNS2_10kernel_argIT3_EE)
        /*00ec*/ 	.word	0x00000020


	//----- nvinfo : EIATTR_FRAME_SIZE
	.align		4
.L_84:
        /*00f0*/ 	.byte	0x04, 0x11
        /*00f2*/ 	.short	(.L_86 - .L_85)
	.align		4
.L_85:
        /*00f4*/ 	.word	index@($__internal_0_$__cuda_sm20_rem_s64)
        /*00f8*/ 	.word	0x00000000


	//----- nvinfo : EIATTR_FRAME_SIZE
	.align		4
.L_86:
        /*00fc*/ 	.byte	0x04, 0x11
        /*00fe*/ 	.short	(.L_88 - .L_87)
	.align		4
.L_87:
        /*0100*/ 	.word	index@(_ZN3cub18CUB_300001_SM_10006detail9transform16transform_kernelINS2_10policy_hubILb1EN4cuda3std3__45tupleIJPxEEEE10policy1000El8last_merS9_JS9_EEEvT0_iT1_T2_DpNS2_10kernel_argIT3_EE)
        /*0104*/ 	.word	0x00000000


	//----- nvinfo : EIATTR_REGCOUNT
	.align		4
.L_88:
        /*0108*/ 	.byte	0x04, 0x2f
        /*010a*/ 	.short	(.L_90 - .L_89)
	.align		4
.L_89:
        /*010c*/ 	.word	index@(_ZN3cub18CUB_300001_SM_10006detail9transform16transform_kernelINS2_10policy_hubILb1EN4cuda3std3__45tupleIJPxEEEE10policy1000Ei9first_merS9_JS9_EEEvT0_iT1_T2_DpNS2_10kernel_argIT3_EE)
        /*0110*/ 	.word	0x00000020


	//----- nvinfo : EIATTR_FRAME_SIZE
	.align		4
.L_90:
        /*0114*/ 	.byte	0x04, 0x11
        /*0116*/ 	.short	(.L_92 - .L_91)
	.align		4
.L_91:
        /*0118*/ 	.word	index@(_ZN3cub18CUB_300001_SM_10006detail9transform16transform_kernelINS2_10policy_hubILb1EN4cuda3std3__45tupleIJPxEEEE10policy1000Ei9first_merS9_JS9_EEEvT0_iT1_T2_DpNS2_10kernel_argIT3_EE)
        /*011c*/ 	.word	0x00000000


	//----- nvinfo : EIATTR_REGCOUNT
	.align		4
.L_92:
        /*0120*/ 	.byte	0x04, 0x2f
        /*0122*/ 	.short	(.L_94 - .L_93)
	.align		4
.L_93:
        /*0124*/ 	.word	index@(_ZN3cub18CUB_300001_SM_10006detail9transform16transform_kernelINS2_10policy_hubILb1EN4cuda3std3__45tupleIJPxEEEE10policy1000El9first_merS9_JS9_EEEvT0_iT1_T2_DpNS2_10kernel_argIT3_EE)
        /*0128*/ 	.word	0x00000020


	//----- nvinfo : EIATTR_FRAME_SIZE
	.align		4
.L_94:
        /*012c*/ 	.byte	0x04, 0x11
        /*012e*/ 	.short	(.L_96 - .L_95)
	.align		4
.L_95:
        /*0130*/ 	.word	index@(_ZN3cub18CUB_300001_SM_10006detail9transform16transform_kernelINS2_10policy_hubILb1EN4cuda3std3__45tupleIJPxEEEE10policy1000El9first_merS9_JS9_EEEvT0_iT1_T2_DpNS2_10kernel_argIT3_EE)
        /*0134*/ 	.word	0x00000000


	//----- nvinfo : EIATTR_REGCOUNT
	.align		4
.L_96:
        /*0138*/ 	.byte	0x04, 0x2f
        /*013a*/ 	.short	(.L_98 - .L_97)
	.align		4
.L_97:
        /*013c*/ 	.word	index@(_ZN3cub18CUB_300001_SM_10006detail10radix_sort31DeviceRadixSortSingleTileKernelINS1_5radix10policy_hubIxNS0_8NullTypeEyE10Policy1000ELNS0_9SortOrderE0ExS6_yNS1_21identity_decomposer_tEEEvPKT1_PSB_PKT2_PSF_T3_iiT4_)
        /*0140*/ 	.word	0x0000005f


	//----- nvinfo : EIATTR_FRAME_SIZE
	.align		4
.L_98:
        /*0144*/ 	.byte	0x04, 0x11
        /*0146*/ 	.short	(.L_100 - .L_99)
	.align		4
.L_99:
        /*0148*/ 	.word	index@(_ZN3cub18CUB_300001_SM_10006detail10radix_sort31DeviceRadixSortSingleTileKernelINS1_5radix10policy_hubIxNS0_8NullTypeEyE10Policy1000ELNS0_9SortOrderE0ExS6_yNS1_21identity_decomposer_tEEEvPKT1_PSB_PKT2_PSF_T3_iiT4_)
        /*014c*/ 	.word	0x00000000


	//----- nvinfo : EIATTR_REGCOUNT
	.align		4
.L_100:
        /*0150*/ 	.byte	0x04, 0x2f
        /*0152*/ 	.short	(.L_102 - .L_101)
	.align		4
.L_101:
        /*0154*/ 	.word	index@(_ZN3cub18CUB_300001_SM_10006detail10radix_sort30DeviceRadixSortHistogramKernelINS1_5radix10policy_hubIxNS0_8NullTypeEyE10Policy1000ELNS0_9SortOrderE0ExyNS1_21identity_decomposer_tEEEvPT2_PKT1_SB_iiT3_)
        /*0158*/ 	.word	0x00000040


	//----- nvinfo : EIATTR_FRAME_SIZE
	.align		4
.L_102:
        /*015c*/ 	.byte	0x04, 0x11
        /*015e*/ 	.short	(.L_104 - .L_103)
	.align		4
.L_103:
        /*0160*/ 	.word	index@(_ZN3cub18CUB_300001_SM_10006detail10radix_sort30DeviceRadixSortHistogramKernelINS1_5radix10policy_hubIxNS0_8NullTypeEyE10Policy1000ELNS0_9SortOrderE0ExyNS1_21identity_decomposer_tEEEvPT2_PKT1_SB_iiT3_)
        /*0164*/ 	.word	0x00000000


	//----- nvinfo : EIATTR_REGCOUNT
	.align		4
.L_104:
        /*0168*/ 	.byte	0x04, 0x2f
        /*016a*/ 	.short	(.L_106 - .L_105)
	.align		4
.L_105:
        /*016c*/ 	.word	index@(_ZN3cub18CUB_300001_SM_10006detail10radix_sort33DeviceRadixSortExclusiveSumKernelINS1_5radix10policy_hubIxNS0_8NullTypeEyE10Policy1000EyEEvPT0_)
        /*0170*/ 	.word	0x00000020


	//----- nvinfo : EIATTR_FRAME_SIZE
	.align		4
.L_106:
        /*0174*/ 	.byte	0x04, 0x11
        /*0176*/ 	.short	(.L_108 - .L_107)
	.align		4
.L_107:
        /*0178*/ 	.word	index@(_ZN3cub18CUB_300001_SM_10006detail10radix_sort33DeviceRadixSortExclusiveSumKernelINS1_5radix10policy_hubIxNS0_8NullTypeEyE10Policy1000EyEEvPT0_)
        /*017c*/ 	.word	0x00000000


	//----- nvinfo : EIATTR_REGCOUNT
	.align		4
.L_108:
        /*0180*/ 	.byte	0x04, 0x2f
        /*0182*/ 	.short	(.L_110 - .L_109)
	.align		4
.L_109:
        /*0184*/ 	.word	index@(_ZN3cub18CUB_300001_SM_10006detail10radix_sort29DeviceRadixSortOnesweepKernelINS1_5radix10policy_hubIxNS0_8NullTypeEyE10Policy1000ELNS0_9SortOrderE0ExS6_yiiNS1_21identity_decomposer_tEEEvPT5_SC_PT3_PKSD_PT1_PKSH_PT2_PKSL_T4_iiT6_)
        /*0188*/ 	.word	0x00000064


	//----- nvinfo : EIATTR_FRAME_SIZE
	.align		4
.L_110:
        /*018c*/ 	.byte	0x04, 0x11
        /*018e*/ 	.short	(.L_112 - .L_111)
	.align		4
.L_111:
        /*0190*/ 	.word	index@(_ZN3cub18CUB_300001_SM_10006detail10radix_sort29DeviceRadixSortOnesweepKernelINS1_5radix10policy_hubIxNS0_8NullTypeEyE10Policy1000ELNS0_9SortOrderE0ExS6_yiiNS1_21identity_decomposer_tEEEvPT5_SC_PT3_PKSD_PT1_PKSH_PT2_PKSL_T4_iiT6_)
        /*0194*/ 	.word	0x00000000


	//----- nvinfo : EIATTR_MIN_STACK_SIZE
	.align		4
.L_112:
        /*0198*/ 	.byte	0x04, 0x12
        /*019a*/ 	.short	(.L_114 - .L_113)
	.align		4
.L_113:
        /*019c*/ 	.word	index@(_ZN3cub18CUB_300001_SM_10006detail10radix_sort29DeviceRadixSortOnesweepKernelINS1_5radix10policy_hubIxNS0_8NullTypeEyE10Policy1000ELNS0_9SortOrderE0ExS6_yiiNS1_21identity_decomposer_tEEEvPT5_SC_PT3_PKSD_PT1_PKSH_PT2_PKSL_T4_iiT6_)
        /*01a0*/ 	.word	0x00000000


	//----- nvinfo : EIATTR_MIN_STACK_SIZE
	.align		4
.L_114:
        /*01a4*/ 	.byte	0x04, 0x12
        /*01a6*/ 	.short	(.L_116 - .L_115)
	.align		4
.L_115:
        /*01a8*/ 	.word	index@(_ZN3cub18CUB_300001_SM_10006detail10radix_sort33DeviceRadixSortExclusiveSumKernelINS1_5radix10policy_hubIxNS0_8NullTypeEyE10Policy1000EyEEvPT0_)
        /*01ac*/ 	.word	0x00000000


	//----- nvinfo : EIATTR_MIN_STACK_SIZE
	.align		4
.L_116:
        /*01b0*/ 	.byte	0x04, 0x12
        /*01b2*/ 	.short	(.L_118 - .L_117)
	.align		4
.L_117:
        /*01b4*/ 	.word	index@(_ZN3cub18CUB_300001_SM_10006detail10radix_sort30DeviceRadixSortHistogramKernelINS1_5radix10policy_hubIxNS0_8NullTypeEyE10Policy1000ELNS0_9SortOrderE0ExyNS1_21identity_decomposer_tEEEvPT2_PKT1_SB_iiT3_)
        /*01b8*/ 	.word	0x00000000


	//----- nvinfo : EIATTR_MIN_STACK_SIZE
	.align		4
.L_118:
        /*01bc*/ 	.byte	0x04, 0x12
        /*01be*/ 	.short	(.L_120 - .L_119)
	.align		4
.L_119:
        /*01c0*/ 	.word	index@(_ZN3cub18CUB_300001_SM_10006detail10radix_sort31DeviceRadixSortSingleTileKernelINS1_5radix10policy_hubIxNS0_8NullTypeEyE10Policy1000ELNS0_9SortOrderE0ExS6_yNS1_21identity_decomposer_tEEEvPKT1_PSB_PKT2_PSF_T3_iiT4_)
        /*01c4*/ 	.word	0x00000000


	//----- nvinfo : EIATTR_MIN_STACK_SIZE
	.align		4
.L_120:
        /*01c8*/ 	.byte	0x04, 0x12
        /*01ca*/ 	.short	(.L_122 - .L_121)
	.align		4
.L_121:
        /*01cc*/ 	.word	index@(_ZN3cub18CUB_300001_SM_10006detail9transform16transform_kernelINS2_10policy_hubILb1EN4cuda3std3__45tupleIJPxEEEE10policy1000El9first_merS9_JS9_EEEvT0_iT1_T2_DpNS2_10kernel_argIT3_EE)
        /*01d0*/ 	.word	0x00000000


	//----- nvinfo : EIATTR_MIN_STACK_SIZE
	.align		4
.L_122:
        /*01d4*/ 	.byte	0x04, 0x12
        /*01d6*/ 	.short	(.L_124 - .L_123)
	.align		4
.L_123:
        /*01d8*/ 	.word	index@(_ZN3cub18CUB_300001_SM_10006detail9transform16transform_kernelINS2_10policy_hubILb1EN4cuda3std3__45tupleIJPxEEEE10policy1000Ei9first_merS9_JS9_EEEvT0_iT1_T2_DpNS2_10kernel_argIT3_EE)
        /*01dc*/ 	.word	0x00000000


	//----- nvinfo : EIATTR_MIN_STACK_SIZE
	.align		4
.L_124:
        /*01e0*/ 	.byte	0x04, 0x12
        /*01e2*/ 	.short	(.L_126 - .L_125)
	.align		4
.L_125:
        /*01e4*/ 	.word	index@(_ZN3cub18CUB_300001_SM_10006detail9transform16transform_kernelINS2_10policy_hubILb1EN4cuda3std3__45tupleIJPxEEEE10policy1000El8last_merS9_JS9_EEEvT0_iT1_T2_DpNS2_10kernel_argIT3_EE)
        /*01e8*/ 	.word	0x00000000


	//----- nvinfo : EIATTR_MIN_STACK_SIZE
	.align		4
.L_126:
        /*01ec*/ 	.byte	0x04, 0x12
        /*01ee*/ 	.short	(.L_128 - .L_127)
	.align		4
.L_127:
        /*01f0*/ 	.word	index@(_ZN3cub18CUB_300001_SM_10006detail9transform16transform_kernelINS2_10policy_hubILb1EN4cuda3std3__45tupleIJPxEEEE10policy1000Ei8last_merS9_JS9_EEEvT0_iT1_T2_DpNS2_10kernel_argIT3_EE)
        /*01f4*/ 	.word	0x00000000


	//----- nvinfo : EIATTR_MIN_STACK_SIZE
	.align		4
.L_128:
        /*01f8*/ 	.byte	0x04, 0x12
        /*01fa*/ 	.short	(.L_130 - .L_129)
	.align		4
.L_129:
        /*01fc*/ 	.word	index@(_ZN3cub18CUB_300001_SM_10006detail11EmptyKernelIvEEvv)
        /*0200*/ 	.word	0x00000000


	//----- nvinfo : EIATTR_MIN_STACK_SIZE
	.align		4
.L_130:
        /*0204*/ 	.byte	0x04, 0x12
        /*0206*/ 	.short	(.L_132 - .L_131)
	.align		4
.L_131:
        /*0208*/ 	.word	index@(_ZN6thrust24THRUST_300001_SM_1000_NS8cuda_cub4core6detail13_kernel_agentINS1_15__reduce_by_key16ReduceByKeyAgentIPxNS0_17constant_iteratorIiNS0_11use_defaultES9_EES7_PiN4cuda3std3__48equal_toIxEENSE_4plusIiEEPllEEJS7_SA_S7_SB_SJ_N3cub18CUB_300001_SM_100024ReduceByKeyScanTileStateIilLb1EEESG_SI_llEEEvDpT0_)
        /*020c*/ 	.word	0x00000000


	//----- nvinfo : EIATTR_MIN_STACK_SIZE
	.align		4
.L_132:
        /*0210*/ 	.byte	0x04, 0x12
        /*0212*/ 	.short	(.L_134 - .L_133)
	.align		4
.L_133:
        /*0214*/ 	.word	index@(_ZN6thrust24THRUST_300001_SM_1000_NS8cuda_cub4core6detail13_kernel_agentINS1_15__reduce_by_key9InitAgentIN3cub18CUB_300001_SM_100024ReduceByKeyScanTileStateIilLb1EEElPlEEJSA_lSB_EEEvDpT0_)
        /*0218*/ 	.word	0x00000000


	//----- nvinfo : EIATTR_MIN_STACK_SIZE
	.align		4
.L_134:
        /*021c*/ 	.byte	0x04, 0x12
        /*021e*/ 	.short	(.L_136 - .L_135)
	.align		4
.L_135:
        /*0220*/ 	.word	index@(_ZN6thrust24THRUST_300001_SM_1000_NS8cuda_cub4core6detail13_kernel_agentINS1_15__reduce_by_key16ReduceByKeyAgentIPxNS0_17constant_iteratorIiNS0_11use_defaultES9_EES7_PiN4cuda3std3__48equal_toIxEENSE_4plusIiEESB_iEEJS7_SA_S7_SB_SB_N3cub18CUB_300001_SM_100024ReduceByKeyScanTileStateIiiLb1EEESG_SI_iiEEEvDpT0_)
        /*0224*/ 	.word	0x00000000


	//----- nvinfo : EIATTR_MIN_STACK_SIZE
	.align		4
.L_136:
        /*0228*/ 	.byte	0x04, 0x12
        /*022a*/ 	.short	(.L_138 - .L_137)
	.align		4
.L_137:
        /*022c*/ 	.word	index@(_ZN6thrust24THRUST_300001_SM_1000_NS8cuda_cub4core6detail13_kernel_agentINS1_15__reduce_by_key9InitAgentIN3cub18CUB_300001_SM_100024ReduceByKeyScanTileStateIiiLb1EEEiPiEEJSA_iSB_EEEvDpT0_)
        /*0230*/ 	.word	0x00000000


	//----- nvinfo : EIATTR_MIN_STACK_SIZE
	.align		4
.L_138:
        /*0234*/ 	.byte	0x04, 0x12
        /*0236*/ 	.short	(.L_140 - .L_139)
	.align		4
.L_139:
        /*0238*/ 	.word	index@(_ZN6thrust24THRUST_300001_SM_1000_NS8cuda_cub4core6detail13_kernel_agentINS1_8__unique11UniqueAgentIPxS7_N4cuda3std3__48equal_toIxEEiPiEEJS7_S7_SC_SD_iN3cub18CUB_300001_SM_100013ScanTileStateIiLb1EEEmEEEvDpT0_)
        /*023c*/ 	.word	0x00000000


	//----- nvinfo : EIATTR_MIN_STACK_SIZE
	.align		4
.L_140:
        /*0240*/ 	.byte	0x04, 0x12
        /*0242*/ 	.short	(.L_142 - .L_141)
	.align		4
.L_141:
        /*0244*/ 	.word	index@(_ZN6thrust24THRUST_300001_SM_1000_NS8cuda_cub4core6detail13_kernel_agentINS1_8__unique9InitAgentIN3cub18CUB_300001_SM_100013ScanTileStateIiLb1EEEPiiEEJSA_mSB_EEEvDpT0_)
        /*0248*/ 	.word	0x00000000


	//----- nvinfo : EIATTR_MIN_STACK_SIZE
	.align		4
.L_142:
        /*024c*/ 	.byte	0x04, 0x12
        /*024e*/ 	.short	(.L_144 - .L_143)
	.align		4
.L_143:
        /*0250*/ 	.word	index@(_Z13SetKMerValuesP10K_MER_NODEPcS1_i)
        /*0254*/ 	.word	0x00000000
.L_144:


//--------------------- .nv.compat                --------------------------
	.section	.nv.compat,"",@"SHT_CUDA_COMPAT_INFO"
	.align	4
        /*0000*/ 	.byte	0x02, 0x09, 0x00, 0x00, 0x02, 0x02, 0x01, 0x00, 0x02, 0x05, 0x05, 0x00, 0x03, 0x07, 0x01, 0x01
        /*0010*/ 	.byte	0x02, 0x03, 0x00, 0x00, 0x02, 0x06, 0x01, 0x00, 0x04, 0x0b, 0x08, 0x00, 0x01, 0x00, 0x00, 0x00
        /*0020*/ 	.byte	0x00, 0x00, 0x00, 0x00


//--------------------- .nv.info._ZN3cub18CUB_300001_SM_10006detail10radix_sort29DeviceRadixSortOnesweepKernelINS1_5radix10policy_hubIxNS0_8NullTypeEyE10Policy1000ELNS0_9SortOrderE0ExS6_yiiNS1_21identity_decomposer_tEEEvPT5_SC_PT3_PKSD_PT1_PKSH_PT2_PKSL_T4_iiT6_ --------------------------
	.section	.nv.info._ZN3cub18CUB_300001_SM_10006detail10radix_sort29DeviceRadixSortOnesweepKernelINS1_5radix10policy_hubIxNS0_8NullTypeEyE10Policy1000ELNS0_9SortOrderE0ExS6_yiiNS1_21identity_decomposer_tEEEvPT5_SC_PT3_PKSD_PT1_PKSH_PT2_PKSL_T4_iiT6_,"",@"SHT_CUDA_INFO"
	.sectionflags	@""
	.align	4


	//----- nvinfo : EIATTR_CUDA_API_VERSION
	.align		4
        /*0000*/ 	.byte	0x04, 0x37
        /*0002*/ 	.short	(.L_146 - .L_145)
.L_145:
        /*0004*/ 	.word	0x00000082


	//----- nvinfo : EIATTR_KPARAM_INFO
	.align		4
.L_146:
        /*0008*/ 	.byte	0x04, 0x17
        /*000a*/ 	.short	(.L_148 - .L_147)
.L_147:
        /*000c*/ 	.word	0x00000000
        /*0010*/ 	.short	0x000b
        /*0012*/ 	.short	0x004c
        /*0014*/ 	.byte	0x00, 0xf0, 0x05, 0x00


	//----- nvinfo : EIATTR_KPARAM_INFO
	.align		4
.L_148:
        /*0018*/ 	.byte	0x04, 0x17
        /*001a*/ 	.short	(.L_150 - .L_149)
.L_149:
        /*001c*/ 	.word	0x00000000
        /*0020*/ 	.short	0x000a
        /*0022*/ 	.short	0x0048
        /*0024*/ 	.byte	0x00, 0xf0, 0x11, 0x00


	//----- nvinfo : EIATTR_KPARAM_INFO
	.align		4
.L_150:
        /*0028*/ 	.byte	0x04, 0x17
        /*002a*/ 	.short	(.L_152 - .L_151)
.L_151:
        /*002c*/ 	.word	0x00000000
        /*0030*/ 	.short	0x0009
        /*0032*/ 	.short	0x0044
        /*0034*/ 	.byte	0x00, 0xf0, 0x11, 0x00


	//----- nvinfo : EIATTR_KPARAM_INFO
	.align		4
.L_152:
        /*0038*/ 	.byte	0x04, 0x17
        /*003a*/ 	.short	(.L_154 - .L_153)
.L_153:
        /*003c*/ 	.word	0x00000000
        /*0040*/ 	.short	0x0008
        /*0042*/ 	.short	0x0040
        /*0044*/ 	.byte	0x00, 0xf0, 0x11, 0x00


	//----- nvinfo : EIATTR_KPARAM_INFO
	.align		4
.L_154:
        /*0048*/ 	.byte	0x04, 0x17
        /*004a*/ 	.short	(.L_156 - .L_155)
.L_155:
        /*004c*/ 	.word	0x00000000
        /*0050*/ 	.short	0x0007
        /*0052*/ 	.short	0x0038
        /*0054*/ 	.byte	0x00, 0xf5, 0x21, 0x00


	//----- nvinfo : EIATTR_KPARAM_INFO
	.align		4
.L_156:
        /*0058*/ 	.byte	0x04, 0x17
        /*005a*/ 	.short	(.L_158 - .L_157)
.L_157:
        /*005c*/ 	.word	0x00000000
        /*0060*/ 	.short	0x0006
        /*0062*/ 	.short	0x0030
        /*0064*/ 	.byte	0x00, 0xf5, 0x21, 0x00


	//----- nvinfo : EIATTR_KPARAM_INFO
	.align		4
.L_158:
        /*0068*/ 	.byte	0x04, 0x17
        /*006a*/ 	.short	(.L_160 - .L_159)
.L_159:
        /*006c*/ 	.word	0x00000000
        /*0070*/ 	.short	0x0005
        /*0072*/ 	.short	0x0028
        /*0074*/ 	.byte	0x00, 0xf5, 0x21, 0x00


	//----- nvinfo : EIATTR_KPARAM_INFO
	.align		4
.L_160:
        /*0078*/ 	.byte	0x04, 0x17
        /*007a*/ 	.short	(.L_162 - .L_161)
.L_161:
        /*007c*/ 	.word	0x00000000
        /*0080*/ 	.short	0x0004
        /*0082*/ 	.short	0x0020
        /*0084*/ 	.byte	0x00, 0xf5, 0x21, 0x00


	//----- nvinfo : EIATTR_KPARAM_INFO
	.align		4
.L_162:
        /*0088*/ 	.byte	0x04, 0x17
        /*008a*/ 	.short	(.L_164 - .L_163)
.L_163:
        /*008c*/ 	.word	0x00000000
        /*0090*/ 	.short	0x0003
        /*0092*/ 	.short	0x0018
        /*0094*/ 	.byte	0x00, 0xf5, 0x21, 0x00


	//----- nvinfo : EIATTR_KPARAM_INFO
	.align		4
.L_164:
        /*0098*/ 	.byte	0x04, 0x17
        /*009a*/ 	.short	(.L_166 - .L_165)
.L_165:
        /*009c*/ 	.word	0x00000000
        /*00a0*/ 	.short	0x0002
        /*00a2*/ 	.short	0x0010
        /*00a4*/ 	.byte	0x00, 0xf5, 0x21, 0x00


	//----- nvinfo : EIATTR_KPARAM_INFO
	.align		4
.L_166:
        /*00a8*/ 	.byte	0x04, 0x17
        /*00aa*/ 	.short	(.L_168 - .L_167)
.L_167:
        /*00ac*/ 	.word	0x00000000
        /*00b0*/ 	.short	0x0001
        /*00b2*/ 	.short	0x0008
        /*00b4*/ 	.byte	0x00, 0xf5, 0x21, 0x00


	//----- nvinfo : EIATTR_KPARAM_INFO
	.align		4
.L_168:
        /*00b8*/ 	.byte	0x04, 0x17
        /*00ba*/ 	.short	(.L_170 - .L_169)
.L_169:
        /*00bc*/ 	.word	0x00000000
        /*00c0*/ 	.short	0x0000
        /*00c2*/ 	.short	0x0000
        /*00c4*/ 	.byte	0x00, 0xf5, 0x21, 0x00


	//----- nvinfo : EIATTR_SPARSE_MMA_MASK
	.align		4
.L_170:
        /*00c8*/ 	.byte	0x03, 0x50
        /*00ca*/ 	.short	0x0000


	//----- nvinfo : EIATTR_MAXREG_COUNT
	.align		4
        /*00cc*/ 	.byte	0x03, 0x1b
        /*00ce*/ 	.short	0x00a8


	//----- nvinfo : EIATTR_NUM_BARRIERS
	.align		4
        /*00d0*/ 	.byte	0x02, 0x4c
        /*00d2*/ 	.byte	0x01
	.zero		1


	//----- nvinfo : EIATTR_MERCURY_ISA_VERSION
	.align		4
        /*00d4*/ 	.byte	0x03, 0x5f
        /*00d6*/ 	.short	0x0101


	//----- nvinfo : EIATTR_COOP_GROUP_MASK_REGIDS
	.align		4
        /*00d8*/ 	.byte	0x04, 0x29
        /*00da*/ 	.short	(.L_172 - .L_171)


	//   ....[0]....
.L_171:
        /*00dc*/ 	.word	0xffffffff


	//   ....[1]....
        /*00e0*/ 	.word	0x05000028


	//   ....[2]....
        /*00e4*/ 	.word	0xffffffff


	//   ....[3]....
        /*00e8*/ 	.word	0xffffffff


	//   ....[4]....
        /*00ec*/ 	.word	0xffffffff


	//   ....[5]....
        /*00f0*/ 	.word	0xffffffff


	//   ....[6]....
        /*00f4*/ 	.word	0xffffffff


	//   ....[7]....
        /*00f8*/ 	.word	0xffffffff


	//   ....[8]....
        /*00fc*/ 	.word	0xffffffff


	//   ....[9]....
        /*0100*/ 	.word	0xffffffff


	//   ....[10]....
        /*0104*/ 	.word	0xffffffff


	//   ....[11]....
        /*0108*/ 	.word	0xffffffff


	//   ....[12]....
        /*010c*/ 	.word	0xffffffff


	//   ....[13]....
        /*0110*/ 	.word	0xffffffff


	//   ....[14]....
        /*0114*/ 	.word	0xffffffff


	//   ....[15]....
        /*0118*/ 	.word	0xffffffff


	//   ....[16]....
        /*011c*/ 	.word	0xffffffff


	//   ....[17]....
        /*0120*/ 	.word	0xffffffff


	//   ....[18]....
        /*0124*/ 	.word	0xffffffff


	//   ....[19]....
        /*0128*/ 	.word	0xffffffff


	//   ....[20]....
        /*012c*/ 	.word	0xffffffff


	//   ....[21]....
        /*0130*/ 	.word	0xffffffff


	//   ....[22]....
        /*0134*/ 	.word	0xffffffff


	//   ....[23]....
        /*0138*/ 	.word	0xffffffff


	//   ....[24]....
        /*013c*/ 	.word	0xffffffff


	//   ....[25]....
        /*0140*/ 	.word	0xffffffff


	//   ....[26]....
        /*0144*/ 	.word	0xffffffff


	//   ....[27]....
        /*0148*/ 	.word	0xffffffff


	//   ....[28]....
        /*014c*/ 	.word	0xffffffff


	//   ....[29]....
        /*0150*/ 	.word	0xffffffff


	//   ....[30]....
        /*0154*/ 	.word	0xffffffff


	//   ....[31]....
        /*0158*/ 	.word	0xffffffff


	//   ....[32]....
        /*015c*/ 	.word	0xffffffff


	//   ....[33]....
        /*0160*/ 	.word	0xffffffff


	//   ....[34]....
        /*0164*/ 	.word	0xffffffff


	//   ....[35]....
        /*0168*/ 	.word	0xffffffff


	//   ....[36]....
        /*016c*/ 	.word	0xffffffff


	//   ....[37]....
        /*0170*/ 	.word	0xffffffff


	//   ....[38]....
        /*0174*/ 	.word	0xffffffff


	//   ....[39]....
        /*0178*/ 	.word	0xffffffff


	//   ....[40]....
        /*017c*/ 	.word	0xffffffff


	//   ....[41]....
        /*0180*/ 	.word	0xffffffff


	//   ....[42]....
        /*0184*/ 	.word	0xffffffff


	//   ....[43]....
        /*0188*/ 	.word	0xffffffff


	//   ....[44]....
        /*018c*/ 	.word	0xffffffff


	//   ....[45]....
        /*0190*/ 	.word	0xffffffff


	//   ....[46]....
        /*0194*/ 	.word	0xffffffff


	//   ....[47]....
        /*0198*/ 	.word	0xffffffff


	//   ....[48]....
        /*019c*/ 	.word	0xffffffff


	//   ....[49]....
        /*01a0*/ 	.word	0xffffffff


	//   ....[50]....
        /*01a4*/ 	.word	0xffffffff


	//   ....[51]....
        /*01a8*/ 	.word	0xffffffff


	//   ....[52]....
        /*01ac*/ 	.word	0xffffffff


	//   ....[53]....
        /*01b0*/ 	.word	0xffffffff


	//   ....[54]....
        /*01b4*/ 	.word	0xffffffff


	//   ....[55]....
        /*01b8*/ 	.word	0xffffffff


	//   ....[56]....
        /*01bc*/ 	.word	0xffffffff


	//   ....[57]....
        /*01c0*/ 	.word	0xffffffff


	//   ....[58]....
        /*01c4*/ 	.word	0xffffffff


	//   ....[59]....
        /*01c8*/ 	.word	0xffffffff


	//   ....[60]....
        /*01cc*/ 	.word	0xffffffff


	//   ....[61]....
        /*01d0*/ 	.word	0xffffffff


	//   ....[62]....
        /*01d4*/ 	.word	0xffffffff


	//   ....[63]....
        /*01d8*/ 	.word	0xffffffff


	//   ....[64]....
        /*01dc*/ 	.word	0xffffffff


	//   ....[65]....
        /*01e0*/ 	.word	0xffffffff


	//   ....[66]....
        /*01e4*/ 	.word	0xffffffff


	//   ....[67]....
        /*01e8*/ 	.word	0xffffffff


	//   ....[68]....
        /*01ec*/ 	.word	0xffffffff


	//   ....[69]....
        /*01f0*/ 	.word	0xffffffff


	//   ....[70]....
        /*01f4*/ 	.word	0xffffffff


	//   ....[71]....
        /*01f8*/ 	.word	0xffffffff


	//   ....[72]....
        /*01fc*/ 	.word	0xffffffff


	//   ....[73]....
        /*0200*/ 	.word	0xffffffff


	//   ....[74]....
        /*0204*/ 	.word	0xffffffff


	//   ....[75]....
        /*0208*/ 	.word	0xffffffff


	//   ....[76]....
        /*020c*/ 	.word	0xffffffff


	//   ....[77]....
        /*0210*/ 	.word	0xffffffff


	//   ....[78]....
        /*0214*/ 	.word	0xffffffff


	//   ....[79]....
        /*0218*/ 	.word	0xffffffff


	//   ....[80]....
        /*021c*/ 	.word	0xffffffff


	//   ....[81]....
        /*0220*/ 	.word	0xffffffff


	//   ....[82]....
        /*0224*/ 	.word	0xffffffff


	//   ....[83]....
        /*0228*/ 	.word	0xffffffff


	//   ....[84]....
        /*022c*/ 	.word	0xffffffff


	//   ....[85]....
        /*0230*/ 	.word	0xffffffff


	//   ....[86]....
        /*0234*/ 	.word	0xffffffff


	//   ....[87]....
        /*0238*/ 	.word	0xffffffff


	//   ....[88]....
        /*023c*/ 	.word	0xffffffff


	//   ....[89]....
        /*0240*/ 	.word	0xffffffff


	//   ....[90]....
        /*0244*/ 	.word	0xffffffff


	//   ....[91]....
        /*0248*/ 	.word	0xffffffff


	//   ....[92]....
        /*024c*/ 	.word	0xffffffff


	//   ....[93]....
        /*0250*/ 	.word	0xffffffff


	//   ....[94]....
        /*0254*/ 	.word	0xffffffff


	//   ....[95]....
        /*0258*/ 	.word	0xffffffff


	//   ....[96]....
        /*025c*/ 	.word	0xffffffff


	//   ....[97]....
        /*0260*/ 	.word	0xffffffff


	//   ....[98]....
        /*0264*/ 	.word	0xffffffff


	//   ....[99]....
        /*0268*/ 	.word	0xffffffff


	//   ....[100]....
        /*026c*/ 	.word	0xffffffff


	//   ....[101]....
        /*0270*/ 	.word	0xffffffff


	//   ....[102]....
        /*0274*/ 	.word	0xffffffff


	//   ....[103]....
        /*0278*/ 	.word	0xffffffff


	//   ....[104]....
        /*027c*/ 	.word	0xffffffff


	//   ....[105]....
        /*0280*/ 	.word	0xffffffff


	//   ....[106]....
        /*0284*/ 	.word	0xffffffff


	//   ....[107]....
        /*0288*/ 	.word	0xffffffff


	//   ....[108]....
        /*028c*/ 	.word	0xffffffff


	//   ....[109]....
        /*0290*/ 	.word	0xffffffff


	//   ....[110]....
        /*0294*/ 	.word	0xffffffff


	//   ....[111]....
        /*0298*/ 	.word	0xffffffff


	//   ....[112]....
        /*029c*/ 	.word	0xffffffff


	//   ....[113]....
        /*02a0*/ 	.word	0xffffffff


	//   ....[114]....
        /*02a4*/ 	.word	0xffffffff


	//   ....[115]....
        /*02a8*/ 	.word	0xffffffff


	//   ....[116]....
        /*02ac*/ 	.word	0xffffffff


	//   ....[117]....
        /*02b0*/ 	.word	0xffffffff


	//   ....[118]....
        /*02b4*/ 	.word	0xffffffff


	//   ....[119]....
        /*02b8*/ 	.word	0xffffffff


	//   ....[120]....
        /*02bc*/ 	.word	0xffffffff


	//   ....[121]....
        /*02c0*/ 	.word	0xffffffff


	//   ....[122]....
        /*02c4*/ 	.word	0xffffffff


	//   ....[123]....
        /*02c8*/ 	.word	0xffffffff


	//   ....[124]....
        /*02cc*/ 	.word	0xffffffff


	//   ....[125]....
        /*02d0*/ 	.word	0xffffffff


	//   ....[126]....
        /*02d4*/ 	.word	0xffffffff


	//   ....[127]....
        /*02d8*/ 	.word	0xffffffff


	//   ....[128]....
        /*02dc*/ 	.word	0xffffffff


	//   ....[129]....
        /*02e0*/ 	.word	0xffffffff


	//   ....[130]....
        /*02e4*/ 	.word	0xffffffff


	//   ....[131]....
        /*02e8*/ 	.word	0xffffffff


	//   ....[132]....
        /*02ec*/ 	.word	0xffffffff


	//   ....[133]....
        /*02f0*/ 	.word	0xffffffff


	//   ....[134]....
        /*02f4*/ 	.word	0xffffffff


	//   ....[135]....
        /*02f8*/ 	.word	0xffffffff


	//   ....[136]....
        /*02fc*/ 	.word	0xffffffff


	//   ....[137]....
        /*0300*/ 	.word	0xffffffff


	//   ....[138]....
        /*0304*/ 	.word	0xffffffff


	//   ....[139]....
        /*0308*/ 	.word	0xffffffff


	//   ....[140]....
        /*030c*/ 	.word	0xffffffff


	//   ....[141]....
        /*0310*/ 	.word	0xffffffff


	//   ....[142]....
        /*0314*/ 	.word	0x05000007


	//   ....[143]....
        /*0318*/ 	.word	0xffffffff


	//   ....[144]....
        /*031c*/ 	.word	0xffffffff


	//   ....[145]....
        /*0320*/ 	.word	0xffffffff


	//   ....[146]....
        /*0324*/ 	.word	0xffffffff


	//   ....[147]....
        /*0328*/ 	.word	0xffffffff


	//   ....[148]....
        /*032c*/ 	.word	0xffffffff


	//   ....[149]....
        /*0330*/ 	.word	0xffffffff


	//   ....[150]....
        /*0334*/ 	.word	0xffffffff


	//   ....[151]....
        /*0338*/ 	.word	0xffffffff


	//   ....[152]....
        /*033c*/ 	.word	0xffffffff


	//   ....[153]....
        /*0340*/ 	.word	0xffffffff


	//   ....[154]....
        /*0344*/ 	.word	0xffffffff


	//   ....[155]....
        /*0348*/ 	.word	0xffffffff


	//   ....[156]....
        /*034c*/ 	.word	0xffffffff


	//   ....[157]....
        /*0350*/ 	.word	0xffffffff


	//   ....[158]....
        /*0354*/ 	.word	0xffffffff


	//   ....[159]....
        /*0358*/ 	.word	0xffffffff


	//   ....[160]....
        /*035c*/ 	.word	0xffffffff


	//   ....[161]....
        /*0360*/ 	.word	0xffffffff


	//   ....[162]....
        /*0364*/ 	.word	0xffffffff


	//   ....[163]....
        /*0368*/ 	.word	0xffffffff


	//   ....[164]....
        /*036c*/ 	.word	0xffffffff


	//   ....[165]....
        /*0370*/ 	.word	0xffffffff


	//   ....[166]....
        /*0374*/ 	.word	0xffffffff


	//   ....[167]....
        /*0378*/ 	.word	0xffffffff


	//   ....[168]....
        /*037c*/ 	.word	0xffffffff


	//   ....[169]....
        /*0380*/ 	.word	0xffffffff


	//   ....[170]....
        /*0384*/ 	.word	0xffffffff


	//   ....[171]....
        /*0388*/ 	.word	0xffffffff


	//   ....[172]....
        /*038c*/ 	.word	0xffffffff


	//   ....[173]....
        /*0390*/ 	.word	0x05000056


	//   ....[174]....
        /*0394*/ 	.word	0x05000056


	//   ....[175]....
        /*0398*/ 	.word	0x05000056


	//   ....[176]....
        /*039c*/ 	.word	0x05000056


	//   ....[177]....
        /*03a0*/ 	.word	0x05000056


	//----- nvinfo : EIATTR_COOP_GROUP_INSTR_OFFSETS
	.align		4
.L_172:
        /*03a4*/ 	.byte	0x04, 0x28
        /*03a6*/ 	.short	(.L_174 - .L_173)


	//   ....[0]....
.L_173:
        /*03a8*/ 	.word	0x00000ed0


	//   ....[1]....
        /*03ac*/ 	.word	0x000017e0


	//   ....[2]....
        /*03b0*/ 	.word	0x000020b0


	//   ....[3]....
        /*03b4*/ 	.word	0x000020d0


	//   ....[4]....
        /*03b8*/ 	.word	0x000020f0


	//   ....[5]....
        /*03bc*/ 	.word	0x00002110


	//   ....[6]....
        /*03c0*/ 	.word	0x00002130


	//   ....[7]....
        /*03c4*/ 	.word	0x000025d0


	//   ....[8]....
        /*03c8*/ 	.word	0x000025e0


	//   ....[9]....
        /*03cc*/ 	.word	0x00002600


	//   ....[10]....
        /*03d0*/ 	.word	0x00002620


	//   ....[11]....
        /*03d4*/ 	.word	0x00002670


	//   ....[12]....
        /*03d8*/ 	.word	0x000026a0


	//   ....[13]....
        /*03dc*/ 	.word	0x000026f0


	//   ....[14]....
        /*03e0*/ 	.word	0x00002730


	//   ....[15]....
        /*03e4*/ 	.word	0x00002820


	//   ....[16]....
        /*03e8*/ 	.word	0x00002860


	//   ....[17]....
        /*03ec*/ 	.word	0x00002870


	//   ....[18]....
        /*03f0*/ 	.word	0x00002890


	//   ....[19]....
        /*03f4*/ 	.word	0x000028d0


	//   ....[20]....
        /*03f8*/ 	.word	0x00002900


	//   ....[21]....
        /*03fc*/ 	.word	0x00002940


	//   ....[22]....
        /*0400*/ 	.word	0x00002960


	//   ....[23]....
        /*0404*/ 	.word	0x00002980


	//   ....[24]....
        /*0408*/ 	.word	0x00002a80


	//   ....[25]....
        /*040c*/ 	.word	0x00002ac0


	//   ....[26]....
        /*0410*/ 	.word	0x00002ad0


	//   ....[27]....
        /*0414*/ 	.word	0x00002af0


	//   ....[28]....
        /*0418*/ 	.word	0x00002b30


	//   ....[29]....
        /*041c*/ 	.word	0x00002b60


	//   ....[30]....
        /*0420*/ 	.word	0x00002ba0


	//   ....[31]....
        /*0424*/ 	.word	0x00002bc0


	//   ....[32]....
        /*0428*/ 	.word	0x00002be0


	//   ....[33]....
        /*042c*/ 	.word	0x00002ce0


	//   ....[34]....
        /*0430*/ 	.word	0x00002d30


	//   ....[35]....
        /*0434*/ 	.word	0x00002d40


	//   ....[36]....
        /*0438*/ 	.word	0x00002d70


	//   ....[37]....
        /*043c*/ 	.word	0x00002d90


	//   ....[38]....
        /*0440*/ 	.word	0x00002de0


	//   ....[39]....
        /*0444*/ 	.word	0x00002e00


	//   ....[40]....
        /*0448*/ 	.word	0x00002e40


	//   ....[41]....
        /*044c*/ 	.word	0x00002e60


	//   ....[42]....
        /*0450*/ 	.word	0x00002f80


	//   ....[43]....
        /*0454*/ 	.word	0x00002f90


	//   ....[44]....
        /*0458*/ 	.word	0x00002fe0


	//   ....[45]....
        /*045c*/ 	.word	0x00003010


	//   ....[46]....
        /*0460*/ 	.word	0x00003040


	//   ....[47]....
        /*0464*/ 	.word	0x00003070


	//   ....[48]....
        /*0468*/ 	.word	0x000030a0


	//   ....[49]....
        /*046c*/ 	.word	0x000030d0


	//   ....[50]....
        /*0470*/ 	.word	0x00003100


	//   ....[51]....
        /*0474*/ 	.word	0x000031c0


	//   ....[52]....
        /*0478*/ 	.word	0x000031d0


	//   ....[53]....
        /*047c*/ 	.word	0x00003220


	//   ....[54]....
        /*0480*/ 	.word	0x00003250


	//   ....[55]....
        /*0484*/ 	.word	0x00003280


	//   ....[56]....
        /*0488*/ 	.word	0x000032b0


	//   ....[57]....
        /*048c*/ 	.word	0x000032e0


	//   ....[58]....
        /*0490*/ 	.word	0x00003310


	//   ....[59]....
        /*0494*/ 	.word	0x00003340


	//   ....[60]....
        /*0498*/ 	.word	0x00003400


	//   ....[61]....
        /*049c*/ 	.word	0x00003410


	//   ....[62]....
        /*04a0*/ 	.word	0x00003460


	//   ....[63]....
        /*04a4*/ 	.word	0x00003490


	//   ....[64]....
        /*04a8*/ 	.word	0x000034c0


	//   ....[65]....
        /*04ac*/ 	.word	0x000034f0


	//   ....[66]....
        /*04b0*/ 	.word	0x00003520


	//   ....[67]....
        /*04b4*/ 	.word	0x00003550


	//   ....[68]....
        /*04b8*/ 	.word	0x00003580


	//   ....[69]....
        /*04bc*/ 	.word	0x00003640


	//   ....[70]....
        /*04c0*/ 	.word	0x00003650


	//   ....[71]....
        /*04c4*/ 	.word	0x000036a0


	//   ....[72]....
        /*04c8*/ 	.word	0x000036d0


	//   ....[73]....
        /*04cc*/ 	.word	0x00003700


	//   ....[74]....
        /*04d0*/ 	.word	0x00003730


	//   ....[75]....
        /*04d4*/ 	.word	0x00003760


	//   ....[76]....
        /*04d8*/ 	.word	0x00003790


	//   ....[77]....
        /*04dc*/ 	.word	0x000037c0


	//   ....[78]....
        /*04e0*/ 	.word	0x000038c0


	//   ....[79]....
        /*04e4*/ 	.word	0x000038d0


	//   ....[80]....
        /*04e8*/ 	.word	0x00003920


	//   ....[81]....
        /*04ec*/ 	.word	0x00003950


	//   ....[82]....
        /*04f0*/ 	.word	0x00003980


	//   ....[83]....
        /*04f4*/ 	.word	0x000039b0


	//   ....[84]....
        /*04f8*/ 	.word	0x000039e0


	//   ....[85]....
        /*04fc*/ 	.word	0x00003a10


	//   ....[86]....
        /*0500*/ 	.word	0x00003a40


	//   ....[87]....
        /*0504*/ 	.word	0x00003ae0


	//   ....[88]....
        /*0508*/ 	.word	0x00003b20


	//   ....[89]....
        /*050c*/ 	.word	0x00003b30


	//   ....[90]....
        /*0510*/ 	.word	0x00003b80


	//   ....[91]....
        /*0514*/ 	.word	0x00003bb0


	//   ....[92]....
        /*0518*/ 	.word	0x00003be0


	//   ....[93]....
        /*051c*/ 	.word	0x00003c10


	//   ....[94]....
        /*0520*/ 	.word	0x00003c40


	//   ....[95]....
        /*0524*/ 	.word	0x00003c70


	//   ....[96]....
        /*0528*/ 	.word	0x00003d60


	//   ....[97]....
        /*052c*/ 	.word	0x00003d70


	//   ....[98]....
        /*0530*/ 	.word	0x00003dc0


	//   ....[99]....
        /*0534*/ 	.word	0x00003df0


	//   ....[100]....
        /*0538*/ 	.word	0x00003e20


	//   ....[101]....
        /*053c*/ 	.word	0x00003e50


	//   ....[102]....
        /*0540*/ 	.word	0x00003e80


	//   ....[103]....
        /*0544*/ 	.word	0x00003eb0


	//   ....[104]....
        /*0548*/ 	.word	0x00003ee0


	//   ....[105]....
        /*054c*/ 	.word	0x00003f90


	//   ....[106]....
        /*0550*/ 	.word	0x00003fb0


	//   ....[107]....
        /*0554*/ 	.word	0x00003fc0


	//   ....[108]....
        /*0558*/ 	.word	0x00004010


	//   ....[109]....
        /*055c*/ 	.word	0x00004040


	//   ....[110]....
        /*0560*/ 	.word	0x00004070


	//   ....[111]....
        /*0564*/ 	.word	0x000040a0


	//   ....[112]....
        /*0568*/ 	.word	0x000040d0


	//   ....[113]....
        /*056c*/ 	.word	0x00004100


	//   ....[114]....
        /*0570*/ 	.word	0x000041e0


	//   ....[115]....
        /*0574*/ 	.word	0x00004240


	//   ....[116]....
        /*0578*/ 	.word	0x00004250


	//   ....[117]....
        /*057c*/ 	.word	0x000042a0


	//   ....[118]....
        /*0580*/ 	.word	0x000042d0


	//   ....[119]....
        /*0584*/ 	.word	0x00004300


	//   ....[120]....
        /*0588*/ 	.word	0x00004330


	//   ....[121]....
        /*058c*/ 	.word	0x00004360


	//   ....[122]....
        /*0590*/ 	.word	0x00004390


	//   ....[123]....
        /*0594*/ 	.word	0x00004470


	//   ....[124]....
        /*0598*/ 	.word	0x000044c0


	//   ....[125]....
        /*059c*/ 	.word	0x000044d0


	//   ....[126]....
        /*05a0*/ 	.word	0x00004520


	//   ....[127]....
        /*05a4*/ 	.word	0x00004550


	//   ....[128]....
        /*05a8*/ 	.word	0x00004580


	//   ....[129]....
        /*05ac*/ 	.word	0x000045b0


	//   ....[130]....
        /*05b0*/ 	.word	0x000045e0


	//   ....[131]....
        /*05b4*/ 	.word	0x00004610


	//   ....[132]....
        /*05b8*/ 	.word	0x000046d0


	//   ....[133]....
        /*05bc*/ 	.word	0x00004740


	//   ....[134]....
        /*05c0*/ 	.word	0x00004760


	//   ....[135]....
        /*05c4*/ 	.word	0x000047d0


	//   ....[136]....
        /*05c8*/ 	.word	0x00004800


	//   ....[137]....
        /*05cc*/ 	.word	0x00004830


	//   ....[138]....
        /*05d0*/ 	.word	0x00004860


	//   ....[139]....
        /*05d4*/ 	.word	0x00004890


	//   ....[140]....
        /*05d8*/ 	.word	0x000048c0


	//   ....[141]....
        /*05dc*/ 	.word	0x00004a20


	//   ....[142]....
        /*05e0*/ 	.word	0x00004e60


	//   ....[143]....
        /*05e4*/ 	.word	0x00005130


	//   ....[144]....
        /*05e8*/ 	.word	0x00005200


	//   ....[145]....
        /*05ec*/ 	.word	0x000052d0


	//   ....[146]....
        /*05f0*/ 	.word	0x000053a0


	//   ....[147]....
        /*05f4*/ 	.word	0x00005470


	//   ....[148]....
        /*05f8*/ 	.word	0x00005540


	//   ....[149]....
        /*05fc*/ 	.word	0x00005610


	//   ....[150]....
        /*0600*/ 	.word	0x000056e0


	//   ....[151]....
        /*0604*/ 	.word	0x000057b0


	//   ....[152]....
        /*0608*/ 	.word	0x00005880


	//   ....[153]....
        /*060c*/ 	.word	0x00005950


	//   ....[154]....
        /*0610*/ 	.word	0x00005a20


	//   ....[155]....
        /*0614*/ 	.word	0x00005af0


	//   ....[156]....
        /*0618*/ 	.word	0x00005bc0


	//   ....[157]....
        /*061c*/ 	.word	0x00005c80


	//   ....[158]....
        /*0620*/ 	.word	0x00005ea0


	//   ....[159]....
        /*0624*/ 	.word	0x00005fd0


	//   ....[160]....
        /*0628*/ 	.word	0x00006100


	//   ....[161]....
        /*062c*/ 	.word	0x00006230


	//   ....[162]....
        /*0630*/ 	.word	0x00006360


	//   ....[163]....
        /*0634*/ 	.word	0x00006490


	//   ....[164]....
        /*0638*/ 	.word	0x000065c0


	//   ....[165]....
        /*063c*/ 	.word	0x000066e0


	//   ....[166]....
        /*0640*/ 	.word	0x000067f0


	//   ....[167]....
        /*0644*/ 	.word	0x00006900


	//   ....[168]....
        /*0648*/ 	.word	0x00006a10


	//   ....[169]....
        /*064c*/ 	.word	0x00006b20


	//   ....[170]....
        /*0650*/ 	.word	0x00006c30


	//   ....[171]....
        /*0654*/ 	.word	0x00006d40


	//   ....[172]....
        /*0658*/ 	.word	0x00006e40


	//   ....[173]....
        /*065c*/ 	.word	0x00006eb0


	//   ....[174]....
        /*0660*/ 	.word	0x00006f20


	//   ....[175]....
        /*0664*/ 	.word	0x00006f90


	//   ....[176]....
        /*0668*/ 	.word	0x00007000


	//   ....[177]....
        /*066c*/ 	.word	0x00007070


	//----- nvinfo : EIATTR_VRC_CTA_INIT_COUNT
	.align		4
.L_174:
        /*0670*/ 	.byte	0x02, 0x4a
	.zero		1
	.zero		1


	//----- nvinfo : EIATTR_EXIT_INSTR_OFFSETS
	.align		4
        /*0674*/ 	.byte	0x04, 0x1c
        /*0676*/ 	.short	(.L_176 - .L_175)


	//   ....[0]....
.L_175:
        /*0678*/ 	.word	0x00001b40


	//   ....[1]....
        /*067c*/ 	.word	0x00001ea0


	//   ....[2]....
        /*0680*/ 	.word	0x00001ec0


	//   ....[3]....
        /*0684*/ 	.word	0x00005c90


	//   ....[4]....
        /*0688*/ 	.word	0x00006e50


	//----- nvinfo : EIATTR_MAX_THREADS
	.align		4
.L_176:
        /*068c*/ 	.byte	0x04, 0x05
        /*068e*/ 	.short	(.L_178 - .L_177)
.L_177:
        /*0690*/ 	.word	0x00000180
        /*0694*/ 	.word	0x00000001
        /*0698*/ 	.word	0x00000001


	//----- nvinfo : EIATTR_CRS_STACK_SIZE
	.align		4
.L_178:
        /*069c*/ 	.byte	0x04, 0x1e
        /*069e*/ 	.short	(.L_180 - .L_179)
.L_179:
        /*06a0*/ 	.word	0x00000000


	//----- nvinfo : EIATTR_CBANK_PARAM_SIZE
	.align		4
.L_180:
        /*06a4*/ 	.byte	0x03, 0x19
        /*06a6*/ 	.short	0x004d


	//----- nvinfo : EIATTR_PARAM_CBANK
	.align		4
        /*06a8*/ 	.byte	0x04, 0x0a
        /*06aa*/ 	.short	(.L_182 - .L_181)
	.align		4
.L_181:
        /*06ac*/ 	.word	index@(.nv.constant0._ZN3cub18CUB_300001_SM_10006detail10radix_sort29DeviceRadixSortOnesweepKernelINS1_5radix10policy_hubIxNS0_8NullTypeEyE10Policy1000ELNS0_9SortOrderE0ExS6_yiiNS1_21identity_decomposer_tEEEvPT5_SC_PT3_PKSD_PT1_PKSH_PT2_PKSL_T4_iiT6_)
        /*06b0*/ 	.short	0x0380
        /*06b2*/ 	.short	0x004d


	//----- nvinfo : EIATTR_SW_WAR
	.align		4
.L_182:
        /*06b4*/ 	.byte	0x04, 0x36
        /*06b6*/ 	.short	(.L_184 - .L_183)
.L_183:
        /*06b8*/ 	.word	0x00000008
.L_184:


//--------------------- .nv.info._ZN3cub18CUB_300001_SM_10006detail10radix_sort33DeviceRadixSortExclusiveSumKernelINS1_5radix10policy_hubIxNS0_8NullTypeEyE10Policy1000EyEEvPT0_ --------------------------
	.section	.nv.info._ZN3cub18CUB_300001_SM_10006detail10radix_sort33DeviceRadixSortExclusiveSumKernelINS1_5radix10policy_hubIxNS0_8NullTypeEyE10Policy1000EyEEvPT0_,"",@"SHT_CUDA_INFO"
	.sectionflags	@""
	.align	4


	//----- nvinfo : EIATTR_CUDA_API_VERSION
	.align		4
        /*0000*/ 	.byte	0x04, 0x37
        /*0002*/ 	.short	(.L_186 - .L_185)
.L_185:
        /*0004*/ 	.word	0x00000082


	//----- nvinfo : EIATTR_KPARAM_INFO
	.align		4
.L_186:
        /*0008*/ 	.byte	0x04, 0x17
        /*000a*/ 	.short	(.L_188 - .L_187)
.L_187:
        /*000c*/ 	.word	0x00000000
        /*0010*/ 	.short	0x0000
        /*0012*/ 	.short	0x0000
        /*0014*/ 	.byte	0x00, 0xf5, 0x21, 0x00


	//----- nvinfo : EIATTR_SPARSE_MMA_MASK
	.align		4
.L_188:
        /*0018*/ 	.byte	0x03, 0x50
        /*001a*/ 	.short	0x0000


	//----- nvinfo : EIATTR_MAXREG_COUNT
	.align		4
        /*001c*/ 	.byte	0x03, 0x1b
        /*001e*/ 	.short	0x00ff


	//----- nvinfo : EIATTR_NUM_BARRIERS
	.align		4
        /*0020*/ 	.byte	0x02, 0x4c
        /*0022*/ 	.byte	0x01
	.zero		1


	//----- nvinfo : EIATTR_MERCURY_ISA_VERSION
	.align		4
        /*0024*/ 	.byte	0x03, 0x5f
        /*0026*/ 	.short	0x0101


	//----- nvinfo : EIATTR_COOP_GROUP_MASK_REGIDS
	.align		4
        /*0028*/ 	.byte	0x04, 0x29
        /*002a*/ 	.short	(.L_190 - .L_189)


	//   ....[0]....
.L_189:
        /*002c*/ 	.word	0xffffffff


	//   ....[1]....
        /*0030*/ 	.word	0xffffffff


	//   ....[2]....
        /*0034*/ 	.word	0xffffffff


	//   ....[3]....
        /*0038*/ 	.word	0xffffffff


	//   ....[4]....
        /*003c*/ 	.word	0xffffffff


	//   ....[5]....
        /*0040*/ 	.word	0xffffffff


	//   ....[6]....
        /*0044*/ 	.word	0xffffffff


	//   ....[7]....
        /*0048*/ 	.word	0xffffffff


	//   ....[8]....
        /*004c*/ 	.word	0xffffffff


	//   ....[9]....
        /*0050*/ 	.word	0xffffffff


	//   ....[10]....
        /*0054*/ 	.word	0x05000015


	//   ....[11]....
        /*0058*/ 	.word	0x05000015


	//   ....[12]....
        /*005c*/ 	.word	0x05000015


	//   ....[13]....
        /*0060*/ 	.word	0x05000015


	//   ....[14]....
        /*0064*/ 	.word	0x05000015


	//   ....[15]....
        /*0068*/ 	.word	0x05000015


	//   ....[16]....
        /*006c*/ 	.word	0x05000015


	//   ....[17]....
        /*0070*/ 	.word	0x05000015


	//   ....[18]....
        /*0074*/ 	.word	0x05000015


	//   ....[19]....
        /*0078*/ 	.word	0x05000015


	//----- nvinfo : EIATTR_COOP_GROUP_INSTR_OFFSETS
	.align		4
.L_190:
        /*007c*/ 	.byte	0x04, 0x28
        /*007e*/ 	.short	(.L_192 - .L_191)


	//   ....[0]....
.L_191:
        /*0080*/ 	.word	0x00000250


	//   ....[1]....
        /*0084*/ 	.word	0x00000260


	//   ....[2]....
        /*0088*/ 	.word	0x000002a0


	//   ....[3]....
        /*008c*/ 	.word	0x000002c0


	//   ....[4]....
        /*0090*/ 	.word	0x00000310


	//   ....[5]....
        /*0094*/ 	.word	0x00000320


	//   ....[6]....
        /*0098*/ 	.word	0x00000360


	//   ....[7]....
        /*009c*/ 	.word	0x00000380


	//   ....[8]....
        /*00a0*/ 	.word	0x000003d0


	//   ....[9]....
        /*00a4*/ 	.word	0x000003e0


	//   ....[10]....
        /*00a8*/ 	.word	0x00000660


	//   ....[11]....
        /*00ac*/ 	.word	0x000006b0


	//   ....[12]....
        /*00b0*/ 	.word	0x00000740


	//   ....[13]....
        /*00b4*/ 	.word	0x00000790


	//   ....[14]....
        /*00b8*/ 	.word	0x00000820


	//   ....[15]....
        /*00bc*/ 	.word	0x00000870


	//   ....[16]....
        /*00c0*/ 	.word	0x00000900


	//   ....[17]....
        /*00c4*/ 	.word	0x00000950


	//   ....[18]....
        /*00c8*/ 	.word	0x000009e0


	//   ....[19]....
        /*00cc*/ 	.word	0x00000a30


	//----- nvinfo : EIATTR_VRC_CTA_INIT_COUNT
	.align		4
.L_192:
        /*00d0*/ 	.byte	0x02, 0x4a
	.zero		1
	.zero		1


	//----- nvinfo : EIATTR_EXIT_INSTR_OFFSETS
	.align		4
        /*00d4*/ 	.byte	0x04, 0x1c
        /*00d6*/ 	.short	(.L_194 - .L_193)


	//   ....[0]....
.L_193:
        /*00d8*/ 	.word	0x000005d0


	//   ....[1]....
        /*00dc*/ 	.word	0x00000600


	//----- nvinfo : EIATTR_CRS_STACK_SIZE
	.align		4
.L_194:
        /*00e0*/ 	.byte	0x04, 0x1e
        /*00e2*/ 	.short	(.L_196 - .L_195)
.L_195:
        /*00e4*/ 	.word	0x00000000


	//----- nvinfo : EIATTR_CBANK_PARAM_SIZE
	.align		4
.L_196:
        /*00e8*/ 	.byte	0x03, 0x19
        /*00ea*/ 	.short	0x0008


	//----- nvinfo : EIATTR_PARAM_CBANK
	.align		4
        /*00ec*/ 	.byte	0x04, 0x0a
        /*00ee*/ 	.short	(.L_198 - .L_197)
	.align		4
.L_197:
        /*00f0*/ 	.word	index@(.nv.constant0._ZN3cub18CUB_300001_SM_10006detail10radix_sort33DeviceRadixSortExclusiveSumKernelINS1_5radix10policy_hubIxNS0_8NullTypeEyE10Policy1000EyEEvPT0_)
        /*00f4*/ 	.short	0x0380
        /*00f6*/ 	.short	0x0008


	//----- nvinfo : EIATTR_SW_WAR
	.align		4
.L_198:
        /*00f8*/ 	.byte	0x04, 0x36
        /*00fa*/ 	.short	(.L_200 - .L_199)
.L_199:
        /*00fc*/ 	.word	0x00000008
.L_200:


//--------------------- .nv.info._ZN3cub18CUB_300001_SM_10006detail10radix_sort30DeviceRadixSortHistogramKernelINS1_5radix10policy_hubIxNS0_8NullTypeEyE10Policy1000ELNS0_9SortOrderE0ExyNS1_21identity_decomposer_tEEEvPT2_PKT1_SB_iiT3_ --------------------------
	.section	.nv.info._ZN3cub18CUB_300001_SM_10006detail10radix_sort30DeviceRadixSortHistogramKernelINS1_5radix10policy_hubIxNS0_8NullTypeEyE10Policy1000ELNS0_9SortOrderE0ExyNS1_21identity_decomposer_tEEEvPT2_PKT1_SB_iiT3_,"",@"SHT_CUDA_INFO"
	.sectionflags	@""
	.align	4


	//----- nvinfo : EIATTR_CUDA_API_VERSION
	.align		4
        /*0000*/ 	.byte	0x04, 0x37
        /*0002*/ 	.short	(.L_202 - .L_201)
.L_201:
        /*0004*/ 	.word	0x00000082


	//----- nvinfo : EIATTR_KPARAM_INFO
	.align		4
.L_202:
        /*0008*/ 	.byte	0x04, 0x17
        /*000a*/ 	.short	(.L_204 - .L_203)
.L_203:
        /*000c*/ 	.word	0x00000000
        /*0010*/ 	.short	0x0005
        /*0012*/ 	.short	0x0020
        /*0014*/ 	.byte	0x00, 0xf0, 0x05, 0x00


	//----- nvinfo : EIATTR_KPARAM_INFO
	.align		4
.L_204:
        /*0018*/ 	.byte	0x04, 0x17
        /*001a*/ 	.short	(.L_206 - .L_205)
.L_205:
        /*001c*/ 	.word	0x00000000
        /*0020*/ 	.short	0x0004
        /*0022*/ 	.short	0x001c
        /*0024*/ 	.byte	0x00, 0xf0, 0x11, 0x00


	//----- nvinfo : EIATTR_KPARAM_INFO
	.align		4
.L_206:
        /*0028*/ 	.byte	0x04, 0x17
        /*002a*/ 	.short	(.L_208 - .L_207)
.L_207:
        /*002c*/ 	.word	0x00000000
        /*0030*/ 	.short	0x0003
        /*0032*/ 	.short	0x0018
        /*0034*/ 	.byte	0x00, 0xf0, 0x11, 0x00


	//----- nvinfo : EIATTR_KPARAM_INFO
	.align		4
.L_208:
        /*0038*/ 	.byte	0x04, 0x17
        /*003a*/ 	.short	(.L_210 - .L_209)
.L_209:
        /*003c*/ 	.word	0x00000000
        /*0040*/ 	.short	0x0002
        /*0042*/ 	.short	0x0010
        /*0044*/ 	.byte	0x00, 0xf0, 0x21, 0x00


	//----- nvinfo : EIATTR_KPARAM_INFO
	.align		4
.L_210:
        /*0048*/ 	.byte	0x04, 0x17
        /*004a*/ 	.short	(.L_212 - .L_211)
.L_211:
        /*004c*/ 	.word	0x00000000
        /*0050*/ 	.short	0x0001
        /*0052*/ 	.short	0x0008
        /*0054*/ 	.byte	0x00, 0xf5, 0x21, 0x00


	//----- nvinfo : EIATTR_KPARAM_INFO
	.align		4
.L_212:
        /*0058*/ 	.byte	0x04, 0x17
        /*005a*/ 	.short	(.L_214 - .L_213)
.L_213:
        /*005c*/ 	.word	0x00000000
        /*0060*/ 	.short	0x0000
        /*0062*/ 	.short	0x0000
        /*0064*/ 	.byte	0x00, 0xf5, 0x21, 0x00


	//----- nvinfo : EIATTR_SPARSE_MMA_MASK
	.align		4
.L_214:
        /*0068*/ 	.byte	0x03, 0x50
        /*006a*/ 	.short	0x0000


	//----- nvinfo : EIATTR_MAXREG_COUNT
	.align		4
        /*006c*/ 	.byte	0x03, 0x1b
        /*006e*/ 	.short	0x00ff


	//----- nvinfo : EIATTR_NUM_BARRIERS
	.align		4
        /*0070*/ 	.byte	0x02, 0x4c
        /*0072*/ 	.byte	0x01
	.zero		1


	//----- nvinfo : EIATTR_MERCURY_ISA_VERSION
	.align		4
        /*0074*/ 	.byte	0x03, 0x5f
        /*0076*/ 	.short	0x0101


	//----- nvinfo : EIATTR_VRC_CTA_INIT_COUNT
	.align		4
        /*0078*/ 	.byte	0x02, 0x4a
	.zero		1
	.zero		1


	//----- nvinfo : EIATTR_EXIT_INSTR_OFFSETS
	.align		4
        /*007c*/ 	.byte	0x04, 0x1c
        /*007e*/ 	.short	(.L_216 - .L_215)


	//   ....[0]....
.L_215:
        /*0080*/ 	.word	0x00000040


	//   ....[1]....
        /*0084*/ 	.word	0x000030c0


	//----- nvinfo : EIATTR_MAX_THREADS
	.align		4
.L_216:
        /*0088*/ 	.byte	0x04, 0x05
        /*008a*/ 	.short	(.L_218 - .L_217)
.L_217:
        /*008c*/ 	.word	0x00000080
        /*0090*/ 	.word	0x00000001
        /*0094*/ 	.word	0x00000001


	//----- nvinfo : EIATTR_CRS_STACK_SIZE
	.align		4
.L_218:
        /*0098*/ 	.byte	0x04, 0x1e
        /*009a*/ 	.short	(.L_220 - .L_219)
.L_219:
        /*009c*/ 	.word	0x00000000


	//----- nvinfo : EIATTR_CBANK_PARAM_SIZE
	.align		4
.L_220:
        /*00a0*/ 	.byte	0x03, 0x19
        /*00a2*/ 	.short	0x0021


	//----- nvinfo : EIATTR_PARAM_CBANK
	.align		4
        /*00a4*/ 	.byte	0x04, 0x0a
        /*00a6*/ 	.short	(.L_222 - .L_221)
	.align		4
.L_221:
        /*00a8*/ 	.word	index@(.nv.constant0._ZN3cub18CUB_300001_SM_10006detail10radix_sort30DeviceRadixSortHistogramKernelINS1_5radix10policy_hubIxNS0_8NullTypeEyE10Policy1000ELNS0_9SortOrderE0ExyNS1_21identity_decomposer_tEEEvPT2_PKT1_SB_iiT3_)
        /*00ac*/ 	.short	0x0380
        /*00ae*/ 	.short	0x0021


	//----- nvinfo : EIATTR_SW_WAR
	.align		4
.L_222:
        /*00b0*/ 	.byte	0x04, 0x36
        /*00b2*/ 	.short	(.L_224 - .L_223)
.L_223:
        /*00b4*/ 	.word	0x00000008
.L_224:


//--------------------- .nv.info._ZN3cub18CUB_300001_SM_10006detail10radix_sort31DeviceRadixSortSingleTileKernelINS1_5radix10policy_hubIxNS0_8NullTypeEyE10Policy1000ELNS0_9SortOrderE0ExS6_yNS1_21identity_decomposer_tEEEvPKT1_PSB_PKT2_PSF_T3_iiT4_ --------------------------
	.section	.nv.info._ZN3cub18CUB_300001_SM_10006detail10radix_sort31DeviceRadixSortSingleTileKernelINS1_5radix10policy_hubIxNS0_8NullTypeEyE10Policy1000ELNS0_9SortOrderE0ExS6_yNS1_21identity_decomposer_tEEEvPKT1_PSB_PKT2_PSF_T3_iiT4_,"",@"SHT_CUDA_INFO"
	.sectionflags	@""
	.align	4


	//----- nvinfo : EIATTR_CUDA_API_VERSION
	.align		4
        /*0000*/ 	.byte	0x04, 0x37
        /*0002*/ 	.short	(.L_226 - .L_225)
.L_225:
        /*0004*/ 	.word	0x00000082


	//----- nvinfo : EIATTR_KPARAM_INFO
	.align		4
.L_226:
        /*0008*/ 	.byte	0x04, 0x17
        /*000a*/ 	.short	(.L_228 - .L_227)
.L_227:
        /*000c*/ 	.word	0x00000000
        /*0010*/ 	.short	0x0007
        /*0012*/ 	.short	0x0030
        /*0014*/ 	.byte	0x00, 0xf0, 0x05, 0x00


	//----- nvinfo : EIATTR_KPARAM_INFO
	.align		4
.L_228:
        /*0018*/ 	.byte	0x04, 0x17
        /*001a*/ 	.short	(.L_230 - .L_229)
.L_229:
        /*001c*/ 	.word	0x00000000
        /*0020*/ 	.short	0x0006
        /*0022*/ 	.short	0x002c
        /*0024*/ 	.byte	0x00, 0xf0, 0x11, 0x00


	//----- nvinfo : EIATTR_KPARAM_INFO
	.align		4
.L_230:
        /*0028*/ 	.byte	0x04, 0x17
        /*002a*/ 	.short	(.L_232 - .L_231)
.L_231:
        /*002c*/ 	.word	0x00000000
        /*0030*/ 	.short	0x0005
        /*0032*/ 	.short	0x0028
        /*0034*/ 	.byte	0x00, 0xf0, 0x11, 0x00


	//----- nvinfo : EIATTR_KPARAM_INFO
	.align		4
.L_232:
        /*0038*/ 	.byte	0x04, 0x17
        /*003a*/ 	.short	(.L_234 - .L_233)
.L_233:
        /*003c*/ 	.word	0x00000000
        /*0040*/ 	.short	0x0004
        /*0042*/ 	.short	0x0020
        /*0044*/ 	.byte	0x00, 0xf0, 0x21, 0x00


	//----- nvinfo : EIATTR_KPARAM_INFO
	.align		4
.L_234:
        /*0048*/ 	.byte	0x04, 0x17
        /*004a*/ 	.short	(.L_236 - .L_235)
.L_235:
        /*004c*/ 	.word	0x00000000
        /*0050*/ 	.short	0x0003
        /*0052*/ 	.short	0x0018
        /*0054*/ 	.byte	0x00, 0xf5, 0x21, 0x00


	//----- nvinfo : EIATTR_KPARAM_INFO
	.align		4
.L_236:
        /*0058*/ 	.byte	0x04, 0x17
        /*005a*/ 	.short	(.L_238 - .L_237)
.L_237:
        /*005c*/ 	.word	0x00000000
        /*0060*/ 	.short	0x0002
        /*0062*/ 	.short	0x0010
        /*0064*/ 	.byte	0x00, 0xf5, 0x21, 0x00


	//----- nvinfo : EIATTR_KPARAM_INFO
	.align		4
.L_238:
        /*0068*/ 	.byte	0x04, 0x17
        /*006a*/ 	.short	(.L_240 - .L_239)
.L_239:
        /*006c*/ 	.word	0x00000000
        /*0070*/ 	.short	0x0001
        /*0072*/ 	.short	0x0008
        /*0074*/ 	.byte	0x00, 0xf5, 0x21, 0x00


	//----- nvinfo : EIATTR_KPARAM_INFO
	.align		4
.L_240:
        /*0078*/ 	.byte	0x04, 0x17
        /*007a*/ 	.short	(.L_242 - .L_241)
.L_241:
        /*007c*/ 	.word	0x00000000
        /*0080*/ 	.short	0x0000
        /*0082*/ 	.short	0x0000
        /*0084*/ 	.byte	0x00, 0xf5, 0x21, 0x00


	//----- nvinfo : EIATTR_SPARSE_MMA_MASK
	.align		4
.L_242:
        /*0088*/ 	.byte	0x03, 0x50
        /*008a*/ 	.short	0x0000


	//----- nvinfo : EIATTR_MAXREG_COUNT
	.align		4
        /*008c*/ 	.byte	0x03, 0x1b
        /*008e*/ 	.short	0x00ff


	//----- nvinfo : EIATTR_NUM_BARRIERS
	.align		4
        /*0090*/ 	.byte	0x02, 0x4c
        /*0092*/ 	.byte	0x01
	.zero		1


	//----- nvinfo : EIATTR_MERCURY_ISA_VERSION
	.align		4
        /*0094*/ 	.byte	0x03, 0x5f
        /*0096*/ 	.short	0x0101


	//----- nvinfo : EIATTR_COOP_GROUP_MASK_REGIDS
	.align		4
        /*0098*/ 	.byte	0x04, 0x29
        /*009a*/ 	.short	(.L_244 - .L_243)


	//   ....[0]....
.L_243:
        /*009c*/ 	.word	0xffffffff


	//   ....[1]....
        /*00a0*/ 	.word	0xffffffff


	//   ....[2]....
        /*00a4*/ 	.word	0xffffffff


	//   ....[3]....
        /*00a8*/ 	.word	0xffffffff


	//   ....[4]....
        /*00ac*/ 	.word	0xffffffff


	//----- nvinfo : EIATTR_COOP_GROUP_INSTR_OFFSETS
	.align		4
.L_244:
        /*00b0*/ 	.byte	0x04, 0x28
        /*00b2*/ 	.short	(.L_246 - .L_245)


	//   ....[0]....
.L_245:
        /*00b4*/ 	.word	0x000012d0


	//   ....[1]....
        /*00b8*/ 	.word	0x000012f0


	//   ....[2]....
        /*00bc*/ 	.word	0x00001310


	//   ....[3]....
        /*00c0*/ 	.word	0x00001330


	//   ....[4]....
        /*00c4*/ 	.word	0x00001350


	//----- nvinfo : EIATTR_VRC_CTA_INIT_COUNT
	.align		4
.L_246:
        /*00c8*/ 	.byte	0x02, 0x4a
	.zero		1
	.zero		1


	//----- nvinfo : EIATTR_EXIT_INSTR_OFFSETS
	.align		4
        /*00cc*/ 	.byte	0x04, 0x1c
        /*00ce*/ 	.short	(.L_248 - .L_247)


	//   ....[0]....
.L_247:
        /*00d0*/ 	.word	0x000021a0


	//   ....[1]....
        /*00d4*/ 	.word	0x000021e0


	//----- nvinfo : EIATTR_MAX_THREADS
	.align		4
.L_248:
        /*00d8*/ 	.byte	0x04, 0x05
        /*00da*/ 	.short	(.L_250 - .L_249)
.L_249:
        /*00dc*/ 	.word	0x00000100
        /*00e0*/ 	.word	0x00000001
        /*00e4*/ 	.word	0x00000001


	//----- nvinfo : EIATTR_CBANK_PARAM_SIZE
	.align		4
.L_250:
        /*00e8*/ 	.byte	0x03, 0x19
        /*00ea*/ 	.short	0x0031


	//----- nvinfo : EIATTR_PARAM_CBANK
	.align		4
        /*00ec*/ 	.byte	0x04, 0x0a
        /*00ee*/ 	.short	(.L_252 - .L_251)
	.align		4
.L_251:
        /*00f0*/ 	.word	index@(.nv.constant0._ZN3cub18CUB_300001_SM_10006detail10radix_sort31DeviceRadixSortSingleTileKernelINS1_5radix10policy_hubIxNS0_8NullTypeEyE10Policy1000ELNS0_9SortOrderE0ExS6_yNS1_21identity_decomposer_tEEEvPKT1_PSB_PKT2_PSF_T3_iiT4_)
        /*00f4*/ 	.short	0x0380
        /*00f6*/ 	.short	0x0031


	//----- nvinfo : EIATTR_SW_WAR
	.align		4
.L_252:
        /*00f8*/ 	.byte	0x04, 0x36
        /*00fa*/ 	.short	(.L_254 - .L_253)
.L_253:
        /*00fc*/ 	.word	0x00000008
.L_254:


//--------------------- .nv.info._ZN3cub18CUB_300001_SM_10006detail9transform16transform_kernelINS2_10policy_hubILb1EN4cuda3std3__45tupleIJPxEEEE10policy1000El9first_merS9_JS9_EEEvT0_iT1_T2_DpNS2_10kernel_argIT3_EE --------------------------
	.section	.nv.info._ZN3cub18CUB_300001_SM_10006detail9transform16transform_kernelINS2_10policy_hubILb1EN4cuda3std3__45tupleIJPxEEEE10policy1000El9first_merS9_JS9_EEEvT0_iT1_T2_DpNS2_10kernel_argIT3_EE,"",@"SHT_CUDA_INFO"
	.sectionflags	@""
	.align	4


	//----- nvinfo : EIATTR_CUDA_API_VERSION
	.align		4
        /*0000*/ 	.byte	0x04, 0x37
        /*0002*/ 	.short	(.L_256 - .L_255)
.L_255:
        /*0004*/ 	.word	0x00000082


	//----- nvinfo : EIATTR_KPARAM_INFO
	.align		4
.L_256:
        /*0008*/ 	.byte	0x04, 0x17
        /*000a*/ 	.short	(.L_258 - .L_257)
.L_257:
        /*000c*/ 	.word	0x00000000
        /*0010*/ 	.short	0x0004
        /*0012*/ 	.short	0x0018
        /*0014*/ 	.byte	0x00, 0xf0, 0x41, 0x00


	//----- nvinfo : EIATTR_KPARAM_INFO
	.align		4
.L_258:
        /*0018*/ 	.byte	0x04, 0x17
        /*001a*/ 	.short	(.L_260 - .L_259)
.L_259:
        /*001c*/ 	.word	0x00000000
        /*0020*/ 	.short	0x0003
        /*0022*/ 	.short	0x0010
        /*0024*/ 	.byte	0x00, 0xf5, 0x21, 0x00


	//----- nvinfo : EIATTR_KPARAM_INFO
	.align		4
.L_260:
        /*0028*/ 	.byte	0x04, 0x17
        /*002a*/ 	.short	(.L_262 - .L_261)
.L_261:
        /*002c*/ 	.word	0x00000000
        /*0030*/ 	.short	0x0002
        /*0032*/ 	.short	0x000c
        /*0034*/ 	.byte	0x00, 0xf0, 0x05, 0x00


	//----- nvinfo : EIATTR_KPARAM_INFO
	.align		4
.L_262:
        /*0038*/ 	.byte	0x04, 0x17
        /*003a*/ 	.short	(.L_264 - .L_263)
.L_263:
        /*003c*/ 	.word	0x00000000
        /*0040*/ 	.short	0x0001
        /*0042*/ 	.short	0x0008
        /*0044*/ 	.byte	0x00, 0xf0, 0x11, 0x00


	//----- nvinfo : EIATTR_KPARAM_INFO
	.align		4
.L_264:
        /*0048*/ 	.byte	0x04, 0x17
        /*004a*/ 	.short	(.L_266 - .L_265)
.L_265:
        /*004c*/ 	.word	0x00000000
        /*0050*/ 	.short	0x0000
        /*0052*/ 	.short	0x0000
        /*0054*/ 	.byte	0x00, 0xf0, 0x21, 0x00


	//----- nvinfo : EIATTR_SPARSE_MMA_MASK
	.align		4
.L_266:
        /*0058*/ 	.byte	0x03, 0x50
        /*005a*/ 	.short	0x0000


	//----- nvinfo : EIATTR_MAXREG_COUNT
	.align		4
        /*005c*/ 	.byte	0x03, 0x1b
        /*005e*/ 	.short	0x00ff


	//----- nvinfo : EIATTR_MERCURY_ISA_VERSION
	.align		4
        /*0060*/ 	.byte	0x03, 0x5f
        /*0062*/ 	.short	0x0101


	//----- nvinfo : EIATTR_VRC_CTA_INIT_COUNT
	.align		4
        /*0064*/ 	.byte	0x02, 0x4a
	.zero		1
	.zero		1


	//----- nvinfo : EIATTR_EXIT_INSTR_OFFSETS
	.align		4
        /*0068*/ 	.byte	0x04, 0x1c
        /*006a*/ 	.short	(.L_268 - .L_267)


	//   ....[0]....
.L_267:
        /*006c*/ 	.word	0x000002a0


	//   ....[1]....
        /*0070*/ 	.word	0x00000b30


	//   ....[2]....
        /*0074*/ 	.word	0x00000da0


	//   ....[3]....
        /*0078*/ 	.word	0x00000f00


	//   ....[4]....
        /*007c*/ 	.word	0x00000f30


	//   ....[5]....
        /*0080*/ 	.word	0x00000fa0


	//   ....[6]....
        /*0084*/ 	.word	0x00000fc0


	//   ....[7]....
        /*0088*/ 	.word	0x00001580


	//   ....[8]....
        /*008c*/ 	.word	0x00001810


	//   ....[9]....
        /*0090*/ 	.word	0x000019a0


	//   ....[10]....
        /*0094*/ 	.word	0x00001a50


	//----- nvinfo : EIATTR_MAX_THREADS
	.align		4
.L_268:
        /*0098*/ 	.byte	0x04, 0x05
        /*009a*/ 	.short	(.L_270 - .L_269)
.L_269:
        /*009c*/ 	.word	0x00000080
        /*00a0*/ 	.word	0x00000001
        /*00a4*/ 	.word	0x00000001


	//----- nvinfo : EIATTR_CRS_STACK_SIZE
	.align		4
.L_270:
        /*00a8*/ 	.byte	0x04, 0x1e
        /*00aa*/ 	.short	(.L_272 - .L_271)
.L_271:
        /*00ac*/ 	.word	0x00000000


	//----- nvinfo : EIATTR_CBANK_PARAM_SIZE
	.align		4
.L_272:
        /*00b0*/ 	.byte	0x03, 0x19
        /*00b2*/ 	.short	0x0028


	//----- nvinfo : EIATTR_PARAM_CBANK
	.align		4
        /*00b4*/ 	.byte	0x04, 0x0a
        /*00b6*/ 	.short	(.L_274 - .L_273)
	.align		4
.L_273:
        /*00b8*/ 	.word	index@(.nv.constant0._ZN3cub18CUB_300001_SM_10006detail9transform16transform_kernelINS2_10policy_hubILb1EN4cuda3std3__45tupleIJPxEEEE10policy1000El9first_merS9_JS9_EEEvT0_iT1_T2_DpNS2_10kernel_argIT3_EE)
        /*00bc*/ 	.short	0x0380
        /*00be*/ 	.short	0x0028


	//----- nvinfo : EIATTR_SW_WAR
	.align		4
.L_274:
        /*00c0*/ 	.byte	0x04, 0x36
        /*00c2*/ 	.short	(.L_276 - .L_275)
.L_275:
        /*00c4*/ 	.word	0x00000008
.L_276:


//--------------------- .nv.info._ZN3cub18CUB_300001_SM_10006detail9transform16transform_kernelINS2_10policy_hubILb1EN4cuda3std3__45tupleIJPxEEEE10policy1000Ei9first_merS9_JS9_EEEvT0_iT1_T2_DpNS2_10kernel_argIT3_EE --------------------------
	.section	.nv.info._ZN3cub18CUB_300001_SM_10006detail9transform16transform_kernelINS2_10policy_hubILb1EN4cuda3std3__45tupleIJPxEEEE10policy1000Ei9first_merS9_JS9_EEEvT0_iT1_T2_DpNS2_10kernel_argIT3_EE,"",@"SHT_CUDA_INFO"
	.sectionflags	@""
	.align	4


	//----- nvinfo : EIATTR_CUDA_API_VERSION
	.align		4
        /*0000*/ 	.byte	0x04, 0x37
        /*0002*/ 	.short	(.L_278 - .L_277)
.L_277:
        /*0004*/ 	.word	0x00000082


	//----- nvinfo : EIATTR_KPARAM_INFO
	.align		4
.L_278:
        /*0008*/ 	.byte	0x04, 0x17
        /*000a*/ 	.short	(.L_280 - .L_279)
.L_279:
        /*000c*/ 	.word	0x00000000
        /*0010*/ 	.short	0x0004
        /*0012*/ 	.short	0x0018
        /*0014*/ 	.byte	0x00, 0xf0, 0x41, 0x00


	//----- nvinfo : EIATTR_KPARAM_INFO
	.align		4
.L_280:
        /*0018*/ 	.byte	0x04, 0x17
        /*001a*/ 	.short	(.L_282 - .L_281)
.L_281:
        /*001c*/ 	.word	0x00000000
        /*0020*/ 	.short	0x0003
        /*0022*/ 	.short	0x0010
        /*0024*/ 	.byte	0x00, 0xf5, 0x21, 0x00


	//----- nvinfo : EIATTR_KPARAM_INFO
	.align		4
.L_282:
        /*0028*/ 	.byte	0x04, 0x17
        /*002a*/ 	.short	(.L_284 - .L_283)
.L_283:
        /*002c*/ 	.word	0x00000000
        /*0030*/ 	.short	0x0002
        /*0032*/ 	.short	0x0008
        /*0034*/ 	.byte	0x00, 0xf0, 0x05, 0x00


	//----- nvinfo : EIATTR_KPARAM_INFO
	.align		4
.L_284:
        /*0038*/ 	.byte	0x04, 0x17
        /*003a*/ 	.short	(.L_286 - .L_285)
.L_285:
        /*003c*/ 	.word	0x00000000
        /*0040*/ 	.short	0x0001
        /*0042*/ 	.short	0x0004
        /*0044*/ 	.byte	0x00, 0xf0, 0x11, 0x00


	//----- nvinfo : EIATTR_KPARAM_INFO
	.align		4
.L_286:
        /*0048*/ 	.byte	0x04, 0x17
        /*004a*/ 	.short	(.L_288 - .L_287)
.L_287:
        /*004c*/ 	.word	0x00000000
        /*0050*/ 	.short	0x0000
        /*0052*/ 	.short	0x0000
        /*0054*/ 	.byte	0x00, 0xf0, 0x11, 0x00


	//----- nvinfo : EIATTR_SPARSE_MMA_MASK
	.align		4
.L_288:
        /*0058*/ 	.byte	0x03, 0x50
        /*005a*/ 	.short	0x0000


	//----- nvinfo : EIATTR_MAXREG_COUNT
	.align		4
        /*005c*/ 	.byte	0x03, 0x1b
        /*005e*/ 	.short	0x00ff


	//----- nvinfo : EIATTR_MERCURY_ISA_VERSION
	.align		4
        /*0060*/ 	.byte	0x03, 0x5f
        /*0062*/ 	.short	0x0101


	//----- nvinfo : EIATTR_VRC_CTA_INIT_COUNT
	.align		4
        /*0064*/ 	.byte	0x02, 0x4a
	.zero		1
	.zero		1


	//----- nvinfo : EIATTR_EXIT_INSTR_OFFSETS
	.align		4
        /*0068*/ 	.byte	0x04, 0x1c
        /*006a*/ 	.short	(.L_290 - .L_289)


	//   ....[0]....
.L_289:
        /*006c*/ 	.word	0x000001f0


	//   ....[1]....
        /*0070*/ 	.word	0x000007b0


	//   ....[2]....
        /*0074*/ 	.word	0x00000a50


	//   ....[3]....
        /*0078*/ 	.word	0x00000be0


	//   ....[4]....
        /*007c*/ 	.word	0x00000cb0


	//   ....[5]....
        /*0080*/ 	.word	0x00000cd0


	//   ....[6]....
        /*0084*/ 	.word	0x000010f0


	//   ....[7]....
        /*0088*/ 	.word	0x00001360


	//   ....[8]....
        /*008c*/ 	.word	0x000014c0


	//   ....[9]....
        /*0090*/ 	.word	0x000014f0


	//   ....[10]....
        /*0094*/ 	.word	0x00001560


	//----- nvinfo : EIATTR_MAX_THREADS
	.align		4
.L_290:
        /*0098*/ 	.byte	0x04, 0x05
        /*009a*/ 	.short	(.L_292 - .L_291)
.L_291:
        /*009c*/ 	.word	0x00000080
        /*00a0*/ 	.word	0x00000001
        /*00a4*/ 	.word	0x00000001


	//----- nvinfo : EIATTR_CRS_STACK_SIZE
	.align		4
.L_292:
        /*00a8*/ 	.byte	0x04, 0x1e
        /*00aa*/ 	.short	(.L_294 - .L_293)
.L_293:
        /*00ac*/ 	.word	0x00000000


	//----- nvinfo : EIATTR_CBANK_PARAM_SIZE
	.align		4
.L_294:
        /*00b0*/ 	.byte	0x03, 0x19
        /*00b2*/ 	.short	0x0028


	//----- nvinfo : EIATTR_PARAM_CBANK
	.align		4
        /*00b4*/ 	.byte	0x04, 0x0a
        /*00b6*/ 	.short	(.L_296 - .L_295)
	.align		4
.L_295:
        /*00b8*/ 	.word	index@(.nv.constant0._ZN3cub18CUB_300001_SM_10006detail9transform16transform_kernelINS2_10policy_hubILb1EN4cuda3std3__45tupleIJPxEEEE10policy1000Ei9first_merS9_JS9_EEEvT0_iT1_T2_DpNS2_10kernel_argIT3_EE)
        /*00bc*/ 	.short	0x0380
        /*00be*/ 	.short	0x0028


	//----- nvinfo : EIATTR_SW_WAR
	.align		4
.L_296:
        /*00c0*/ 	.byte	0x04, 0x36
        /*00c2*/ 	.short	(.L_298 - .L_297)
.L_297:
        /*00c4*/ 	.word	0x00000008
.L_298:


//--------------------- .nv.info._ZN3cub18CUB_300001_SM_10006detail9transform16transform_kernelINS2_10policy_hubILb1EN4cuda3std3__45tupleIJPxEEEE10policy1000El8last_merS9_JS9_EEEvT0_iT1_T2_DpNS2_10kernel_argIT3_EE --------------------------
	.section	.nv.info._ZN3cub18CUB_300001_SM_10006detail9transform16transform_kernelINS2_10policy_hubILb1EN4cuda3std3__45tupleIJPxEEEE10policy1000El8last_merS9_JS9_EEEvT0_iT1_T2_DpNS2_10kernel_argIT3_EE,"",@"SHT_CUDA_INFO"
	.sectionflags	@""
	.align	4


	//----- nvinfo : EIATTR_CUDA_API_VERSION
	.align		4
        /*0000*/ 	.byte	0x04, 0x37
        /*0002*/ 	.short	(.L_300 - .L_299)
.L_299:
        /*0004*/ 	.word	0x00000082


	//----- nvinfo : EIATTR_KPARAM_INFO
	.align		4
.L_300:
        /*0008*/ 	.byte	0x04, 0x17
        /*000a*/ 	.short	(.L_302 - .L_301)
.L_301:
        /*000c*/ 	.word	0x00000000
        /*0010*/ 	.short	0x0004
        /*0012*/ 	.short	0x0020
        /*0014*/ 	.byte	0x00, 0xf0, 0x41, 0x00


	//----- nvinfo : EIATTR_KPARAM_INFO
	.align		4
.L_302:
        /*0018*/ 	.byte	0x04, 0x17
        /*001a*/ 	.short	(.L_304 - .L_303)
.L_303:
        /*001c*/ 	.word	0x00000000
        /*0020*/ 	.short	0x0003
        /*0022*/ 	.short	0x0018
        /*0024*/ 	.byte	0x00, 0xf5, 0x21, 0x00


	//----- nvinfo : EIATTR_KPARAM_INFO
	.align		4
.L_304:
        /*0028*/ 	.byte	0x04, 0x17
        /*002a*/ 	.short	(.L_306 - .L_305)
.L_305:
        /*002c*/ 	.word	0x00000000
        /*0030*/ 	.short	0x0002
        /*0032*/ 	.short	0x0010
        /*0034*/ 	.byte	0x00, 0xf0, 0x21, 0x00


	//----- nvinfo : EIATTR_KPARAM_INFO
	.align		4
.L_306:
        /*0038*/ 	.byte	0x04, 0x17
        /*003a*/ 	.short	(.L_308 - .L_307)
.L_307:
        /*003c*/ 	.word	0x00000000
        /*0040*/ 	.short	0x0001
        /*0042*/ 	.short	0x0008
        /*0044*/ 	.byte	0x00, 0xf0, 0x11, 0x00


	//----- nvinfo : EIATTR_KPARAM_INFO
	.align		4
.L_308:
        /*0048*/ 	.byte	0x04, 0x17
        /*004a*/ 	.short	(.L_310 - .L_309)
.L_309:
        /*004c*/ 	.word	0x00000000
        /*0050*/ 	.short	0x0000
        /*0052*/ 	.short	0x0000
        /*0054*/ 	.byte	0x00, 0xf0, 0x21, 0x00


	//----- nvinfo : EIATTR_SPARSE_MMA_MASK
	.align		4
.L_310:
        /*0058*/ 	.byte	0x03, 0x50
        /*005a*/ 	.short	0x0000


	//----- nvinfo : EIATTR_MAXREG_COUNT
	.align		4
        /*005c*/ 	.byte	0x03, 0x1b
        /*005e*/ 	.short	0x00ff


	//----- nvinfo : EIATTR_MERCURY_ISA_VERSION
	.align		4
        /*0060*/ 	.byte	0x03, 0x5f
        /*0062*/ 	.short	0x0101


	//----- nvinfo : EIATTR_VRC_CTA_INIT_COUNT
	.align		4
        /*0064*/ 	.byte	0x02, 0x4a
	.zero		1
	.zero		1


	//----- nvinfo : EIATTR_EXIT_INSTR_OFFSETS
	.align		4
        /*0068*/ 	.byte	0x04, 0x1c
        /*006a*/ 	.short	(.L_312 - .L_311)


	//   ....[0]....
.L_311:
        /*006c*/ 	.word	0x000002c0


	//   ....[1]....
        /*0070*/ 	.word	0x000014d0


	//   ....[2]....
        /*0074*/ 	.word	0x00001ec0


	//   ....[3]....
        /*0078*/ 	.word	0x000023f0


	//   ....[4]....
        /*007c*/ 	.word	0x00002420


	//   ....[5]....
        /*0080*/ 	.word	0x00002640


	//   ....[6]....
        /*0084*/ 	.word	0x00002660


	//   ....[7]....
        /*0088*/ 	.word	0x000036d0


	//   ....[8]....
        /*008c*/ 	.word	0x00003f30


	//   ....[9]....
        /*0090*/ 	.word	0x000043b0


	//   ....[10]....
        /*0094*/ 	.word	0x000045e0


	//----- nvinfo : EIATTR_MAX_THREADS
	.align		4
.L_312:
        /*0098*/ 	.byte	0x04, 0x05
        /*009a*/ 	.short	(.L_314 - .L_313)
.L_313:
        /*009c*/ 	.word	0x00000080
        /*00a0*/ 	.word	0x00000001
        /*00a4*/ 	.word	0x00000001


	//----- nvinfo : EIATTR_CRS_STACK_SIZE
	.align		4
.L_314:
        /*00a8*/ 	.byte	0x04, 0x1e
        /*00aa*/ 	.short	(.L_316 - .L_315)
.L_315:
        /*00ac*/ 	.word	0x00000000


	//----- nvinfo : EIATTR_CBANK_PARAM_SIZE
	.align		4
.L_316:
        /*00b0*/ 	.byte	0x03, 0x19
        /*00b2*/ 	.short	0x0030


	//----- nvinfo : EIATTR_PARAM_CBANK
	.align		4
        /*00b4*/ 	.byte	0x04, 0x0a
        /*00b6*/ 	.short	(.L_318 - .L_317)
	.align		4
.L_317:
        /*00b8*/ 	.word	index@(.nv.constant0._ZN3cub18CUB_300001_SM_10006detail9transform16transform_kernelINS2_10policy_hubILb1EN4cuda3std3__45tupleIJPxEEEE10policy1000El8last_merS9_JS9_EEEvT0_iT1_T2_DpNS2_10kernel_argIT3_EE)
        /*00bc*/ 	.short	0x0380
        /*00be*/ 	.short	0x0030


	//----- nvinfo : EIATTR_SW_WAR
	.align		4
.L_318:
        /*00c0*/ 	.byte	0x04, 0x36
        /*00c2*/ 	.short	(.L_320 - .L_319)
.L_319:
        /*00c4*/ 	.word	0x00000008
.L_320:


//--------------------- .nv.info._ZN3cub18CUB_300001_SM_10006detail9transform16transform_kernelINS2_10policy_hubILb1EN4cuda3std3__45tupleIJPxEEEE10policy1000Ei8last_merS9_JS9_EEEvT0_iT1_T2_DpNS2_10kernel_argIT3_EE --------------------------
	.section	.nv.info._ZN3cub18CUB_300001_SM_10006detail9transform16transform_kernelINS2_10policy_hubILb1EN4cuda3std3__45tupleIJPxEEEE10policy1000Ei8last_merS9_JS9_EEEvT0_iT1_T2_DpNS2_10kernel_argIT3_EE,"",@"SHT_CUDA_INFO"
	.sectionflags	@""
	.align	4


	//----- nvinfo : EIATTR_CUDA_API_VERSION
	.align		4
        /*0000*/ 	.byte	0x04, 0x37
        /*0002*/ 	.short	(.L_322 - .L_321)
.L_321:
        /*0004*/ 	.word	0x00000082


	//----- nvinfo : EIATTR_KPARAM_INFO
	.align		4
.L_322:
        /*0008*/ 	.byte	0x04, 0x17
        /*000a*/ 	.short	(.L_324 - .L_323)
.L_323:
        /*000c*/ 	.word	0x00000000
        /*0010*/ 	.short	0x0004
        /*0012*/ 	.short	0x0018
        /*0014*/ 	.byte	0x00, 0xf0, 0x41, 0x00


	//----- nvinfo : EIATTR_KPARAM_INFO
	.align		4
.L_324:
        /*0018*/ 	.byte	0x04, 0x17
        /*001a*/ 	.short	(.L_326 - .L_325)
.L_325:
        /*001c*/ 	.word	0x00000000
        /*0020*/ 	.short	0x0003
        /*0022*/ 	.short	0x0010
        /*0024*/ 	.byte	0x00, 0xf5, 0x21, 0x00


	//----- nvinfo : EIATTR_KPARAM_INFO
	.align		4
.L_326:
        /*0028*/ 	.byte	0x04, 0x17
        /*002a*/ 	.short	(.L_328 - .L_327)
.L_327:
        /*002c*/ 	.word	0x00000000
        /*0030*/ 	.short	0x0002
        /*0032*/ 	.short	0x0008
        /*0034*/ 	.byte	0x00, 0xf0, 0x21, 0x00


	//----- nvinfo : EIATTR_KPARAM_INFO
	.align		4
.L_328:
        /*0038*/ 	.byte	0x04, 0x17
        /*003a*/ 	.short	(.L_330 - .L_329)
.L_329:
        /*003c*/ 	.word	0x00000000
        /*0040*/ 	.short	0x0001
        /*0042*/ 	.short	0x0004
        /*0044*/ 	.byte	0x00, 0xf0, 0x11, 0x00


	//----- nvinfo : EIATTR_KPARAM_INFO
	.align		4
.L_330:
        /*0048*/ 	.byte	0x04, 0x17
        /*004a*/ 	.short	(.L_332 - .L_331)
.L_331:
        /*004c*/ 	.word	0x00000000
        /*0050*/ 	.short	0x0000
        /*0052*/ 	.short	0x0000
        /*0054*/ 	.byte	0x00, 0xf0, 0x11, 0x00


	//----- nvinfo : EIATTR_SPARSE_MMA_MASK
	.align		4
.L_332:
        /*0058*/ 	.byte	0x03, 0x50
        /*005a*/ 	.short	0x0000


	//----- nvinfo : EIATTR_MAXREG_COUNT
	.align		4
        /*005c*/ 	.byte	0x03, 0x1b
        /*005e*/ 	.short	0x00ff


	//----- nvinfo : EIATTR_MERCURY_ISA_VERSION
	.align		4
        /*0060*/ 	.byte	0x03, 0x5f
        /*0062*/ 	.short	0x0101


	//----- nvinfo : EIATTR_VRC_CTA_INIT_COUNT
	.align		4
        /*0064*/ 	.byte	0x02, 0x4a
	.zero		1
	.zero		1


	//----- nvinfo : EIATTR_EXIT_INSTR_OFFSETS
	.align		4
        /*0068*/ 	.byte	0x04, 0x1c
        /*006a*/ 	.short	(.L_334 - .L_333)


	//   ....[0]....
.L_333:
        /*006c*/ 	.word	0x00000220


	//   ....[1]....
        /*0070*/ 	.word	0x000012a0


	//   ....[2]....
        /*0074*/ 	.word	0x00001b00


	//   ....[3]....
        /*0078*/ 	.word	0x00001f80


	//   ....[4]....
        /*007c*/ 	.word	0x000021b0


	//   ....[5]....
        /*0080*/ 	.word	0x000021d0


	//   ....[6]....
        /*0084*/ 	.word	0x000033e0


	//   ....[7]....
        /*0088*/ 	.word	0x00003dd0


	//   ....[8]....
        /*008c*/ 	.word	0x00004300


	//   ....[9]....
        /*0090*/ 	.word	0x00004330


	//   ....[10]....
        /*0094*/ 	.word	0x00004550


	//----- nvinfo : EIATTR_MAX_THREADS
	.align		4
.L_334:
        /*0098*/ 	.byte	0x04, 0x05
        /*009a*/ 	.short	(.L_336 - .L_335)
.L_335:
        /*009c*/ 	.word	0x00000080
        /*00a0*/ 	.word	0x00000001
        /*00a4*/ 	.word	0x00000001


	//----- nvinfo : EIATTR_CRS_STACK_SIZE
	.align		4
.L_336:
        /*00a8*/ 	.byte	0x04, 0x1e
        /*00aa*/ 	.short	(.L_338 - .L_337)
.L_337:
        /*00ac*/ 	.word	0x00000000


	//----- nvinfo : EIATTR_CBANK_PARAM_SIZE
	.align		4
.L_338:
        /*00b0*/ 	.byte	0x03, 0x19
        /*00b2*/ 	.short	0x0028


	//----- nvinfo : EIATTR_PARAM_CBANK
	.align		4
        /*00b4*/ 	.byte	0x04, 0x0a
        /*00b6*/ 	.short	(.L_340 - .L_339)
	.align		4
.L_339:
        /*00b8*/ 	.word	index@(.nv.constant0._ZN3cub18CUB_300001_SM_10006detail9transform16transform_kernelINS2_10policy_hubILb1EN4cuda3std3__45tupleIJPxEEEE10policy1000Ei8last_merS9_JS9_EEEvT0_iT1_T2_DpNS2_10kernel_argIT3_EE)
        /*00bc*/ 	.short	0x0380
        /*00be*/ 	.short	0x0028


	//----- nvinfo : EIATTR_SW_WAR
	.align		4
.L_340:
        /*00c0*/ 	.byte	0x04, 0x36
        /*00c2*/ 	.short	(.L_342 - .L_341)
.L_341:
        /*00c4*/ 	.word	0x00000008
.L_342:


//--------------------- .nv.info._ZN3cub18CUB_300001_SM_10006detail11EmptyKernelIvEEvv --------------------------
	.section	.nv.info._ZN3cub18CUB_300001_SM_10006detail11EmptyKernelIvEEvv,"",@"SHT_CUDA_INFO"
	.sectionflags	@""
	.align	4


	//----- nvinfo : EIATTR_CUDA_API_VERSION
	.align		4
        /*0000*/ 	.byte	0x04, 0x37
        /*0002*/ 	.short	(.L_344 - .L_343)
.L_343:
        /*0004*/ 	.word	0x00000082


	//----- nvinfo : EIATTR_SPARSE_MMA_MASK
	.align		4
.L_344:
        /*0008*/ 	.byte	0x03, 0x50
        /*000a*/ 	.short	0x0000


	//----- nvinfo : EIATTR_MAXREG_COUNT
	.align		4
        /*000c*/ 	.byte	0x03, 0x1b
        /*000e*/ 	.short	0x00ff


	//----- nvinfo : EIATTR_MERCURY_ISA_VERSION
	.align		4
        /*0010*/ 	.byte	0x03, 0x5f
        /*0012*/ 	.short	0x0101


	//----- nvinfo : EIATTR_VRC_CTA_INIT_COUNT
	.align		4
        /*0014*/ 	.byte	0x02, 0x4a
	.zero		1
	.zero		1


	//----- nvinfo : EIATTR_EXIT_INSTR_OFFSETS
	.align		4
        /*0018*/ 	.byte	0x04, 0x1c
        /*001a*/ 	.short	(.L_346 - .L_345)


	//   ....[0]....
.L_345:
        /*001c*/ 	.word	0x00000010


	//----- nvinfo : EIATTR_SW_WAR
	.align		4
.L_346:
        /*0020*/ 	.byte	0x04, 0x36
        /*0022*/ 	.short	(.L_348 - .L_347)
.L_347:
        /*0024*/ 	.word	0x00000008
.L_348:


//--------------------- .nv.info._ZN6thrust24THRUST_300001_SM_1000_NS8cuda_cub4core6detail13_kernel_agentINS1_15__reduce_by_key16ReduceByKeyAgentIPxNS0_17constant_iteratorIiNS0_11use_defaultES9_EES7_PiN4cuda3std3__48equal_toIxEENSE_4plusIiEEPllEEJS7_SA_S7_SB_SJ_N3cub18CUB_300001_SM_100024ReduceByKeyScanTileStateIilLb1EEESG_SI_llEEEvDpT0_ --------------------------
	.section	.nv.info._ZN6thrust24THRUST_300001_SM_1000_NS8cuda_cub4core6detail13_kernel_agentINS1_15__reduce_by_key16ReduceByKeyAgentIPxNS0_17constant_iteratorIiNS0_11use_defaultES9_EES7_PiN4cuda3std3__48equal_toIxEENSE_4plusIiEEPllEEJS7_SA_S7_SB_SJ_N3cub18CUB_300001_SM_100024ReduceByKeyScanTileStateIilLb1EEESG_SI_llEEEvDpT0_,"",@"SHT_CUDA_INFO"
	.sectionflags	@""
	.align	4


	//----- nvinfo : EIATTR_CUDA_API_VERSION
	.align		4
        /*0000*/ 	.byte	0x04, 0x37
        /*0002*/ 	.short	(.L_350 - .L_349)
.L_349:
        /*0004*/ 	.word	0x00000082


	//----- nvinfo : EIATTR_KPARAM_INFO
	.align		4
.L_350:
        /*0008*/ 	.byte	0x04, 0x17
        /*000a*/ 	.short	(.L_352 - .L_351)
.L_351:
        /*000c*/ 	.word	0x00000000
        /*0010*/ 	.short	0x0009
        /*0012*/ 	.short	0x0048
        /*0014*/ 	.byte	0x00, 0xf0, 0x21, 0x00


	//----- nvinfo : EIATTR_KPARAM_INFO
	.align		4
.L_352:
        /*0018*/ 	.byte	0x04, 0x17
        /*001a*/ 	.short	(.L_354 - .L_353)
.L_353:
        /*001c*/ 	.word	0x00000000
        /*0020*/ 	.short	0x0008
        /*0022*/ 	.short	0x0040
        /*0024*/ 	.byte	0x00, 0xf0, 0x21, 0x00


	//----- nvinfo : EIATTR_KPARAM_INFO
	.align		4
.L_354:
        /*0028*/ 	.byte	0x04, 0x17
        /*002a*/ 	.short	(.L_356 - .L_355)
.L_355:
        /*002c*/ 	.word	0x00000000
        /*0030*/ 	.short	0x0007
        /*0032*/ 	.short	0x0039
        /*0034*/ 	.byte	0x00, 0xf0, 0x05, 0x00


	//----- nvinfo : EIATTR_KPARAM_INFO
	.align		4
.L_356:
        /*0038*/ 	.byte	0x04, 0x17
        /*003a*/ 	.short	(.L_358 - .L_357)
.L_357:
        /*003c*/ 	.word	0x00000000
        /*0040*/ 	.short	0x0006
        /*0042*/ 	.short	0x0038
        /*0044*/ 	.byte	0x00, 0xf0, 0x05, 0x00


	//----- nvinfo : EIATTR_KPARAM_INFO
	.align		4
.L_358:
        /*0048*/ 	.byte	0x04, 0x17
        /*004a*/ 	.short	(.L_360 - .L_359)
.L_359:
        /*004c*/ 	.word	0x00000000
        /*0050*/ 	.short	0x0005
        /*0052*/ 	.short	0x0030
        /*0054*/ 	.byte	0x00, 0xf0, 0x21, 0x00


	//----- nvinfo : EIATTR_KPARAM_INFO
	.align		4
.L_360:
        /*0058*/ 	.byte	0x04, 0x17
        /*005a*/ 	.short	(.L_362 - .L_361)
.L_361:
        /*005c*/ 	.word	0x00000000
        /*0060*/ 	.short	0x0004
        /*0062*/ 	.short	0x0028
        /*0064*/ 	.byte	0x00, 0xf5, 0x21, 0x00


	//----- nvinfo : EIATTR_KPARAM_INFO
	.align		4
.L_362:
        /*0068*/ 	.byte	0x04, 0x17
        /*006a*/ 	.short	(.L_364 - .L_363)
.L_363:
        /*006c*/ 	.word	0x00000000
        /*0070*/ 	.short	0x0003
        /*0072*/ 	.short	0x0020
        /*0074*/ 	.byte	0x00, 0xf5, 0x21, 0x00


	//----- nvinfo : EIATTR_KPARAM_INFO
	.align		4
.L_364:
        /*0078*/ 	.byte	0x04, 0x17
        /*007a*/ 	.short	(.L_366 - .L_365)
.L_365:
        /*007c*/ 	.word	0x00000000
        /*0080*/ 	.short	0x0002
        /*0082*/ 	.short	0x0018
        /*0084*/ 	.byte	0x00, 0xf5, 0x21, 0x00


	//----- nvinfo : EIATTR_KPARAM_INFO
	.align		4
.L_366:
        /*0088*/ 	.byte	0x04, 0x17
        /*008a*/ 	.short	(.L_368 - .L_367)
.L_367:
        /*008c*/ 	.word	0x00000000
        /*0090*/ 	.short	0x0001
        /*0092*/ 	.short	0x0008
        /*0094*/ 	.byte	0x00, 0xf0, 0x41, 0x00


	//----- nvinfo : EIATTR_KPARAM_INFO
	.align		4
.L_368:
        /*0098*/ 	.byte	0x04, 0x17
        /*009a*/ 	.short	(.L_370 - .L_369)
.L_369:
        /*009c*/ 	.word	0x00000000
        /*00a0*/ 	.short	0x0000
        /*00a2*/ 	.short	0x0000
        /*00a4*/ 	.byte	0x00, 0xf5, 0x21, 0x00


	//----- nvinfo : EIATTR_SPARSE_MMA_MASK
	.align		4
.L_370:
        /*00a8*/ 	.byte	0x03, 0x50
        /*00aa*/ 	.short	0x0000


	//----- nvinfo : EIATTR_MAXREG_COUNT
	.align		4
        /*00ac*/ 	.byte	0x03, 0x1b
        /*00ae*/ 	.short	0x00ff


	//----- nvinfo : EIATTR_NUM_BARRIERS
	.align		4
        /*00b0*/ 	.byte	0x02, 0x4c
        /*00b2*/ 	.byte	0x01
	.zero		1


	//----- nvinfo : EIATTR_MERCURY_ISA_VERSION
	.align		4
        /*00b4*/ 	.byte	0x03, 0x5f
        /*00b6*/ 	.short	0x0101


	//----- nvinfo : EIATTR_COOP_GROUP_MASK_REGIDS
	.align		4
        /*00b8*/ 	.byte	0x04, 0x29
        /*00ba*/ 	.short	(.L_372 - .L_371)


	//   ....[0]....
.L_371:
        /*00bc*/ 	.word	0xffffffff


	//   ....[1]....
        /*00c0*/ 	.word	0xffffffff


	//   ....[2]....
        /*00c4*/ 	.word	0xffffffff


	//   ....[3]....
        /*00c8*/ 	.word	0xffffffff


	//   ....[4]....
        /*00cc*/ 	.word	0xffffffff


	//   ....[5]....
        /*00d0*/ 	.word	0xffffffff


	//   ....[6]....
        /*00d4*/ 	.word	0xffffffff


	//   ....[7]....
        /*00d8*/ 	.word	0xffffffff


	//   ....[8]....
        /*00dc*/ 	.word	0xffffffff


	//   ....[9]....
        /*00e0*/ 	.word	0xffffffff


	//   ....[10]....
        /*00e4*/ 	.word	0xffffffff


	//   ....[11]....
        /*00e8*/ 	.word	0xffffffff


	//   ....[12]....
        /*00ec*/ 	.word	0xffffffff


	//   ....[13]....
        /*00f0*/ 	.word	0xffffffff


	//   ....[14]....
        /*00f4*/ 	.word	0xffffffff


	//   ....[15]....
        /*00f8*/ 	.word	0xffffffff


	//   ....[16]....
        /*00fc*/ 	.word	0xffffffff


	//   ....[17]....
        /*0100*/ 	.word	0xffffffff


	//   ....[18]....
        /*0104*/ 	.word	0xffffffff


	//   ....[19]....
        /*0108*/ 	.word	0xffffffff


	//   ....[20]....
        /*010c*/ 	.word	0xffffffff


	//   ....[21]....
        /*0110*/ 	.word	0xffffffff


	//   ....[22]....
        /*0114*/ 	.word	0xffffffff


	//   ....[23]....
        /*0118*/ 	.word	0xffffffff


	//   ....[24]....
        /*011c*/ 	.word	0xffffffff


	//   ....[25]....
        /*0120*/ 	.word	0xffffffff


	//   ....[26]....
        /*0124*/ 	.word	0xffffffff


	//   ....[27]....
        /*0128*/ 	.word	0xffffffff


	//   ....[28]....
        /*012c*/ 	.word	0xffffffff


	//   ....[29]....
        /*0130*/ 	.word	0xffffffff


	//   ....[30]....
        /*0134*/ 	.word	0xffffffff


	//   ....[31]....
        /*0138*/ 	.word	0xffffffff


	//   ....[32]....
        /*013c*/ 	.word	0xffffffff


	//   ....[33]....
        /*0140*/ 	.word	0xffffffff


	//   ....[34]....
        /*0144*/ 	.word	0xffffffff


	//   ....[35]....
        /*0148*/ 	.word	0xffffffff


	//   ....[36]....
        /*014c*/ 	.word	0xffffffff


	//   ....[37]....
        /*0150*/ 	.word	0xffffffff


	//   ....[38]....
        /*0154*/ 	.word	0xffffffff


	//   ....[39]....
        /*0158*/ 	.word	0xffffffff


	//   ....[40]....
        /*015c*/ 	.word	0xffffffff


	//   ....[41]....
        /*0160*/ 	.word	0xffffffff


	//   ....[42]....
        /*0164*/ 	.word	0xffffffff


	//   ....[43]....
        /*0168*/ 	.word	0xffffffff


	//   ....[44]....
        /*016c*/ 	.word	0xffffffff


	//   ....[45]....
        /*0170*/ 	.word	0xffffffff


	//   ....[46]....
        /*0174*/ 	.word	0xffffffff


	//   ....[47]....
        /*0178*/ 	.word	0xffffffff


	//   ....[48]....
        /*017c*/ 	.word	0xffffffff


	//   ....[49]....
        /*0180*/ 	.word	0xffffffff


	//   ....[50]....
        /*0184*/ 	.word	0xffffffff


	//   ....[51]....
        /*0188*/ 	.word	0xffffffff


	//   ....[52]....
        /*018c*/ 	.word	0xffffffff


	//   ....[53]....
        /*0190*/ 	.word	0xffffffff


	//   ....[54]....
        /*0194*/ 	.word	0xffffffff


	//   ....[55]....
        /*0198*/ 	.word	0xffffffff


	//   ....[56]....
        /*019c*/ 	.word	0xffffffff


	//   ....[57]....
        /*01a0*/ 	.word	0xffffffff


	//   ....[58]....
        /*01a4*/ 	.word	0xffffffff


	//   ....[59]....
        /*01a8*/ 	.word	0xffffffff


	//   ....[60]....
        /*01ac*/ 	.word	0xffffffff


	//   ....[61]....
        /*01b0*/ 	.word	0xffffffff


	//   ....[62]....
        /*01b4*/ 	.word	0xffffffff


	//   ....[63]....
        /*01b8*/ 	.word	0xffffffff


	//   ....[64]....
        /*01bc*/ 	.word	0xffffffff


	//   ....[65]....
        /*01c0*/ 	.word	0xffffffff


	//   ....[66]....
        /*01c4*/ 	.word	0xffffffff


	//   ....[67]....
        /*01c8*/ 	.word	0xffffffff


	//   ....[68]....
        /*01cc*/ 	.word	0xffffffff


	//   ....[69]....
        /*01d0*/ 	.word	0xffffffff


	//   ....[70]....
        /*01d4*/ 	.word	0xffffffff


	//   ....[71]....
        /*01d8*/ 	.word	0xffffffff


	//   ....[72]....
        /*01dc*/ 	.word	0xffffffff


	//   ....[73]....
        /*01e0*/ 	.word	0xffffffff


	//   ....[74]....
        /*01e4*/ 	.word	0xffffffff


	//   ....[75]....
        /*01e8*/ 	.word	0xffffffff


	//   ....[76]....
        /*01ec*/ 	.word	0xffffffff


	//   ....[77]....
        /*01f0*/ 	.word	0xffffffff


	//   ....[78]....
        /*01f4*/ 	.word	0xffffffff


	//   ....[79]....
        /*01f8*/ 	.word	0xffffffff


	//   ....[80]....
        /*01fc*/ 	.word	0xffffffff


	//   ....[81]....
        /*0200*/ 	.word	0xffffffff


	//   ....[82]....
        /*0204*/ 	.word	0xffffffff


	//   ....[83]....
        /*0208*/ 	.word	0xffffffff


	//   ....[84]....
        /*020c*/ 	.word	0xffffffff


	//   ....[85]....
        /*0210*/ 	.word	0xffffffff


	//   ....[86]....
        /*0214*/ 	.word	0xffffffff


	//   ....[87]....
        /*0218*/ 	.word	0xffffffff


	//   ....[88]....
        /*021c*/ 	.word	0xffffffff


	//   ....[89]....
        /*0220*/ 	.word	0xffffffff


	//   ....[90]....
        /*0224*/ 	.word	0xffffffff


	//   ....[91]....
        /*0228*/ 	.word	0xffffffff


	//   ....[92]....
        /*022c*/ 	.word	0xffffffff


	//   ....[93]....
        /*0230*/ 	.word	0xffffffff


	//   ....[94]....
        /*0234*/ 	.word	0xffffffff


	//   ....[95]....
        /*0238*/ 	.word	0xffffffff


	//   ....[96]....
        /*023c*/ 	.word	0xffffffff


	//   ....[97]....
        /*0240*/ 	.word	0xffffffff


	//   ....[98]....
        /*0244*/ 	.word	0xffffffff


	//   ....[99]....
        /*0248*/ 	.word	0xffffffff


	//   ....[100]....
        /*024c*/ 	.word	0xffffffff


	//   ....[101]....
        /*0250*/ 	.word	0xffffffff


	//   ....[102]....
        /*0254*/ 	.word	0xffffffff


	//   ....[103]....
        /*0258*/ 	.word	0xffffffff


	//   ....[104]....
        /*025c*/ 	.word	0xffffffff


	//   ....[105]....
        /*0260*/ 	.word	0xffffffff


	//   ....[106]....
        /*0264*/ 	.word	0xffffffff


	//   ....[107]....
        /*0268*/ 	.word	0xffffffff


	//   ....[108]....
        /*026c*/ 	.word	0xffffffff


	//   ....[109]....
        /*0270*/ 	.word	0xffffffff


	//   ....[110]....
        /*0274*/ 	.word	0xffffffff


	//   ....[111]....
        /*0278*/ 	.word	0xffffffff


	//   ....[112]....
        /*027c*/ 	.word	0xffffffff


	//   ....[113]....
        /*0280*/ 	.word	0xffffffff


	//   ....[114]....
        /*0284*/ 	.word	0xffffffff


	//   ....[115]....
        /*0288*/ 	.word	0xffffffff


	//   ....[116]....
        /*028c*/ 	.word	0xffffffff


	//   ....[117]....
        /*0290*/ 	.word	0xffffffff


	//   ....[118]....
        /*0294*/ 	.word	0xffffffff


	//   ....[119]....
        /*0298*/ 	.word	0xffffffff


	//   ....[120]....
        /*029c*/ 	.word	0xffffffff


	//   ....[121]....
        /*02a0*/ 	.word	0xffffffff


	//   ....[122]....
        /*02a4*/ 	.word	0xffffffff


	//   ....[123]....
        /*02a8*/ 	.word	0xffffffff


	//   ....[124]....
        /*02ac*/ 	.word	0xffffffff


	//   ....[125]....
        /*02b0*/ 	.word	0xffffffff


	//   ....[126]....
        /*02b4*/ 	.word	0xffffffff


	//   ....[127]....
        /*02b8*/ 	.word	0xffffffff


	//   ....[128]....
        /*02bc*/ 	.word	0xffffffff


	//   ....[129]....
        /*02c0*/ 	.word	0xffffffff


	//   ....[130]....
        /*02c4*/ 	.word	0xffffffff


	//   ....[131]....
        /*02c8*/ 	.word	0xffffffff


	//   ....[132]....
        /*02cc*/ 	.word	0xffffffff


	//   ....[133]....
        /*02d0*/ 	.word	0xffffffff


	//   ....[134]....
        /*02d4*/ 	.word	0xffffffff


	//   ....[135]....
        /*02d8*/ 	.word	0xffffffff


	//   ....[136]....
        /*02dc*/ 	.word	0xffffffff


	//   ....[137]....
        /*02e0*/ 	.word	0xffffffff


	//   ....[138]....
        /*02e4*/ 	.word	0xffffffff


	//   ....[139]....
        /*02e8*/ 	.word	0xffffffff


	//   ....[140]....
        /*02ec*/ 	.word	0xffffffff


	//   ....[141]....
        /*02f0*/ 	.word	0xffffffff


	//   ....[142]....
        /*02f4*/ 	.word	0xffffffff


	//   ....[143]....
        /*02f8*/ 	.word	0xffffffff


	//   ....[144]....
        /*02fc*/ 	.word	0xffffffff


	//   ....[145]....
        /*0300*/ 	.word	0xffffffff


	//   ....[146]....
        /*0304*/ 	.word	0xffffffff


	//   ....[147]....
        /*0308*/ 	.word	0xffffffff


	//   ....[148]....
        /*030c*/ 	.word	0xffffffff


	//   ....[149]....
        /*0310*/ 	.word	0xffffffff


	//   ....[150]....
        /*0314*/ 	.word	0xffffffff


	//   ....[151]....
        /*0318*/ 	.word	0xffffffff


	//   ....[152]....
        /*031c*/ 	.word	0x05000002


	//   ....[153]....
        /*0320*/ 	.word	0x05000002


	//   ....[154]....
        /*0324*/ 	.word	0x05000002


	//   ....[155]....
        /*0328*/ 	.word	0x05000002


	//   ....[156]....
        /*032c*/ 	.word	0x05000002


	//   ....[157]....
        /*0330*/ 	.word	0x05000002


	//   ....[158]....
        /*0334*/ 	.word	0x05000002


	//   ....[159]....
        /*0338*/ 	.word	0x05000002


	//   ....[160]....
        /*033c*/ 	.word	0x05000002


	//   ....[161]....
        /*0340*/ 	.word	0x05000002


	//   ....[162]....
        /*0344*/ 	.word	0x05000002


	//   ....[163]....
        /*0348*/ 	.word	0x05000002


	//   ....[164]....
        /*034c*/ 	.word	0x05000002


	//   ....[165]....
        /*0350*/ 	.word	0x05000002


	//   ....[166]....
        /*0354*/ 	.word	0x05000002


	//   ....[167]....
        /*0358*/ 	.word	0x05000002


	//   ....[168]....
        /*035c*/ 	.word	0x05000002


	//   ....[169]....
        /*0360*/ 	.word	0x05000002


	//   ....[170]....
        /*0364*/ 	.word	0x05000002


	//   ....[171]....
        /*0368*/ 	.word	0x05000002


	//   ....[172]....
        /*036c*/ 	.word	0x05000002


	//   ....[173]....
        /*0370*/ 	.word	0x05000002


	//   ....[174]....
        /*0374*/ 	.word	0x05000002


	//   ....[175]....
        /*0378*/ 	.word	0x05000002


	//   ....[176]....
        /*037c*/ 	.word	0x05000002


	//   ....[177]....
        /*0380*/ 	.word	0x05000002


	//   ....[178]....
        /*0384*/ 	.word	0x05000002


	//   ....[179]....
        /*0388*/ 	.word	0x05000002


	//   ....[180]....
        /*038c*/ 	.word	0x05000002


	//   ....[181]....
        /*0390*/ 	.word	0x05000002


	//   ....[182]....
        /*0394*/ 	.word	0x05000002


	//   ....[183]....
        /*0398*/ 	.word	0x05000002


	//   ....[184]....
        /*039c*/ 	.word	0x05000002


	//   ....[185]....
        /*03a0*/ 	.word	0x05000002


	//   ....[186]....
        /*03a4*/ 	.word	0x05000002


	//   ....[187]....
        /*03a8*/ 	.word	0x05000002


	//   ....[188]....
        /*03ac*/ 	.word	0x05000002


	//   ....[189]....
        /*03b0*/ 	.word	0x05000002


	//   ....[190]....
        /*03b4*/ 	.word	0x05000002


	//   ....[191]....
        /*03b8*/ 	.word	0x05000002


	//   ....[192]....
        /*03bc*/ 	.word	0x05000002


	//   ....[193]....
        /*03c0*/ 	.word	0x05000002


	//   ....[194]....
        /*03c4*/ 	.word	0x05000002


	//   ....[195]....
        /*03c8*/ 	.word	0x05000002


	//   ....[196]....
        /*03cc*/ 	.word	0x05000002


	//   ....[197]....
        /*03d0*/ 	.word	0x05000002


	//   ....[198]....
        /*03d4*/ 	.word	0x05000002


	//   ....[199]....
        /*03d8*/ 	.word	0x05000002


	//   ....[200]....
        /*03dc*/ 	.word	0x05000002


	//   ....[201]....
        /*03e0*/ 	.word	0x05000002


	//   ....[202]....
        /*03e4*/ 	.word	0x05000002


	//   ....[203]....
        /*03e8*/ 	.word	0x05000002


	//   ....[204]....
        /*03ec*/ 	.word	0x05000002


	//   ....[205]....
        /*03f0*/ 	.word	0x05000002


	//   ....[206]....
        /*03f4*/ 	.word	0x05000002


	//   ....[207]....
        /*03f8*/ 	.word	0x05000002


	//   ....[208]....
        /*03fc*/ 	.word	0x05000002


	//   ....[209]....
        /*0400*/ 	.word	0x05000002


	//   ....[210]....
        /*0404*/ 	.word	0x05000002


	//   ....[211]....
        /*0408*/ 	.word	0x05000002


	//   ....[212]....
        /*040c*/ 	.word	0x05000002


	//   ....[213]....
        /*0410*/ 	.word	0x05000002


	//   ....[214]....
        /*0414*/ 	.word	0x05000002


	//   ....[215]....
        /*0418*/ 	.word	0x05000002


	//   ....[216]....
        /*041c*/ 	.word	0x05000002


	//   ....[217]....
        /*0420*/ 	.word	0x05000002


	//   ....[218]....
        /*0424*/ 	.word	0x05000002


	//   ....[219]....
        /*0428*/ 	.word	0x05000002


	//   ....[220]....
        /*042c*/ 	.word	0x05000002


	//   ....[221]....
        /*0430*/ 	.word	0x05000002


	//   ....[222]....
        /*0434*/ 	.word	0x05000002


	//   ....[223]....
        /*0438*/ 	.word	0x05000002


	//   ....[224]....
        /*043c*/ 	.word	0x05000002


	//   ....[225]....
        /*0440*/ 	.word	0x05000002


	//   ....[226]....
        /*0444*/ 	.word	0x05000002


	//   ....[227]....
        /*0448*/ 	.word	0x05000002


	//   ....[228]....
        /*044c*/ 	.word	0x05000002


	//   ....[229]....
        /*0450*/ 	.word	0x05000002


	//   ....[230]....
        /*0454*/ 	.word	0x05000002


	//   ....[231]....
        /*0458*/ 	.word	0x05000002


	//   ....[232]....
        /*045c*/ 	.word	0x05000002


	//   ....[233]....
        /*0460*/ 	.word	0x05000002


	//   ....[234]....
        /*0464*/ 	.word	0x05000002


	//   ....[235]....
        /*0468*/ 	.word	0x05000002


	//   ....[236]....
        /*046c*/ 	.word	0x05000002


	//   ....[237]....
        /*0470*/ 	.word	0x05000002


	//   ....[238]....
        /*0474*/ 	.word	0x05000002


	//   ....[239]....
        /*0478*/ 	.word	0x05000002


	//   ....[240]....
        /*047c*/ 	.word	0x05000002


	//   ....[241]....
        /*0480*/ 	.word	0x05000002


	//   ....[242]....
        /*0484*/ 	.word	0x05000002


	//   ....[243]....
        /*0488*/ 	.word	0x05000002


	//----- nvinfo : EIATTR_COOP_GROUP_INSTR_OFFSETS
	.align		4
.L_372:
        /*048c*/ 	.byte	0x04, 0x28
        /*048e*/ 	.short	(.L_374 - .L_373)


	//   ....[0]....
.L_373:
        /*0490*/ 	.word	0x00000360


	//   ....[1]....
        /*0494*/ 	.word	0x00000570


	//   ....[2]....
        /*0498*/ 	.word	0x000009c0


	//   ....[3]....
        /*049c*/ 	.word	0x00000a00


	//   ....[4]....
        /*04a0*/ 	.word	0x00000a20


	//   ....[5]....
        /*04a4*/ 	.word	0x00000a70


	//   ....[6]....
        /*04a8*/ 	.word	0x00000ad0


	//   ....[7]....
        /*04ac*/ 	.word	0x00000af0


	//   ....[8]....
        /*04b0*/ 	.word	0x00000b60


	//   ....[9]....
        /*04b4*/ 	.word	0x00000ba0


	//   ....[10]....
        /*04b8*/ 	.word	0x00000bc0


	//   ....[11]....
        /*04bc*/ 	.word	0x00000c30


	//   ....[12]....
        /*04c0*/ 	.word	0x00000c70


	//   ....[13]....
        /*04c4*/ 	.word	0x00000c90


	//   ....[14]....
        /*04c8*/ 	.word	0x00000d00


	//   ....[15]....
        /*04cc*/ 	.word	0x00000d40


	//   ....[16]....
        /*04d0*/ 	.word	0x00000d60


	//   ....[17]....
        /*04d4*/ 	.word	0x00000da0


	//   ....[18]....
        /*04d8*/ 	.word	0x00001190


	//   ....[19]....
        /*04dc*/ 	.word	0x00001250


	//   ....[20]....
        /*04e0*/ 	.word	0x00002980


	//   ....[21]....
        /*04e4*/ 	.word	0x00002b50


	//   ....[22]....
        /*04e8*/ 	.word	0x00002f40


	//   ....[23]....
        /*04ec*/ 	.word	0x00002fb0


	//   ....[24]....
        /*04f0*/ 	.word	0x00002fe0


	//   ....[25]....
        /*04f4*/ 	.word	0x00003060


	//   ....[26]....
        /*04f8*/ 	.word	0x000030a0


	//   ....[27]....
        /*04fc*/ 	.word	0x000030c0


	//   ....[28]....
        /*0500*/ 	.word	0x00003140


	//   ....[29]....
        /*0504*/ 	.word	0x00003170


	//   ....[30]....
        /*0508*/ 	.word	0x00003190


	//   ....[31]....
        /*050c*/ 	.word	0x00003210


	//   ....[32]....
        /*0510*/ 	.word	0x00003240


	//   ....[33]....
        /*0514*/ 	.word	0x00003260


	//   ....[34]....
        /*0518*/ 	.word	0x000032f0


	//   ....[35]....
        /*051c*/ 	.word	0x00003320


	//   ....[36]....
        /*0520*/ 	.word	0x00003340


	//   ....[37]....
        /*0524*/ 	.word	0x000037b0


	//   ....[38]....
        /*0528*/ 	.word	0x000037f0


	//   ....[39]....
        /*052c*/ 	.word	0x00003820


	//   ....[40]....
        /*0530*/ 	.word	0x00003b50


	//   ....[41]....
        /*0534*/ 	.word	0x00003be0


	//   ....[42]....
        /*0538*/ 	.word	0x00003c30


	//   ....[43]....
        /*053c*/ 	.word	0x00003c40


	//   ....[44]....
        /*0540*/ 	.word	0x00003c50


	//   ....[45]....
        /*0544*/ 	.word	0x00003d30


	//   ....[46]....
        /*0548*/ 	.word	0x00003d40


	//   ....[47]....
        /*054c*/ 	.word	0x00003d50


	//   ....[48]....
        /*0550*/ 	.word	0x00003e40


	//   ....[49]....
        /*0554*/ 	.word	0x00003e50


	//   ....[50]....
        /*0558*/ 	.word	0x00003e60


	//   ....[51]....
        /*055c*/ 	.word	0x00003f50


	//   ....[52]....
        /*0560*/ 	.word	0x00003f60


	//   ....[53]....
        /*0564*/ 	.word	0x00003f70


	//   ....[54]....
        /*0568*/ 	.word	0x00004060


	//   ....[55]....
        /*056c*/ 	.word	0x00004070


	//   ....[56]....
        /*0570*/ 	.word	0x00004080


	//   ....[57]....
        /*0574*/ 	.word	0x000041c0


	//   ....[58]....
        /*0578*/ 	.word	0x00004250


	//   ....[59]....
        /*057c*/ 	.word	0x000042d0


	//   ....[60]....
        /*0580*/ 	.word	0x00004320


	//   ....[61]....
        /*0584*/ 	.word	0x00004330


	//   ....[62]....
        /*0588*/ 	.word	0x00004340


	//   ....[63]....
        /*058c*/ 	.word	0x00004420


	//   ....[64]....
        /*0590*/ 	.word	0x00004430


	//   ....[65]....
        /*0594*/ 	.word	0x00004440


	//   ....[66]....
        /*0598*/ 	.word	0x00004520


	//   ....[67]....
        /*059c*/ 	.word	0x00004530


	//   ....[68]....
        /*05a0*/ 	.word	0x00004540


	//   ....[69]....
        /*05a4*/ 	.word	0x00004620


	//   ....[70]....
        /*05a8*/ 	.word	0x00004630


	//   ....[71]....
        /*05ac*/ 	.word	0x00004640


	//   ....[72]....
        /*05b0*/ 	.word	0x00004720


	//   ....[73]....
        /*05b4*/ 	.word	0x00004730


	//   ....[74]....
        /*05b8*/ 	.word	0x00004740


	//   ....[75]....
        /*05bc*/ 	.word	0x000048a0


	//   ....[76]....
        /*05c0*/ 	.word	0x00006590


	//   ....[77]....
        /*05c4*/ 	.word	0x000066d0


	//   ....[78]....
        /*05c8*/ 	.word	0x00006cf0


	//   ....[79]....
        /*05cc*/ 	.word	0x00006d80


	//   ....[80]....
        /*05d0*/ 	.word	0x00006da0


	//   ....[81]....
        /*05d4*/ 	.word	0x00006dd0


	//   ....[82]....
        /*05d8*/ 	.word	0x00006e50


	//   ....[83]....
        /*05dc*/ 	.word	0x00006e60


	//   ....[84]....
        /*05e0*/ 	.word	0x00006ed0


	//   ....[85]....
        /*05e4*/ 	.word	0x00006f10


	//   ....[86]....
        /*05e8*/ 	.word	0x00006f30


	//   ....[87]....
        /*05ec*/ 	.word	0x00006fa0


	//   ....[88]....
        /*05f0*/ 	.word	0x00006fe0


	//   ....[89]....
        /*05f4*/ 	.word	0x00007000


	//   ....[90]....
        /*05f8*/ 	.word	0x00007070


	//   ....[91]....
        /*05fc*/ 	.word	0x000070b0


	//   ....[92]....
        /*0600*/ 	.word	0x000070d0


	//   ....[93]....
        /*0604*/ 	.word	0x00007410


	//   ....[94]....
        /*0608*/ 	.word	0x00007430


	//   ....[95]....
        /*060c*/ 	.word	0x00007730


	//   ....[96]....
        /*0610*/ 	.word	0x000091a0


	//   ....[97]....
        /*0614*/ 	.word	0x00009330


	//   ....[98]....
        /*0618*/ 	.word	0x00009930


	//   ....[99]....
        /*061c*/ 	.word	0x000099b0


	//   ....[100]....
        /*0620*/ 	.word	0x000099d0


	//   ....[101]....
        /*0624*/ 	.word	0x00009a20


	//   ....[102]....
        /*0628*/ 	.word	0x00009a70


	//   ....[103]....
        /*062c*/ 	.word	0x00009a90


	//   ....[104]....
        /*0630*/ 	.word	0x00009b00


	//   ....[105]....
        /*0634*/ 	.word	0x00009b40


	//   ....[106]....
        /*0638*/ 	.word	0x00009b60


	//   ....[107]....
        /*063c*/ 	.word	0x00009bf0


	//   ....[108]....
        /*0640*/ 	.word	0x00009c10


	//   ....[109]....
        /*0644*/ 	.word	0x00009c20


	//   ....[110]....
        /*0648*/ 	.word	0x00009cc0


	//   ....[111]....
        /*064c*/ 	.word	0x00009ce0


	//   ....[112]....
        /*0650*/ 	.word	0x00009cf0


	//   ....[113]....
        /*0654*/ 	.word	0x0000a310


	//   ....[114]....
        /*0658*/ 	.word	0x0000a320


	//   ....[115]....
        /*065c*/ 	.word	0x0000a340


	//   ....[116]....
        /*0660*/ 	.word	0x0000a590


	//   ....[117]....
        /*0664*/ 	.word	0x0000a620


	//   ....[118]....
        /*0668*/ 	.word	0x0000a670


	//   ....[119]....
        /*066c*/ 	.word	0x0000a680


	//   ....[120]....
        /*0670*/ 	.word	0x0000a690


	//   ....[121]....
        /*0674*/ 	.word	0x0000a770


	//   ....[122]....
        /*0678*/ 	.word	0x0000a780


	//   ....[123]....
        /*067c*/ 	.word	0x0000a790


	//   ....[124]....
        /*0680*/ 	.word	0x0000a880


	//   ....[125]....
        /*0684*/ 	.word	0x0000a890


	//   ....[126]....
        /*0688*/ 	.word	0x0000a8a0


	//   ....[127]....
        /*068c*/ 	.word	0x0000a990


	//   ....[128]....
        /*0690*/ 	.word	0x0000a9a0


	//   ....[129]....
        /*0694*/ 	.word	0x0000a9b0


	//   ....[130]....
        /*0698*/ 	.word	0x0000aaa0


	//   ....[131]....
        /*069c*/ 	.word	0x0000aab0


	//   ....[132]....
        /*06a0*/ 	.word	0x0000aac0


	//   ....[133]....
        /*06a4*/ 	.word	0x0000ac00


	//   ....[134]....
        /*06a8*/ 	.word	0x0000ac80


	//   ....[135]....
        /*06ac*/ 	.word	0x0000ad00


	//   ....[136]....
        /*06b0*/ 	.word	0x0000ad50


	//   ....[137]....
        /*06b4*/ 	.word	0x0000ad60


	//   ....[138]....
        /*06b8*/ 	.word	0x0000ad70


	//   ....[139]....
        /*06bc*/ 	.word	0x0000ae50


	//   ....[140]....
        /*06c0*/ 	.word	0x0000ae60


	//   ....[141]....
        /*06c4*/ 	.word	0x0000ae70


	//   ....[142]....
        /*06c8*/ 	.word	0x0000af50


	//   ....[143]....
        /*06cc*/ 	.word	0x0000af60


	//   ....[144]....
        /*06d0*/ 	.word	0x0000af70


	//   ....[145]....
        /*06d4*/ 	.word	0x0000b050


	//   ....[146]....
        /*06d8*/ 	.word	0x0000b060


	//   ....[147]....
        /*06dc*/ 	.word	0x0000b070


	//   ....[148]....
        /*06e0*/ 	.word	0x0000b150


	//   ....[149]....
        /*06e4*/ 	.word	0x0000b160


	//   ....[150]....
        /*06e8*/ 	.word	0x0000b170


	//   ....[151]....
        /*06ec*/ 	.word	0x0000b2d0


	//   ....[152]....
        /*06f0*/ 	.word	0x0000ccc0


	//   ....[153]....
        /*06f4*/ 	.word	0x0000cd60


	//   ....[154]....
        /*06f8*/ 	.word	0x0000ce10


	//   ....[155]....
        /*06fc*/ 	.word	0x0000ce60


	//   ....[156]....
        /*0700*/ 	.word	0x0000ceb0


	//   ....[157]....
        /*0704*/ 	.word	0x0000cf20


	//   ....[158]....
        /*0708*/ 	.word	0x0000cfb0


	//   ....[159]....
        /*070c*/ 	.word	0x0000d030


	//   ....[160]....
        /*0710*/ 	.word	0x0000d080


	//   ....[161]....
        /*0714*/ 	.word	0x0000d100


	//   ....[162]....
        /*0718*/ 	.word	0x0000d190


	//   ....[163]....
        /*071c*/ 	.word	0x0000d210


	//   ....[164]....
        /*0720*/ 	.word	0x0000d260


	//   ....[165]....
        /*0724*/ 	.word	0x0000d2e0


	//   ....[166]....
        /*0728*/ 	.word	0x0000d370


	//   ....[167]....
        /*072c*/ 	.word	0x0000d3f0


	//   ....[168]....
        /*0730*/ 	.word	0x0000d440


	//   ....[169]....
        /*0734*/ 	.word	0x0000d4c0


	//   ....[170]....
        /*0738*/ 	.word	0x0000d550


	//   ....[171]....
        /*073c*/ 	.word	0x0000d5d0


	//   ....[172]....
        /*0740*/ 	.word	0x0000d620


	//   ....[173]....
        /*0744*/ 	.word	0x0000d6a0


	//   ....[174]....
        /*0748*/ 	.word	0x0000d720


	//   ....[175]....
        /*074c*/ 	.word	0x0000d7b0


	//   ....[176]....
        /*0750*/ 	.word	0x0000d840


	//   ....[177]....
        /*0754*/ 	.word	0x0000d8f0


	//   ....[178]....
        /*0758*/ 	.word	0x0000d940


	//   ....[179]....
        /*075c*/ 	.word	0x0000d990


	//   ....[180]....
        /*0760*/ 	.word	0x0000da10


	//   ....[181]....
        /*0764*/ 	.word	0x0000daa0


	//   ....[182]....
        /*0768*/ 	.word	0x0000db20


	//   ....[183]....
        /*076c*/ 	.word	0x0000db70


	//   ....[184]....
        /*0770*/ 	.word	0x0000dbf0


	//   ....[185]....
        /*0774*/ 	.word	0x0000dc80


	//   ....[186]....
        /*0778*/ 	.word	0x0000dd00


	//   ....[187]....
        /*077c*/ 	.word	0x0000dd50


	//   ....[188]....
        /*0780*/ 	.word	0x0000ddd0


	//   ....[189]....
        /*0784*/ 	.word	0x0000de60


	//   ....[190]....
        /*0788*/ 	.word	0x0000dee0


	//   ....[191]....
        /*078c*/ 	.word	0x0000df30


	//   ....[192]....
        /*0790*/ 	.word	0x0000dfb0


	//   ....[193]....
        /*0794*/ 	.word	0x0000e040


	//   ....[194]....
        /*0798*/ 	.word	0x0000e0c0


	//   ....[195]....
        /*079c*/ 	.word	0x0000e110


	//   ....[196]....
        /*07a0*/ 	.word	0x0000e190


	//   ....[197]....
        /*07a4*/ 	.word	0x0000e210


	//   ....[198]....
        /*07a8*/ 	.word	0x0000e2a0


	//   ....[199]....
        /*07ac*/ 	.word	0x0000e330


	//   ....[200]....
        /*07b0*/ 	.word	0x0000e3e0


	//   ....[201]....
        /*07b4*/ 	.word	0x0000e430


	//   ....[202]....
        /*07b8*/ 	.word	0x0000e480


	//   ....[203]....
        /*07bc*/ 	.word	0x0000e4f0


	//   ....[204]....
        /*07c0*/ 	.word	0x0000e580


	//   ....[205]....
        /*07c4*/ 	.word	0x0000e600


	//   ....[206]....
        /*07c8*/ 	.word	0x0000e650


	//   ....[207]....
        /*07cc*/ 	.word	0x0000e6c0


	//   ....[208]....
        /*07d0*/ 	.word	0x0000e750


	//   ....[209]....
        /*07d4*/ 	.word	0x0000e7d0


	//   ....[210]....
        /*07d8*/ 	.word	0x0000e820


	//   ....[211]....
        /*07dc*/ 	.word	0x0000e890


	//   ....[212]....
        /*07e0*/ 	.word	0x0000e920


	//   ....[213]....
        /*07e4*/ 	.word	0x0000e9a0


	//   ....[214]....
        /*07e8*/ 	.word	0x0000e9f0


	//   ....[215]....
        /*07ec*/ 	.word	0x0000ea60


	//   ....[216]....
        /*07f0*/ 	.word	0x0000eaf0


	//   ....[217]....
        /*07f4*/ 	.word	0x0000eb70


	//   ....[218]....
        /*07f8*/ 	.word	0x0000ebc0


	//   ....[219]....
        /*07fc*/ 	.word	0x0000ec30


	//   ....[220]....
        /*0800*/ 	.word	0x0000ecb0


	//   ....[221]....
        /*0804*/ 	.word	0x0000ed40


	//   ....[222]....
        /*0808*/ 	.word	0x0000edc0


	//   ....[223]....
        /*080c*/ 	.word	0x0000ee70


	//   ....[224]....
        /*0810*/ 	.word	0x0000eec0


	//   ....[225]....
        /*0814*/ 	.word	0x0000ef10


	//   ....[226]....
        /*0818*/ 	.word	0x0000ef90


	//   ....[227]....
        /*081c*/ 	.word	0x0000f020


	//   ....[228]....
        /*0820*/ 	.word	0x0000f0a0


	//   ....[229]....
        /*0824*/ 	.word	0x0000f0f0


	//   ....[230]....
        /*0828*/ 	.word	0x0000f170


	//   ....[231]....
        /*082c*/ 	.word	0x0000f200


	//   ....[232]....
        /*0830*/ 	.word	0x0000f280


	//   ....[233]....
        /*0834*/ 	.word	0x0000f2d0


	//   ....[234]....
        /*0838*/ 	.word	0x0000f350


	//   ....[235]....
        /*083c*/ 	.word	0x0000f3e0


	//   ....[236]....
        /*0840*/ 	.word	0x0000f460


	//   ....[237]....
        /*0844*/ 	.word	0x0000f4b0


	//   ....[238]....
        /*0848*/ 	.word	0x0000f530


	//   ....[239]....
        /*084c*/ 	.word	0x0000f5c0


	//   ....[240]....
        /*0850*/ 	.word	0x0000f640


	//   ....[241]....
        /*0854*/ 	.word	0x0000f690


	//   ....[242]....
        /*0858*/ 	.word	0x0000f710


	//   ....[243]....
        /*085c*/ 	.word	0x0000f780


	//----- nvinfo : EIATTR_VRC_CTA_INIT_COUNT
	.align		4
.L_374:
        /*0860*/ 	.byte	0x02, 0x4a
	.zero		1
	.zero		1


	//----- nvinfo : EIATTR_EXIT_INSTR_OFFSETS
	.align		4
        /*0864*/ 	.byte	0x04, 0x1c
        /*0866*/ 	.short	(.L_376 - .L_375)


	//   ....[0]....
.L_375:
        /*0868*/ 	.word	0x00001a00


	//   ....[1]....
        /*086c*/ 	.word	0x00001d10


	//   ....[2]....
        /*0870*/ 	.word	0x00001f80


	//   ....[3]....
        /*0874*/ 	.word	0x00002610


	//   ....[4]....
        /*0878*/ 	.word	0x000026a0


	//   ....[5]....
        /*087c*/ 	.word	0x00005390


	//   ....[6]....
        /*0880*/ 	.word	0x000056c0


	//   ....[7]....
        /*0884*/ 	.word	0x000058e0


	//   ....[8]....
        /*0888*/ 	.word	0x00005f90


	//   ....[9]....
        /*088c*/ 	.word	0x00006020


	//   ....[10]....
        /*0890*/ 	.word	0x00006050


	//   ....[11]....
        /*0894*/ 	.word	0x00008ba0


	//   ....[12]....
        /*0898*/ 	.word	0x00008cc0


	//   ....[13]....
        /*089c*/ 	.word	0x0000cb70


	//   ....[14]....
        /*08a0*/ 	.word	0x0000cc70


	//----- nvinfo : EIATTR_MAX_THREADS
	.align		4
.L_376:
        /*08a4*/ 	.byte	0x04, 0x05
        /*08a6*/ 	.short	(.L_378 - .L_377)
.L_377:
        /*08a8*/ 	.word	0x00000100
        /*08ac*/ 	.word	0x00000001
        /*08b0*/ 	.word	0x00000001


	//----- nvinfo : EIATTR_CRS_STACK_SIZE
	.align		4
.L_378:
        /*08b4*/ 	.byte	0x04, 0x1e
        /*08b6*/ 	.short	(.L_380 - .L_379)
.L_379:
        /*08b8*/ 	.word	0x00000000


	//----- nvinfo : EIATTR_CBANK_PARAM_SIZE
	.align		4
.L_380:
        /*08bc*/ 	.byte	0x03, 0x19
        /*08be*/ 	.short	0x0050


	//----- nvinfo : EIATTR_PARAM_CBANK
	.align		4
        /*08c0*/ 	.byte	0x04, 0x0a
        /*08c2*/ 	.short	(.L_382 - .L_381)
	.align		4
.L_381:
        /*08c4*/ 	.word	index@(.nv.constant0._ZN6thrust24THRUST_300001_SM_1000_NS8cuda_cub4core6detail13_kernel_agentINS1_15__reduce_by_key16ReduceByKeyAgentIPxNS0_17constant_iteratorIiNS0_11use_defaultES9_EES7_PiN4cuda3std3__48equal_toIxEENSE_4plusIiEEPllEEJS7_SA_S7_SB_SJ_N3cub18CUB_300001_SM_100024ReduceByKeyScanTileStateIilLb1EEESG_SI_llEEEvDpT0_)
        /*08c8*/ 	.short	0x0380
        /*08ca*/ 	.short	0x0050


	//----- nvinfo : EIATTR_SW_WAR
	.align		4
.L_382:
        /*08cc*/ 	.byte	0x04, 0x36
        /*08ce*/ 	.short	(.L_384 - .L_383)
.L_383:
        /*08d0*/ 	.word	0x00000008
.L_384:


//--------------------- .nv.info._ZN6thrust24THRUST_300001_SM_1000_NS8cuda_cub4core6detail13_kernel_agentINS1_15__reduce_by_key9InitAgentIN3cub18CUB_300001_SM_100024ReduceByKeyScanTileStateIilLb1EEElPlEEJSA_lSB_EEEvDpT0_ --------------------------
	.section	.nv.info._ZN6thrust24THRUST_300001_SM_1000_NS8cuda_cub4core6detail13_kernel_agentINS1_15__reduce_by_key9InitAgentIN3cub18CUB_300001_SM_100024ReduceByKeyScanTileStateIilLb1EEElPlEEJSA_lSB_EEEvDpT0_,"",@"SHT_CUDA_INFO"
	.sectionflags	@""
	.align	4


	//----- nvinfo : EIATTR_CUDA_API_VERSION
	.align		4
        /*0000*/ 	.byte	0x04, 0x37
        /*0002*/ 	.short	(.L_386 - .L_385)
.L_385:
        /*0004*/ 	.word	0x00000082


	//----- nvinfo : EIATTR_KPARAM_INFO
	.align		4
.L_386:
        /*0008*/ 	.byte	0x04, 0x17
        /*000a*/ 	.short	(.L_388 - .L_387)
.L_387:
        /*000c*/ 	.word	0x00000000
        /*0010*/ 	.short	0x0002
        /*0012*/ 	.short	0x0010
        /*0014*/ 	.byte	0x00, 0xf5, 0x21, 0x00


	//----- nvinfo : EIATTR_KPARAM_INFO
	.align		4
.L_388:
        /*0018*/ 	.byte	0x04, 0x17
        /*001a*/ 	.short	(.L_390 - .L_389)
.L_389:
        /*001c*/ 	.word	0x00000000
        /*0020*/ 	.short	0x0001
        /*0022*/ 	.short	0x0008
        /*0024*/ 	.byte	0x00, 0xf0, 0x21, 0x00


	//----- nvinfo : EIATTR_KPARAM_INFO
	.align		4
.L_390:
        /*0028*/ 	.byte	0x04, 0x17
        /*002a*/ 	.short	(.L_392 - .L_391)
.L_391:
        /*002c*/ 	.word	0x00000000
        /*0030*/ 	.short	0x0000
        /*0032*/ 	.short	0x0000
        /*0034*/ 	.byte	0x00, 0xf0, 0x21, 0x00


	//----- nvinfo : EIATTR_SPARSE_MMA_MASK
	.align		4
.L_392:
        /*0038*/ 	.byte	0x03, 0x50
        /*003a*/ 	.short	0x0000


	//----- nvinfo : EIATTR_MAXREG_COUNT
	.align		4
        /*003c*/ 	.byte	0x03, 0x1b
        /*003e*/ 	.short	0x00ff


	//----- nvinfo : EIATTR_MERCURY_ISA_VERSION
	.align		4
        /*0040*/ 	.byte	0x03, 0x5f
        /*0042*/ 	.short	0x0101


	//----- nvinfo : EIATTR_VRC_CTA_INIT_COUNT
	.align		4
        /*0044*/ 	.byte	0x02, 0x4a
	.zero		1
	.zero		1


	//----- nvinfo : EIATTR_EXIT_INSTR_OFFSETS
	.align		4
        /*0048*/ 	.byte	0x04, 0x1c
        /*004a*/ 	.short	(.L_394 - .L_393)


	//   ....[0]....
.L_393:
        /*004c*/ 	.word	0x00000140


	//   ....[1]....
        /*0050*/ 	.word	0x00000170


	//----- nvinfo : EIATTR_MAX_THREADS
	.align		4
.L_394:
        /*0054*/ 	.byte	0x04, 0x05
        /*0056*/ 	.short	(.L_396 - .L_395)
.L_395:
        /*0058*/ 	.word	0x00000080
        /*005c*/ 	.word	0x00000001
        /*0060*/ 	.word	0x00000001


	//----- nvinfo : EIATTR_CBANK_PARAM_SIZE
	.align		4
.L_396:
        /*0064*/ 	.byte	0x03, 0x19
        /*0066*/ 	.short	0x0018


	//----- nvinfo : EIATTR_PARAM_CBANK
	.align		4
        /*0068*/ 	.byte	0x04, 0x0a
        /*006a*/ 	.short	(.L_398 - .L_397)
	.align		4
.L_397:
        /*006c*/ 	.word	index@(.nv.constant0._ZN6thrust24THRUST_300001_SM_1000_NS8cuda_cub4core6detail13_kernel_agentINS1_15__reduce_by_key9InitAgentIN3cub18CUB_300001_SM_100024ReduceByKeyScanTileStateIilLb1EEElPlEEJSA_lSB_EEEvDpT0_)
        /*0070*/ 	.short	0x0380
        /*0072*/ 	.short	0x0018


	//----- nvinfo : EIATTR_SW_WAR
	.align		4
.L_398:
        /*0074*/ 	.byte	0x04, 0x36
        /*0076*/ 	.short	(.L_400 - .L_399)
.L_399:
        /*0078*/ 	.word	0x00000008
.L_400:


//--------------------- .nv.info._ZN6thrust24THRUST_300001_SM_1000_NS8cuda_cub4core6detail13_kernel_agentINS1_15__reduce_by_key16ReduceByKeyAgentIPxNS0_17constant_iteratorIiNS0_11use_defaultES9_EES7_PiN4cuda3std3__48equal_toIxEENSE_4plusIiEESB_iEEJS7_SA_S7_SB_SB_N3cub18CUB_300001_SM_100024ReduceByKeyScanTileStateIiiLb1EEESG_SI_iiEEEvDpT0_ --------------------------
	.section	.nv.info._ZN6thrust24THRUST_300001_SM_1000_NS8cuda_cub4core6detail13_kernel_agentINS1_15__reduce_by_key16ReduceByKeyAgentIPxNS0_17constant_iteratorIiNS0_11use_defaultES9_EES7_PiN4cuda3std3__48equal_toIxEENSE_4plusIiEESB_iEEJS7_SA_S7_SB_SB_N3cub18CUB_300001_SM_100024ReduceByKeyScanTileStateIiiLb1EEESG_SI_iiEEEvDpT0_,"",@"SHT_CUDA_INFO"
	.sectionflags	@""
	.align	4


	//----- nvinfo : EIATTR_CUDA_API_VERSION
	.align		4
        /*0000*/ 	.byte	0x04, 0x37
        /*0002*/ 	.short	(.L_402 - .L_401)
.L_401:
        /*0004*/ 	.word	0x00000082


	//----- nvinfo : EIATTR_KPARAM_INFO
	.align		4
.L_402:
        /*0008*/ 	.byte	0x04, 0x17
        /*000a*/ 	.short	(.L_404 - .L_403)
.L_403:
        /*000c*/ 	.word	0x00000000
        /*0010*/ 	.short	0x0009
        /*0012*/ 	.short	0x0040
        /*0014*/ 	.byte	0x00, 0xf0, 0x11, 0x00


	//----- nvinfo : EIATTR_KPARAM_INFO
	.align		4
.L_404:
        /*0018*/ 	.byte	0x04, 0x17
        /*001a*/ 	.short	(.L_406 - .L_405)
.L_405:
        /*001c*/ 	.word	0x00000000
        /*0020*/ 	.short	0x0008
        /*0022*/ 	.short	0x003c
        /*0024*/ 	.byte	0x00, 0xf0, 0x11, 0x00


	//----- nvinfo : EIATTR_KPARAM_INFO
	.align		4
.L_406:
        /*0028*/ 	.byte	0x04, 0x17
        /*002a*/ 	.short	(.L_408 - .L_407)
.L_407:
        /*002c*/ 	.word	0x00000000
        /*0030*/ 	.short	0x0007
        /*0032*/ 	.short	0x0039
        /*0034*/ 	.byte	0x00, 0xf0, 0x05, 0x00


	//----- nvinfo : EIATTR_KPARAM_INFO
	.align		4
.L_408:
        /*0038*/ 	.byte	0x04, 0x17
        /*003a*/ 	.short	(.L_410 - .L_409)
.L_409:
        /*003c*/ 	.word	0x00000000
        /*0040*/ 	.short	0x0006
        /*0042*/ 	.short	0x0038
        /*0044*/ 	.byte	0x00, 0xf0, 0x05, 0x00


	//----- nvinfo : EIATTR_KPARAM_INFO
	.align		4
.L_410:
        /*0048*/ 	.byte	0x04, 0x17
        /*004a*/ 	.short	(.L_412 - .L_411)
.L_411:
        /*004c*/ 	.word	0x00000000
        /*0050*/ 	.short	0x0005
        /*0052*/ 	.short	0x0030
        /*0054*/ 	.byte	0x00, 0xf0, 0x21, 0x00


	//----- nvinfo : EIATTR_KPARAM_INFO
	.align		4
.L_412:
        /*0058*/ 	.byte	0x04, 0x17
        /*005a*/ 	.short	(.L_414 - .L_413)
.L_413:
        /*005c*/ 	.word	0x00000000
        /*0060*/ 	.short	0x0004
        /*0062*/ 	.short	0x0028
        /*0064*/ 	.byte	0x00, 0xf5, 0x21, 0x00


	//----- nvinfo : EIATTR_KPARAM_INFO
	.align		4
.L_414:
        /*0068*/ 	.byte	0x04, 0x17
        /*006a*/ 	.short	(.L_416 - .L_415)
.L_415:
        /*006c*/ 	.word	0x00000000
        /*0070*/ 	.short	0x0003
        /*0072*/ 	.short	0x0020
        /*0074*/ 	.byte	0x00, 0xf5, 0x21, 0x00


	//----- nvinfo : EIATTR_KPARAM_INFO
	.align		4
.L_416:
        /*0078*/ 	.byte	0x04, 0x17
        /*007a*/ 	.short	(.L_418 - .L_417)
.L_417:
        /*007c*/ 	.word	0x00000000
        /*0080*/ 	.short	0x0002
        /*0082*/ 	.short	0x0018
        /*0084*/ 	.byte	0x00, 0xf5, 0x21, 0x00


	//----- nvinfo : EIATTR_KPARAM_INFO
	.align		4
.L_418:
        /*0088*/ 	.byte	0x04, 0x17
        /*008a*/ 	.short	(.L_420 - .L_419)
.L_419:
        /*008c*/ 	.word	0x00000000
        /*0090*/ 	.short	0x0001
        /*0092*/ 	.short	0x0008
        /*0094*/ 	.byte	0x00, 0xf0, 0x41, 0x00


	//----- nvinfo : EIATTR_KPARAM_INFO
	.align		4
.L_420:
        /*0098*/ 	.byte	0x04, 0x17
        /*009a*/ 	.short	(.L_422 - .L_421)
.L_421:
        /*009c*/ 	.word	0x00000000
        /*00a0*/ 	.short	0x0000
        /*00a2*/ 	.short	0x0000
        /*00a4*/ 	.byte	0x00, 0xf5, 0x21, 0x00


	//----- nvinfo : EIATTR_SPARSE_MMA_MASK
	.align		4
.L_422:
        /*00a8*/ 	.byte	0x03, 0x50
        /*00aa*/ 	.short	0x0000


	//----- nvinfo : EIATTR_MAXREG_COUNT
	.align		4
        /*00ac*/ 	.byte	0x03, 0x1b
        /*00ae*/ 	.short	0x00ff


	//----- nvinfo : EIATTR_NUM_BARRIERS
	.align		4
        /*00b0*/ 	.byte	0x02, 0x4c
        /*00b2*/ 	.byte	0x01
	.zero		1


	//----- nvinfo : EIATTR_MERCURY_ISA_VERSION
	.align		4
        /*00b4*/ 	.byte	0x03, 0x5f
        /*00b6*/ 	.short	0x0101


	//----- nvinfo : EIATTR_COOP_GROUP_MASK_REGIDS
	.align		4
        /*00b8*/ 	.byte	0x04, 0x29
        /*00ba*/ 	.short	(.L_424 - .L_423)


	//   ....[0]....
.L_423:
        /*00bc*/ 	.word	0xffffffff


	//   ....[1]....
        /*00c0*/ 	.word	0xffffffff


	//   ....[2]....
        /*00c4*/ 	.word	0xffffffff


	//   ....[3]....
        /*00c8*/ 	.word	0xffffffff


	//   ....[4]....
        /*00cc*/ 	.word	0xffffffff


	//   ....[5]....
        /*00d0*/ 	.word	0xffffffff


	//   ....[6]....
        /*00d4*/ 	.word	0xffffffff


	//   ....[7]....
        /*00d8*/ 	.word	0xffffffff


	//   ....[8]....
        /*00dc*/ 	.word	0xffffffff


	//   ....[9]....
        /*00e0*/ 	.word	0xffffffff


	//   ....[10]....
        /*00e4*/ 	.word	0xffffffff


	//   ....[11]....
        /*00e8*/ 	.word	0xffffffff


	//   ....[12]....
        /*00ec*/ 	.word	0xffffffff


	//   ....[13]....
        /*00f0*/ 	.word	0xffffffff


	//   ....[14]....
        /*00f4*/ 	.word	0xffffffff


	//   ....[15]....
        /*00f8*/ 	.word	0xffffffff


	//   ....[16]....
        /*00fc*/ 	.word	0xffffffff


	//   ....[17]....
        /*0100*/ 	.word	0xffffffff


	//   ....[18]....
        /*0104*/ 	.word	0xffffffff


	//   ....[19]....
        /*0108*/ 	.word	0xffffffff


	//   ....[20]....
        /*010c*/ 	.word	0xffffffff


	//   ....[21]....
        /*0110*/ 	.word	0xffffffff


	//   ....[22]....
        /*0114*/ 	.word	0xffffffff


	//   ....[23]....
        /*0118*/ 	.word	0xffffffff


	//   ....[24]....
        /*011c*/ 	.word	0xffffffff


	//   ....[25]....
        /*0120*/ 	.word	0xffffffff


	//   ....[26]....
        /*0124*/ 	.word	0xffffffff


	//   ....[27]....
        /*0128*/ 	.word	0xffffffff


	//   ....[28]....
        /*012c*/ 	.word	0xffffffff


	//   ....[29]....
        /*0130*/ 	.word	0xffffffff


	//   ....[30]....
        /*0134*/ 	.word	0xffffffff


	//   ....[31]....
        /*0138*/ 	.word	0xffffffff


	//   ....[32]....
        /*013c*/ 	.word	0xffffffff


	//   ....[33]....
        /*0140*/ 	.word	0xffffffff


	//   ....[34]....
        /*0144*/ 	.word	0xffffffff


	//   ....[35]....
        /*0148*/ 	.word	0xffffffff


	//   ....[36]....
        /*014c*/ 	.word	0xffffffff


	//   ....[37]....
        /*0150*/ 	.word	0xffffffff


	//   ....[38]....
        /*0154*/ 	.word	0xffffffff


	//   ....[39]....
        /*0158*/ 	.word	0xffffffff


	//   ....[40]....
        /*015c*/ 	.word	0xffffffff


	//   ....[41]....
        /*0160*/ 	.word	0xffffffff


	//   ....[42]....
        /*0164*/ 	.word	0xffffffff


	//   ....[43]....
        /*0168*/ 	.word	0xffffffff


	//   ....[44]....
        /*016c*/ 	.word	0xffffffff


	//   ....[45]....
        /*0170*/ 	.word	0xffffffff


	//   ....[46]....
        /*0174*/ 	.word	0xffffffff


	//   ....[47]....
        /*0178*/ 	.word	0xffffffff


	//   ....[48]....
        /*017c*/ 	.word	0xffffffff


	//   ....[49]....
        /*0180*/ 	.word	0xffffffff


	//   ....[50]....
        /*0184*/ 	.word	0xffffffff


	//   ....[51]....
        /*0188*/ 	.word	0xffffffff


	//   ....[52]....
        /*018c*/ 	.word	0xffffffff


	//   ....[53]....
        /*0190*/ 	.word	0xffffffff


	//   ....[54]....
        /*0194*/ 	.word	0xffffffff


	//   ....[55]....
        /*0198*/ 	.word	0xffffffff


	//   ....[56]....
        /*019c*/ 	.word	0xffffffff


	//   ....[57]....
        /*01a0*/ 	.word	0xffffffff


	//   ....[58]....
        /*01a4*/ 	.word	0xffffffff


	//   ....[59]....
        /*01a8*/ 	.word	0xffffffff


	//   ....[60]....
        /*01ac*/ 	.word	0xffffffff


	//   ....[61]....
        /*01b0*/ 	.word	0xffffffff


	//   ....[62]....
        /*01b4*/ 	.word	0xffffffff


	//   ....[63]....
        /*01b8*/ 	.word	0xffffffff


	//   ....[64]....
        /*01bc*/ 	.word	0xffffffff


	//   ....[65]....
        /*01c0*/ 	.word	0xffffffff


	//   ....[66]....
        /*01c4*/ 	.word	0xffffffff


	//   ....[67]....
        /*01c8*/ 	.word	0xffffffff


	//   ....[68]....
        /*01cc*/ 	.word	0xffffffff


	//   ....[69]....
        /*01d0*/ 	.word	0xffffffff


	//   ....[70]....
        /*01d4*/ 	.word	0xffffffff


	//   ....[71]....
        /*01d8*/ 	.word	0xffffffff


	//   ....[72]....
        /*01dc*/ 	.word	0xffffffff


	//   ....[73]....
        /*01e0*/ 	.word	0xffffffff


	//   ....[74]....
        /*01e4*/ 	.word	0xffffffff


	//   ....[75]....
        /*01e8*/ 	.word	0xffffffff


	//   ....[76]....
        /*01ec*/ 	.word	0xffffffff


	//   ....[77]....
        /*01f0*/ 	.word	0xffffffff


	//   ....[78]....
        /*01f4*/ 	.word	0xffffffff


	//   ....[79]....
        /*01f8*/ 	.word	0xffffffff


	//   ....[80]....
        /*01fc*/ 	.word	0xffffffff


	//   ....[81]....
        /*0200*/ 	.word	0xffffffff


	//   ....[82]....
        /*0204*/ 	.word	0xffffffff


	//   ....[83]....
        /*0208*/ 	.word	0xffffffff


	//   ....[84]....
        /*020c*/ 	.word	0xffffffff


	//   ....[85]....
        /*0210*/ 	.word	0xffffffff


	//   ....[86]....
        /*0214*/ 	.word	0xffffffff


	//   ....[87]....
        /*0218*/ 	.word	0xffffffff


	//   ....[88]....
        /*021c*/ 	.word	0xffffffff


	//   ....[89]....
        /*0220*/ 	.word	0xffffffff


	//   ....[90]....
        /*0224*/ 	.word	0xffffffff


	//   ....[91]....
        /*0228*/ 	.word	0xffffffff


	//   ....[92]....
        /*022c*/ 	.word	0xffffffff


	//   ....[93]....
        /*0230*/ 	.word	0xffffffff


	//   ....[94]....
        /*0234*/ 	.word	0xffffffff


	//   ....[95]....
        /*0238*/ 	.word	0xffffffff


	//   ....[96]....
        /*023c*/ 	.word	0xffffffff


	//   ....[97]....
        /*0240*/ 	.word	0xffffffff


	//   ....[98]....
        /*0244*/ 	.word	0xffffffff


	//   ....[99]....
        /*0248*/ 	.word	0xffffffff


	//   ....[100]....
        /*024c*/ 	.word	0xffffffff


	//   ....[101]....
        /*0250*/ 	.word	0xffffffff


	//   ....[102]....
        /*0254*/ 	.word	0xffffffff


	//   ....[103]....
        /*0258*/ 	.word	0xffffffff


	//   ....[104]....
        /*025c*/ 	.word	0xffffffff


	//   ....[105]....
        /*0260*/ 	.word	0xffffffff


	//   ....[106]....
        /*0264*/ 	.word	0xffffffff


	//   ....[107]....
        /*0268*/ 	.word	0xffffffff


	//   ....[108]....
        /*026c*/ 	.word	0x05000018


	//   ....[109]....
        /*0270*/ 	.word	0x05000018


	//   ....[110]....
        /*0274*/ 	.word	0x05000018


	//   ....[111]....
        /*0278*/ 	.word	0x05000018


	//   ....[112]....
        /*027c*/ 	.word	0x05000018


	//   ....[113]....
        /*0280*/ 	.word	0x05000018


	//   ....[114]....
        /*0284*/ 	.word	0x05000018


	//   ....[115]....
        /*0288*/ 	.word	0x05000018


	//   ....[116]....
        /*028c*/ 	.word	0x05000018


	//   ....[117]....
        /*0290*/ 	.word	0x05000018


	//   ....[118]....
        /*0294*/ 	.word	0x05000018


	//   ....[119]....
        /*0298*/ 	.word	0x05000018


	//   ....[120]....
        /*029c*/ 	.word	0x05000018


	//   ....[121]....
        /*02a0*/ 	.word	0x05000018


	//   ....[122]....
        /*02a4*/ 	.word	0x05000018


	//   ....[123]....
        /*02a8*/ 	.word	0x05000018


	//   ....[124]....
        /*02ac*/ 	.word	0x05000018


	//   ....[125]....
        /*02b0*/ 	.word	0x05000018


	//   ....[126]....
        /*02b4*/ 	.word	0x05000018


	//   ....[127]....
        /*02b8*/ 	.word	0x05000018


	//   ....[128]....
        /*02bc*/ 	.word	0x05000018


	//   ....[129]....
        /*02c0*/ 	.word	0x05000018


	//   ....[130]....
        /*02c4*/ 	.word	0x05000018


	//   ....[131]....
        /*02c8*/ 	.word	0x05000018


	//   ....[132]....
        /*02cc*/ 	.word	0x05000018


	//   ....[133]....
        /*02d0*/ 	.word	0x05000018


	//   ....[134]....
        /*02d4*/ 	.word	0x05000018


	//   ....[135]....
        /*02d8*/ 	.word	0x05000018


	//   ....[136]....
        /*02dc*/ 	.word	0x05000018


	//   ....[137]....
        /*02e0*/ 	.word	0x05000018


	//   ....[138]....
        /*02e4*/ 	.word	0x05000018


	//   ....[139]....
        /*02e8*/ 	.word	0x05000018


	//   ....[140]....
        /*02ec*/ 	.word	0x05000018


	//   ....[141]....
        /*02f0*/ 	.word	0x05000018


	//   ....[142]....
        /*02f4*/ 	.word	0x05000018


	//   ....[143]....
        /*02f8*/ 	.word	0x05000018


	//   ....[144]....
        /*02fc*/ 	.word	0x05000018


	//   ....[145]....
        /*0300*/ 	.word	0x05000018


	//   ....[146]....
        /*0304*/ 	.word	0x05000018


	//   ....[147]....
        /*0308*/ 	.word	0x05000018


	//   ....[148]....
        /*030c*/ 	.word	0x05000018


	//   ....[149]....
        /*0310*/ 	.word	0x05000018


	//   ....[150]....
        /*0314*/ 	.word	0x05000018


	//   ....[151]....
        /*0318*/ 	.word	0x05000018


	//   ....[152]....
        /*031c*/ 	.word	0x05000018


	//   ....[153]....
        /*0320*/ 	.word	0x05000018


	//   ....[154]....
        /*0324*/ 	.word	0x05000018


	//   ....[155]....
        /*0328*/ 	.word	0x05000018


	//   ....[156]....
        /*032c*/ 	.word	0x05000018


	//   ....[157]....
        /*0330*/ 	.word	0x05000018


	//   ....[158]....
        /*0334*/ 	.word	0x05000018


	//   ....[159]....
        /*0338*/ 	.word	0x05000018


	//----- nvinfo : EIATTR_COOP_GROUP_INSTR_OFFSETS
	.align		4
.L_424:
        /*033c*/ 	.byte	0x04, 0x28
        /*033e*/ 	.short	(.L_426 - .L_425)


	//   ....[0]....
.L_425:
        /*0340*/ 	.word	0x00000310


	//   ....[1]....
        /*0344*/ 	.word	0x00000520


	//   ....[2]....
        /*0348*/ 	.word	0x000008d0


	//   ....[3]....
        /*034c*/ 	.word	0x000008f0


	//   ....[4]....
        /*0350*/ 	.word	0x00000930


	//   ....[5]....
        /*0354*/ 	.word	0x00000960


	//   ....[6]....
        /*0358*/ 	.word	0x000009d0


	//   ....[7]....
        /*035c*/ 	.word	0x00000a10


	//   ....[8]....
        /*0360*/ 	.word	0x00000a50


	//   ....[9]....
        /*0364*/ 	.word	0x00000aa0


	//   ....[10]....
        /*0368*/ 	.word	0x00000af0


	//   ....[11]....
        /*036c*/ 	.word	0x00000b10


	//   ....[12]....
        /*0370*/ 	.word	0x00000d50


	//   ....[13]....
        /*0374*/ 	.word	0x00000d60


	//   ....[14]....
        /*0378*/ 	.word	0x000028e0


	//   ....[15]....
        /*037c*/ 	.word	0x00002a80


	//   ....[16]....
        /*0380*/ 	.word	0x00002e70


	//   ....[17]....
        /*0384*/ 	.word	0x00002e80


	//   ....[18]....
        /*0388*/ 	.word	0x00002ef0


	//   ....[19]....
        /*038c*/ 	.word	0x00002f10


	//   ....[20]....
        /*0390*/ 	.word	0x00002f90


	//   ....[21]....
        /*0394*/ 	.word	0x00002fb0


	//   ....[22]....
        /*0398*/ 	.word	0x00003020


	//   ....[23]....
        /*039c*/ 	.word	0x00003040


	//   ....[24]....
        /*03a0*/ 	.word	0x000030b0


	//   ....[25]....
        /*03a4*/ 	.word	0x000030d0


	//   ....[26]....
        /*03a8*/ 	.word	0x00003170


	//   ....[27]....
        /*03ac*/ 	.word	0x00003340


	//   ....[28]....
        /*03b0*/ 	.word	0x000036a0


	//   ....[29]....
        /*03b4*/ 	.word	0x00003710


	//   ....[30]....
        /*03b8*/ 	.word	0x00003770


	//   ....[31]....
        /*03bc*/ 	.word	0x000037d0


	//   ....[32]....
        /*03c0*/ 	.word	0x000037f0


	//   ....[33]....
        /*03c4*/ 	.word	0x00003850


	//   ....[34]....
        /*03c8*/ 	.word	0x00003870


	//   ....[35]....
        /*03cc*/ 	.word	0x000038e0


	//   ....[36]....
        /*03d0*/ 	.word	0x00003910


	//   ....[37]....
        /*03d4*/ 	.word	0x00003990


	//   ....[38]....
        /*03d8*/ 	.word	0x000039b0


	//   ....[39]....
        /*03dc*/ 	.word	0x00003a20


	//   ....[40]....
        /*03e0*/ 	.word	0x00003a50


	//   ....[41]....
        /*03e4*/ 	.word	0x00003b70


	//   ....[42]....
        /*03e8*/ 	.word	0x00003bd0


	//   ....[43]....
        /*03ec*/ 	.word	0x00003c70


	//   ....[44]....
        /*03f0*/ 	.word	0x00003c80


	//   ....[45]....
        /*03f4*/ 	.word	0x00003ca0


	//   ....[46]....
        /*03f8*/ 	.word	0x00003d10


	//   ....[47]....
        /*03fc*/ 	.word	0x00003d30


	//   ....[48]....
        /*0400*/ 	.word	0x00003db0


	//   ....[49]....
        /*0404*/ 	.word	0x00003dc0


	//   ....[50]....
        /*0408*/ 	.word	0x00003e10


	//   ....[51]....
        /*040c*/ 	.word	0x00003e50


	//   ....[52]....
        /*0410*/ 	.word	0x00003e90


	//   ....[53]....
        /*0414*/ 	.word	0x00003ee0


	//   ....[54]....
        /*0418*/ 	.word	0x00005e40


	//   ....[55]....
        /*041c*/ 	.word	0x00005fa0


	//   ....[56]....
        /*0420*/ 	.word	0x000064f0


	//   ....[57]....
        /*0424*/ 	.word	0x00006540


	//   ....[58]....
        /*0428*/ 	.word	0x00006580


	//   ....[59]....
        /*042c*/ 	.word	0x000065c0


	//   ....[60]....
        /*0430*/ 	.word	0x00006610


	//   ....[61]....
        /*0434*/ 	.word	0x00006660


	//   ....[62]....
        /*0438*/ 	.word	0x000066b0


	//   ....[63]....
        /*043c*/ 	.word	0x000066f0


	//   ....[64]....
        /*0440*/ 	.word	0x00006730


	//   ....[65]....
        /*0444*/ 	.word	0x00006780


	//   ....[66]....
        /*0448*/ 	.word	0x00006b40


	//   ....[67]....
        /*044c*/ 	.word	0x00006b50


	//   ....[68]....
        /*0450*/ 	.word	0x00008830


	//   ....[69]....
        /*0454*/ 	.word	0x00008990


	//   ....[70]....
        /*0458*/ 	.word	0x00008e90


	//   ....[71]....
        /*045c*/ 	.word	0x00008ef0


	//   ....[72]....
        /*0460*/ 	.word	0x00008f40


	//   ....[73]....
        /*0464*/ 	.word	0x00008f70


	//   ....[74]....
        /*0468*/ 	.word	0x00008fe0


	//   ....[75]....
        /*046c*/ 	.word	0x00009000


	//   ....[76]....
        /*0470*/ 	.word	0x00009070


	//   ....[77]....
        /*0474*/ 	.word	0x00009090


	//   ....[78]....
        /*0478*/ 	.word	0x00009110


	//   ....[79]....
        /*047c*/ 	.word	0x00009120


	//   ....[80]....
        /*0480*/ 	.word	0x000093c0


	//   ....[81]....
        /*0484*/ 	.word	0x00009460


	//   ....[82]....
        /*0488*/ 	.word	0x00009770


	//   ....[83]....
        /*048c*/ 	.word	0x000097e0


	//   ....[84]....
        /*0490*/ 	.word	0x00009880


	//   ....[85]....
        /*0494*/ 	.word	0x000098a0


	//   ....[86]....
        /*0498*/ 	.word	0x00009910


	//   ....[87]....
        /*049c*/ 	.word	0x00009930


	//   ....[88]....
        /*04a0*/ 	.word	0x000099c0


	//   ....[89]....
        /*04a4*/ 	.word	0x000099e0


	//   ....[90]....
        /*04a8*/ 	.word	0x00009a50


	//   ....[91]....
        /*04ac*/ 	.word	0x00009a70


	//   ....[92]....
        /*04b0*/ 	.word	0x00009b10


	//   ....[93]....
        /*04b4*/ 	.word	0x00009b30


	//   ....[94]....
        /*04b8*/ 	.word	0x00009b40


	//   ....[95]....
        /*04bc*/ 	.word	0x00009c60


	//   ....[96]....
        /*04c0*/ 	.word	0x00009cc0


	//   ....[97]....
        /*04c4*/ 	.word	0x00009d40


	//   ....[98]....
        /*04c8*/ 	.word	0x00009d70


	//   ....[99]....
        /*04cc*/ 	.word	0x00009de0


	//   ....[100]....
        /*04d0*/ 	.word	0x00009e10


	//   ....[101]....
        /*04d4*/ 	.word	0x00009e80


	//   ....[102]....
        /*04d8*/ 	.word	0x00009ea0


	//   ....[103]....
        /*04dc*/ 	.word	0x00009f10


	//   ....[104]....
        /*04e0*/ 	.word	0x00009f30


	//   ....[105]....
        /*04e4*/ 	.word	0x00009fb0


	//   ....[106]....
        /*04e8*/ 	.word	0x00009fd0


	//   ....[107]....
        /*04ec*/ 	.word	0x00009fe0


	//   ....[108]....
        /*04f0*/ 	.word	0x0000bb90


	//   ....[109]....
        /*04f4*/ 	.word	0x0000bc60


	//   ....[110]....
        /*04f8*/ 	.word	0x0000bd20


	//   ....[111]....
        /*04fc*/ 	.word	0x0000bd80


	//   ....[112]....
        /*0500*/ 	.word	0x0000be30


	//   ....[113]....
        /*0504*/ 	.word	0x0000beb0


	//   ....[114]....
        /*0508*/ 	.word	0x0000bf60


	//   ....[115]....
        /*050c*/ 	.word	0x0000bfe0


	//   ....[116]....
        /*0510*/ 	.word	0x0000c080


	//   ....[117]....
        /*0514*/ 	.word	0x0000c0f0


	//   ....[118]....
        /*0518*/ 	.word	0x0000c190


	//   ....[119]....
        /*051c*/ 	.word	0x0000c200


	//   ....[120]....
        /*0520*/ 	.word	0x0000c230


	//   ....[121]....
        /*0524*/ 	.word	0x0000c320


	//   ....[122]....
        /*0528*/ 	.word	0x0000c3d0


	//   ....[123]....
        /*052c*/ 	.word	0x0000c4a0


	//   ....[124]....
        /*0530*/ 	.word	0x0000c500


	//   ....[125]....
        /*0534*/ 	.word	0x0000c5d0


	//   ....[126]....
        /*0538*/ 	.word	0x0000c620


	//   ....[127]....
        /*053c*/ 	.word	0x0000c6c0


	//   ....[128]....
        /*0540*/ 	.word	0x0000c730


	//   ....[129]....
        /*0544*/ 	.word	0x0000c7f0


	//   ....[130]....
        /*0548*/ 	.word	0x0000c840


	//   ....[131]....
        /*054c*/ 	.word	0x0000c900


	//   ....[132]....
        /*0550*/ 	.word	0x0000c950


	//   ....[133]....
        /*0554*/ 	.word	0x0000c980


	//   ....[134]....
        /*0558*/ 	.word	0x0000ca70


	//   ....[135]....
        /*055c*/ 	.word	0x0000cb00


	//   ....[136]....
        /*0560*/ 	.word	0x0000cbd0


	//   ....[137]....
        /*0564*/ 	.word	0x0000cc30


	//   ....[138]....
        /*0568*/ 	.word	0x0000ccf0


	//   ....[139]....
        /*056c*/ 	.word	0x0000cd50


	//   ....[140]....
        /*0570*/ 	.word	0x0000ce10


	//   ....[141]....
        /*0574*/ 	.word	0x0000ce70


	//   ....[142]....
        /*0578*/ 	.word	0x0000cf10


	//   ....[143]....
        /*057c*/ 	.word	0x0000cf90


	//   ....[144]....
        /*0580*/ 	.word	0x0000d060


	//   ....[145]....
        /*0584*/ 	.word	0x0000d0e0


	//   ....[146]....
        /*0588*/ 	.word	0x0000d110


	//   ....[147]....
        /*058c*/ 	.word	0x0000d200


	//   ....[148]....
        /*0590*/ 	.word	0x0000d2a0


	//   ....[149]....
        /*0594*/ 	.word	0x0000d380


	//   ....[150]....
        /*0598*/ 	.word	0x0000d3d0


	//   ....[151]....
        /*059c*/ 	.word	0x0000d4a0


	//   ....[152]....
        /*05a0*/ 	.word	0x0000d4f0


	//   ....[153]....
        /*05a4*/ 	.word	0x0000d5b0


	//   ....[154]....
        /*05a8*/ 	.word	0x0000d600


	//   ....[155]....
        /*05ac*/ 	.word	0x0000d6c0


	//   ....[156]....
        /*05b0*/ 	.word	0x0000d710


	//   ....[157]....
        /*05b4*/ 	.word	0x0000d7d0


	//   ....[158]....
        /*05b8*/ 	.word	0x0000d820


	//   ....[159]....
        /*05bc*/ 	.word	0x0000d850


	//----- nvinfo : EIATTR_VRC_CTA_INIT_COUNT
	.align		4
.L_426:
        /*05c0*/ 	.byte	0x02, 0x4a
	.zero		1
	.zero		1


	//----- nvinfo : EIATTR_EXIT_INSTR_OFFSETS
	.align		4
        /*05c4*/ 	.byte	0x04, 0x1c
        /*05c6*/ 	.short	(.L_428 - .L_427)


	//   ....[0]....
.L_427:
        /*05c8*/ 	.word	0x000014f0


	//   ....[1]....
        /*05cc*/ 	.word	0x00001770


	//   ....[2]....
        /*05d0*/ 	.word	0x00002070


	//   ....[3]....
        /*05d4*/ 	.word	0x00002180


	//   ....[4]....
        /*05d8*/ 	.word	0x00002590


	//   ....[5]....
        /*05dc*/ 	.word	0x00002600


	//   ....[6]....
        /*05e0*/ 	.word	0x00004830


	//   ....[7]....
        /*05e4*/ 	.word	0x00004a20


	//   ....[8]....
        /*05e8*/ 	.word	0x00005370


	//   ....[9]....
        /*05ec*/ 	.word	0x000054a0


	//   ....[10]....
        /*05f0*/ 	.word	0x000058f0


	//   ....[11]....
        /*05f4*/ 	.word	0x00005960


	//   ....[12]....
        /*05f8*/ 	.word	0x00005980


	//   ....[13]....
        /*05fc*/ 	.word	0x00008290


	//   ....[14]....
        /*0600*/ 	.word	0x00008350


	//   ....[15]....
        /*0604*/ 	.word	0x0000ba80


	//   ....[16]....
        /*0608*/ 	.word	0x0000bb40


	//----- nvinfo : EIATTR_MAX_THREADS
	.align		4
.L_428:
        /*060c*/ 	.byte	0x04, 0x05
        /*060e*/ 	.short	(.L_430 - .L_429)
.L_429:
        /*0610*/ 	.word	0x00000100
        /*0614*/ 	.word	0x00000001
        /*0618*/ 	.word	0x00000001


	//----- nvinfo : EIATTR_CRS_STACK_SIZE
	.align		4
.L_430:
        /*061c*/ 	.byte	0x04, 0x1e
        /*061e*/ 	.short	(.L_432 - .L_431)
.L_431:
        /*0620*/ 	.word	0x00000000


	//----- nvinfo : EIATTR_CBANK_PARAM_SIZE
	.align		4
.L_432:
        /*0624*/ 	.byte	0x03, 0x19
        /*0626*/ 	.short	0x0044


	//----- nvinfo : EIATTR_PARAM_CBANK
	.align		4
        /*0628*/ 	.byte	0x04, 0x0a
        /*062a*/ 	.short	(.L_434 - .L_433)
	.align		4
.L_433:
        /*062c*/ 	.word	index@(.nv.constant0._ZN6thrust24THRUST_300001_SM_1000_NS8cuda_cub4core6detail13_kernel_agentINS1_15__reduce_by_key16ReduceByKeyAgentIPxNS0_17constant_iteratorIiNS0_11use_defaultES9_EES7_PiN4cuda3std3__48equal_toIxEENSE_4plusIiEESB_iEEJS7_SA_S7_SB_SB_N3cub18CUB_300001_SM_100024ReduceByKeyScanTileStateIiiLb1EEESG_SI_iiEEEvDpT0_)
        /*0630*/ 	.short	0x0380
        /*0632*/ 	.short	0x0044


	//----- nvinfo : EIATTR_SW_WAR
	.align		4
.L_434:
        /*0634*/ 	.byte	0x04, 0x36
        /*0636*/ 	.short	(.L_436 - .L_435)
.L_435:
        /*0638*/ 	.word	0x00000008
.L_436:


//--------------------- .nv.info._ZN6thrust24THRUST_300001_SM_1000_NS8cuda_cub4core6detail13_kernel_agentINS1_15__reduce_by_key9InitAgentIN3cub18CUB_300001_SM_100024ReduceByKeyScanTileStateIiiLb1EEEiPiEEJSA_iSB_EEEvDpT0_ --------------------------
	.section	.nv.info._ZN6thrust24THRUST_300001_SM_1000_NS8cuda_cub4core6detail13_kernel_agentINS1_15__reduce_by_key9InitAgentIN3cub18CUB_300001_SM_100024ReduceByKeyScanTileStateIiiLb1EEEiPiEEJSA_iSB_EEEvDpT0_,"",@"SHT_CUDA_INFO"
	.sectionflags	@""
	.align	4


	//----- nvinfo : EIATTR_CUDA_API_VERSION
	.align		4
        /*0000*/ 	.byte	0x04, 0x37
        /*0002*/ 	.short	(.L_438 - .L_437)
.L_437:
        /*0004*/ 	.word	0x00000082


	//----- nvinfo : EIATTR_KPARAM_INFO
	.align		4
.L_438:
        /*0008*/ 	.byte	0x04, 0x17
        /*000a*/ 	.short	(.L_440 - .L_439)
.L_439:
        /*000c*/ 	.word	0x00000000
        /*0010*/ 	.short	0x0002
        /*0012*/ 	.short	0x0010
        /*0014*/ 	.byte	0x00, 0xf5, 0x21, 0x00


	//----- nvinfo : EIATTR_KPARAM_INFO
	.align		4
.L_440:
        /*0018*/ 	.byte	0x04, 0x17
        /*001a*/ 	.short	(.L_442 - .L_441)
.L_441:
        /*001c*/ 	.word	0x00000000
        /*0020*/ 	.short	0x0001
        /*0022*/ 	.short	0x0008
        /*0024*/ 	.byte	0x00, 0xf0, 0x11, 0x00


	//----- nvinfo : EIATTR_KPARAM_INFO
	.align		4
.L_442:
        /*0028*/ 	.byte	0x04, 0x17
        /*002a*/ 	.short	(.L_444 - .L_443)
.L_443:
        /*002c*/ 	.word	0x00000000
        /*0030*/ 	.short	0x0000
        /*0032*/ 	.short	0x0000
        /*0034*/ 	.byte	0x00, 0xf0, 0x21, 0x00


	//----- nvinfo : EIATTR_SPARSE_MMA_MASK
	.align		4
.L_444:
        /*0038*/ 	.byte	0x03, 0x50
        /*003a*/ 	.short	0x0000


	//----- nvinfo : EIATTR_MAXREG_COUNT
	.align		4
        /*003c*/ 	.byte	0x03, 0x1b
        /*003e*/ 	.short	0x00ff


	//----- nvinfo : EIATTR_MERCURY_ISA_VERSION
	.align		4
        /*0040*/ 	.byte	0x03, 0x5f
        /*0042*/ 	.short	0x0101


	//----- nvinfo : EIATTR_VRC_CTA_INIT_COUNT
	.align		4
        /*0044*/ 	.byte	0x02, 0x4a
	.zero		1
	.zero		1


	//----- nvinfo : EIATTR_EXIT_INSTR_OFFSETS
	.align		4
        /*0048*/ 	.byte	0x04, 0x1c
        /*004a*/ 	.short	(.L_446 - .L_445)


	//   ....[0]....
.L_445:
        /*004c*/ 	.word	0x00000140


	//   ....[1]....
        /*0050*/ 	.word	0x00000170


	//----- nvinfo : EIATTR_MAX_THREADS
	.align		4
.L_446:
        /*0054*/ 	.byte	0x04, 0x05
        /*0056*/ 	.short	(.L_448 - .L_447)
.L_447:
        /*0058*/ 	.word	0x00000080
        /*005c*/ 	.word	0x00000001
        /*0060*/ 	.word	0x00000001


	//----- nvinfo : EIATTR_CBANK_PARAM_SIZE
	.align		4
.L_448:
        /*0064*/ 	.byte	0x03, 0x19
        /*0066*/ 	.short	0x0018


	//----- nvinfo : EIATTR_PARAM_CBANK
	.align		4
        /*0068*/ 	.byte	0x04, 0x0a
        /*006a*/ 	.short	(.L_450 - .L_449)
	.align		4
.L_449:
        /*006c*/ 	.word	index@(.nv.constant0._ZN6thrust24THRUST_300001_SM_1000_NS8cuda_cub4core6detail13_kernel_agentINS1_15__reduce_by_key9InitAgentIN3cub18CUB_300001_SM_100024ReduceByKeyScanTileStateIiiLb1EEEiPiEEJSA_iSB_EEEvDpT0_)
        /*0070*/ 	.short	0x0380
        /*0072*/ 	.short	0x0018


	//----- nvinfo : EIATTR_SW_WAR
	.align		4
.L_450:
        /*0074*/ 	.byte	0x04, 0x36
        /*0076*/ 	.short	(.L_452 - .L_451)
.L_451:
        /*0078*/ 	.word	0x00000008
.L_452:


//--------------------- .nv.info._ZN6thrust24THRUST_300001_SM_1000_NS8cuda_cub4core6detail13_kernel_agentINS1_8__unique11UniqueAgentIPxS7_N4cuda3std3__48equal_toIxEEiPiEEJS7_S7_SC_SD_iN3cub18CUB_300001_SM_100013ScanTileStateIiLb1EEEmEEEvDpT0_ --------------------------
	.section	.nv.info._ZN6thrust24THRUST_300001_SM_1000_NS8cuda_cub4core6detail13_kernel_agentINS1_8__unique11UniqueAgentIPxS7_N4cuda3std3__48equal_toIxEEiPiEEJS7_S7_SC_SD_iN3cub18CUB_300001_SM_100013ScanTileStateIiLb1EEEmEEEvDpT0_,"",@"SHT_CUDA_INFO"
	.sectionflags	@""
	.align	4


	//----- nvinfo : EIATTR_CUDA_API_VERSION
	.align		4
        /*0000*/ 	.byte	0x04, 0x37
        /*0002*/ 	.short	(.L_454 - .L_453)
.L_453:
        /*0004*/ 	.word	0x00000082


	//----- nvinfo : EIATTR_KPARAM_INFO
	.align		4
.L_454:
        /*0008*/ 	.byte	0x04, 0x17
        /*000a*/ 	.short	(.L_456 - .L_455)
.L_455:
        /*000c*/ 	.word	0x00000000
        /*0010*/ 	.short	0x0006
        /*0012*/ 	.short	0x0030
        /*0014*/ 	.byte	0x00, 0xf0, 0x21, 0x00


	//----- nvinfo : EIATTR_KPARAM_INFO
	.align		4
.L_456:
        /*0018*/ 	.byte	0x04, 0x17
        /*001a*/ 	.short	(.L_458 - .L_457)
.L_457:
        /*001c*/ 	.word	0x00000000
        /*0020*/ 	.short	0x0005
        /*0022*/ 	.short	0x0028
        /*0024*/ 	.byte	0x00, 0xf0, 0x21, 0x00


	//----- nvinfo : EIATTR_KPARAM_INFO
	.align		4
.L_458:
        /*0028*/ 	.byte	0x04, 0x17
        /*002a*/ 	.short	(.L_460 - .L_459)
.L_459:
        /*002c*/ 	.word	0x00000000
        /*0030*/ 	.short	0x0004
        /*0032*/ 	.short	0x0020
        /*0034*/ 	.byte	0x00, 0xf0, 0x11, 0x00


	//----- nvinfo : EIATTR_KPARAM_INFO
	.align		4
.L_460:
        /*0038*/ 	.byte	0x04, 0x17
        /*003a*/ 	.short	(.L_462 - .L_461)
.L_461:
        /*003c*/ 	.word	0x00000000
        /*0040*/ 	.short	0x0003
        /*0042*/ 	.short	0x0018
        /*0044*/ 	.byte	0x00, 0xf5, 0x21, 0x00


	//----- nvinfo : EIATTR_KPARAM_INFO
	.align		4
.L_462:
        /*0048*/ 	.byte	0x04, 0x17
        /*004a*/ 	.short	(.L_464 - .L_463)
.L_463:
        /*004c*/ 	.word	0x00000000
        /*0050*/ 	.short	0x0002
        /*0052*/ 	.short	0x0010
        /*0054*/ 	.byte	0x00, 0xf0, 0x05, 0x00


	//----- nvinfo : EIATTR_KPARAM_INFO
	.align		4
.L_464:
        /*0058*/ 	.byte	0x04, 0x17
        /*005a*/ 	.short	(.L_466 - .L_465)
.L_465:
        /*005c*/ 	.word	0x00000000
        /*0060*/ 	.short	0x0001
        /*0062*/ 	.short	0x0008
        /*0064*/ 	.byte	0x00, 0xf5, 0x21, 0x00


	//----- nvinfo : EIATTR_KPARAM_INFO
	.align		4
.L_466:
        /*0068*/ 	.byte	0x04, 0x17
        /*006a*/ 	.short	(.L_468 - .L_467)
.L_467:
        /*006c*/ 	.word	0x00000000
        /*0070*/ 	.short	0x0000
        /*0072*/ 	.short	0x0000
        /*0074*/ 	.byte	0x00, 0xf5, 0x21, 0x00


	//----- nvinfo : EIATTR_SPARSE_MMA_MASK
	.align		4
.L_468:
        /*0078*/ 	.byte	0x03, 0x50
        /*007a*/ 	.short	0x0000


	//----- nvinfo : EIATTR_MAXREG_COUNT
	.align		4
        /*007c*/ 	.byte	0x03, 0x1b
        /*007e*/ 	.short	0x00ff


	//----- nvinfo : EIATTR_NUM_BARRIERS
	.align		4
        /*0080*/ 	.byte	0x02, 0x4c
        /*0082*/ 	.byte	0x01
	.zero		1


	//----- nvinfo : EIATTR_MERCURY_ISA_VERSION
	.align		4
        /*0084*/ 	.byte	0x03, 0x5f
        /*0086*/ 	.short	0x0101


	//----- nvinfo : EIATTR_UNUSED_LOAD_BYTE_OFFSET
	.align		4
        /*0088*/ 	.byte	0x04, 0x44
        /*008a*/ 	.short	(.L_470 - .L_469)


	//   ....[0]....
.L_469:
        /*008c*/ 	.word	0x000049c0
        /*0090*/ 	.word	0x0000fff0


	//----- nvinfo : EIATTR_COOP_GROUP_MASK_REGIDS
	.align		4
.L_470:
        /*0094*/ 	.byte	0x04, 0x29
        /*0096*/ 	.short	(.L_472 - .L_471)


	//   ....[0]....
.L_471:
        /*0098*/ 	.word	0xffffffff


	//   ....[1]....
        /*009c*/ 	.word	0xffffffff


	//   ....[2]....
        /*00a0*/ 	.word	0xffffffff


	//   ....[3]....
        /*00a4*/ 	.word	0xffffffff


	//   ....[4]....
        /*00a8*/ 	.word	0xffffffff


	//   ....[5]....
        /*00ac*/ 	.word	0xffffffff


	//   ....[6]....
        /*00b0*/ 	.word	0xffffffff


	//   ....[7]....
        /*00b4*/ 	.word	0xffffffff


	//   ....[8]....
        /*00b8*/ 	.word	0xffffffff


	//   ....[9]....
        /*00bc*/ 	.word	0xffffffff


	//   ....[10]....
        /*00c0*/ 	.word	0xffffffff


	//   ....[11]....
        /*00c4*/ 	.word	0xffffffff


	//   ....[12]....
        /*00c8*/ 	.word	0xffffffff


	//   ....[13]....
        /*00cc*/ 	.word	0xffffffff


	//   ....[14]....
        /*00d0*/ 	.word	0xffffffff


	//   ....[15]....
        /*00d4*/ 	.word	0xffffffff


	//   ....[16]....
        /*00d8*/ 	.word	0xffffffff


	//   ....[17]....
        /*00dc*/ 	.word	0xffffffff


	//   ....[18]....
        /*00e0*/ 	.word	0xffffffff


	//   ....[19]....
        /*00e4*/ 	.word	0xffffffff


	//   ....[20]....
        /*00e8*/ 	.word	0xffffffff


	//   ....[21]....
        /*00ec*/ 	.word	0xffffffff


	//   ....[22]....
        /*00f0*/ 	.word	0xffffffff


	//   ....[23]....
        /*00f4*/ 	.word	0xffffffff


	//   ....[24]....
        /*00f8*/ 	.word	0xffffffff


	//   ....[25]....
        /*00fc*/ 	.word	0xffffffff


	//   ....[26]....
        /*0100*/ 	.word	0xffffffff


	//   ....[27]....
        /*0104*/ 	.word	0xffffffff


	//   ....[28]....
        /*0108*/ 	.word	0xffffffff


	//   ....[29]....
        /*010c*/ 	.word	0xffffffff


	//   ....[30]....
        /*0110*/ 	.word	0xffffffff


	//   ....[31]....
        /*0114*/ 	.word	0xffffffff


	//   ....[32]....
        /*0118*/ 	.word	0xffffffff


	//   ....[33]....
        /*011c*/ 	.word	0xffffffff


	//   ....[34]....
        /*0120*/ 	.word	0xffffffff


	//   ....[35]....
        /*0124*/ 	.word	0xffffffff


	//   ....[36]....
        /*0128*/ 	.word	0xffffffff


	//   ....[37]....
        /*012c*/ 	.word	0xffffffff


	//   ....[38]....
        /*0130*/ 	.word	0xffffffff


	//   ....[39]....
        /*0134*/ 	.word	0xffffffff


	//   ....[40]....
        /*0138*/ 	.word	0xffffffff


	//   ....[41]....
        /*013c*/ 	.word	0xffffffff


	//   ....[42]....
        /*0140*/ 	.word	0xffffffff


	//   ....[43]....
        /*0144*/ 	.word	0xffffffff


	//   ....[44]....
        /*0148*/ 	.word	0xffffffff


	//   ....[45]....
        /*014c*/ 	.word	0xffffffff


	//   ....[46]....
        /*0150*/ 	.word	0xffffffff


	//   ....[47]....
        /*0154*/ 	.word	0xffffffff


	//   ....[48]....
        /*0158*/ 	.word	0xffffffff


	//   ....[49]....
        /*015c*/ 	.word	0xffffffff


	//   ....[50]....
        /*0160*/ 	.word	0xffffffff


	//   ....[51]....
        /*0164*/ 	.word	0xffffffff


	//   ....[52]....
        /*0168*/ 	.word	0xffffffff


	//   ....[53]....
        /*016c*/ 	.word	0xffffffff


	//   ....[54]....
        /*0170*/ 	.word	0xffffffff


	//   ....[55]....
        /*0174*/ 	.word	0xffffffff


	//   ....[56]....
        /*0178*/ 	.word	0xffffffff


	//   ....[57]....
        /*017c*/ 	.word	0xffffffff


	//   ....[58]....
        /*0180*/ 	.word	0xffffffff


	//   ....[59]....
        /*0184*/ 	.word	0xffffffff


	//   ....[60]....
        /*0188*/ 	.word	0x0500001e


	//   ....[61]....
        /*018c*/ 	.word	0x0500001e


	//   ....[62]....
        /*0190*/ 	.word	0x0500001e


	//   ....[63]....
        /*0194*/ 	.word	0x0500001e


	//   ....[64]....
        /*0198*/ 	.word	0x0500001e


	//   ....[65]....
        /*019c*/ 	.word	0x0500001e


	//   ....[66]....
        /*01a0*/ 	.word	0x0500001e


	//   ....[67]....
        /*01a4*/ 	.word	0x0500001e


	//   ....[68]....
        /*01a8*/ 	.word	0x0500001e


	//   ....[69]....
        /*01ac*/ 	.word	0x0500001e


	//   ....[70]....
        /*01b0*/ 	.word	0x0500001e


	//   ....[71]....
        /*01b4*/ 	.word	0x0500001e


	//   ....[72]....
        /*01b8*/ 	.word	0x0500001e


	//   ....[73]....
        /*01bc*/ 	.word	0x0500001e


	//   ....[74]....
        /*01c0*/ 	.word	0x0500001e


	//   ....[75]....
        /*01c4*/ 	.word	0x0500001e


	//   ....[76]....
        /*01c8*/ 	.word	0x0500001e


	//   ....[77]....
        /*01cc*/ 	.word	0x0500001e


	//   ....[78]....
        /*01d0*/ 	.word	0x0500001e


	//   ....[79]....
        /*01d4*/ 	.word	0x0500001e


	//   ....[80]....
        /*01d8*/ 	.word	0x0500001e


	//   ....[81]....
        /*01dc*/ 	.word	0x0500001e


	//   ....[82]....
        /*01e0*/ 	.word	0x0500001e


	//   ....[83]....
        /*01e4*/ 	.word	0x0500001e


	//   ....[84]....
        /*01e8*/ 	.word	0x0500001e


	//   ....[85]....
        /*01ec*/ 	.word	0x0500001e


	//   ....[86]....
        /*01f0*/ 	.word	0x0500001e


	//   ....[87]....
        /*01f4*/ 	.word	0x0500001e


	//   ....[88]....
        /*01f8*/ 	.word	0x0500001e


	//   ....[89]....
        /*01fc*/ 	.word	0x0500001e


	//   ....[90]....
        /*0200*/ 	.word	0x0500001e


	//   ....[91]....
        /*0204*/ 	.word	0x0500001e


	//   ....[92]....
        /*0208*/ 	.word	0x0500001e


	//   ....[93]....
        /*020c*/ 	.word	0x0500001e


	//   ....[94]....
        /*0210*/ 	.word	0x0500001e


	//   ....[95]....
        /*0214*/ 	.word	0x0500001e


	//----- nvinfo : EIATTR_COOP_GROUP_INSTR_OFFSETS
	.align		4
.L_472:
        /*0218*/ 	.byte	0x04, 0x28
        /*021a*/ 	.short	(.L_474 - .L_473)


	//   ....[0]....
.L_473:
        /*021c*/ 	.word	0x00000290


	//   ....[1]....
        /*0220*/ 	.word	0x000004e0


	//   ....[2]....
        /*0224*/ 	.word	0x00000510


	//   ....[3]....
        /*0228*/ 	.word	0x00000530


	//   ....[4]....
        /*022c*/ 	.word	0x00000560


	//   ....[5]....
        /*0230*/ 	.word	0x00000580


	//   ....[6]....
        /*0234*/ 	.word	0x00001120


	//   ....[7]....
        /*0238*/ 	.word	0x00001310


	//   ....[8]....
        /*023c*/ 	.word	0x00001340


	//   ....[9]....
        /*0240*/ 	.word	0x00001360


	//   ....[10]....
        /*0244*/ 	.word	0x00001380


	//   ....[11]....
        /*0248*/ 	.word	0x000013a0


	//   ....[12]....
        /*024c*/ 	.word	0x000015c0


	//   ....[13]....
        /*0250*/ 	.word	0x00001680


	//   ....[14]....
        /*0254*/ 	.word	0x000016e0


	//   ....[15]....
        /*0258*/ 	.word	0x00001790


	//   ....[16]....
        /*025c*/ 	.word	0x000017e0


	//   ....[17]....
        /*0260*/ 	.word	0x00001830


	//   ....[18]....
        /*0264*/ 	.word	0x00001890


	//   ....[19]....
        /*0268*/ 	.word	0x000018e0


	//   ....[20]....
        /*026c*/ 	.word	0x000018f0


	//   ....[21]....
        /*0270*/ 	.word	0x000019b0


	//   ....[22]....
        /*0274*/ 	.word	0x00001a70


	//   ....[23]....
        /*0278*/ 	.word	0x00001ac0


	//   ....[24]....
        /*027c*/ 	.word	0x00001b20


	//   ....[25]....
        /*0280*/ 	.word	0x00001b80


	//   ....[26]....
        /*0284*/ 	.word	0x00001bc0


	//   ....[27]....
        /*0288*/ 	.word	0x00001c00


	//   ....[28]....
        /*028c*/ 	.word	0x00001c40


	//   ....[29]....
        /*0290*/ 	.word	0x00001c50


	//   ....[30]....
        /*0294*/ 	.word	0x00002bf0


	//   ....[31]....
        /*0298*/ 	.word	0x00002e70


	//   ....[32]....
        /*029c*/ 	.word	0x00002e90


	//   ....[33]....
        /*02a0*/ 	.word	0x00002eb0


	//   ....[34]....
        /*02a4*/ 	.word	0x00002ed0


	//   ....[35]....
        /*02a8*/ 	.word	0x00002f00


	//   ....[36]....
        /*02ac*/ 	.word	0x00003bf0


	//   ....[37]....
        /*02b0*/ 	.word	0x00003e70


	//   ....[38]....
        /*02b4*/ 	.word	0x00003e90


	//   ....[39]....
        /*02b8*/ 	.word	0x00003eb0


	//   ....[40]....
        /*02bc*/ 	.word	0x00003ed0


	//   ....[41]....
        /*02c0*/ 	.word	0x00003f00


	//   ....[42]....
        /*02c4*/ 	.word	0x00004130


	//   ....[43]....
        /*02c8*/ 	.word	0x000041f0


	//   ....[44]....
        /*02cc*/ 	.word	0x00004250


	//   ....[45]....
        /*02d0*/ 	.word	0x000042f0


	//   ....[46]....
        /*02d4*/ 	.word	0x00004350


	//   ....[47]....
        /*02d8*/ 	.word	0x00004390


	//   ....[48]....
        /*02dc*/ 	.word	0x000043e0


	//   ....[49]....
        /*02e0*/ 	.word	0x00004420


	//   ....[50]....
        /*02e4*/ 	.word	0x00004430


	//   ....[51]....
        /*02e8*/ 	.word	0x00004530


	//   ....[52]....
        /*02ec*/ 	.word	0x00004600


	//   ....[53]....
        /*02f0*/ 	.word	0x00004660


	//   ....[54]....
        /*02f4*/ 	.word	0x000046c0


	//   ....[55]....
        /*02f8*/ 	.word	0x00004720


	//   ....[56]....
        /*02fc*/ 	.word	0x00004760


	//   ....[57]....
        /*0300*/ 	.word	0x000047a0


	//   ....[58]....
        /*0304*/ 	.word	0x000047e0


	//   ....[59]....
        /*0308*/ 	.word	0x000047f0


	//   ....[60]....
        /*030c*/ 	.word	0x00005430


	//   ....[61]....
        /*0310*/ 	.word	0x000054b0


	//   ....[62]....
        /*0314*/ 	.word	0x00005560


	//   ....[63]....
        /*0318*/ 	.word	0x00005660


	//   ....[64]....
        /*031c*/ 	.word	0x000056e0


	//   ....[65]....
        /*0320*/ 	.word	0x00005770


	//   ....[66]....
        /*0324*/ 	.word	0x000057f0


	//   ....[67]....
        /*0328*/ 	.word	0x00005860


	//   ....[68]....
        /*032c*/ 	.word	0x00005890


	//   ....[69]....
        /*0330*/ 	.word	0x00005950


	//   ....[70]....
        /*0334*/ 	.word	0x000059d0


	//   ....[71]....
        /*0338*/ 	.word	0x00005a50


	//   ....[72]....
        /*033c*/ 	.word	0x00005b10


	//   ....[73]....
        /*0340*/ 	.word	0x00005b90


	//   ....[74]....
        /*0344*/ 	.word	0x00005c10


	//   ....[75]....
        /*0348*/ 	.word	0x00005c80


	//   ....[76]....
        /*034c*/ 	.word	0x00005d00


	//   ....[77]....
        /*0350*/ 	.word	0x00005d60


	//   ....[78]....
        /*0354*/ 	.word	0x00005dd0


	//   ....[79]....
        /*0358*/ 	.word	0x00005e50


	//   ....[80]....
        /*035c*/ 	.word	0x00005ef0


	//   ....[81]....
        /*0360*/ 	.word	0x00005fe0


	//   ....[82]....
        /*0364*/ 	.word	0x00006060


	//   ....[83]....
        /*0368*/ 	.word	0x000060f0


	//   ....[84]....
        /*036c*/ 	.word	0x00006170


	//   ....[85]....
        /*0370*/ 	.word	0x000061f0


	//   ....[86]....
        /*0374*/ 	.word	0x00006220


	//   ....[87]....
        /*0378*/ 	.word	0x00006320


	//   ....[88]....
        /*037c*/ 	.word	0x000063a0


	//   ....[89]....
        /*0380*/ 	.word	0x00006420


	//   ....[90]....
        /*0384*/ 	.word	0x00006500


	//   ....[91]....
        /*0388*/ 	.word	0x00006580


	//   ....[92]....
        /*038c*/ 	.word	0x00006600


	//   ....[93]....
        /*0390*/ 	.word	0x00006680


	//   ....[94]....
        /*0394*/ 	.word	0x00006700


	//   ....[95]....
        /*0398*/ 	.word	0x00006760


	//----- nvinfo : EIATTR_VRC_CTA_INIT_COUNT
	.align		4
.L_474:
        /*039c*/ 	.byte	0x02, 0x4a
	.zero		1
	.zero		1


	//----- nvinfo : EIATTR_EXIT_INSTR_OFFSETS
	.align		4
        /*03a0*/ 	.byte	0x04, 0x1c
        /*03a2*/ 	.short	(.L_476 - .L_475)


	//   ....[0]....
.L_475:
        /*03a4*/ 	.word	0x00000f40


	//   ....[1]....
        /*03a8*/ 	.word	0x00002860


	//   ....[2]....
        /*03ac*/ 	.word	0x000053b0


	//   ....[3]....
        /*03b0*/ 	.word	0x000053e0


	//----- nvinfo : EIATTR_MAX_THREADS
	.align		4
.L_476:
        /*03b4*/ 	.byte	0x04, 0x05
        /*03b6*/ 	.short	(.L_478 - .L_477)
.L_477:
        /*03b8*/ 	.word	0x00000040
        /*03bc*/ 	.word	0x00000001
        /*03c0*/ 	.word	0x00000001


	//----- nvinfo : EIATTR_CRS_STACK_SIZE
	.align		4
.L_478:
        /*03c4*/ 	.byte	0x04, 0x1e
        /*03c6*/ 	.short	(.L_480 - .L_479)
.L_479:
        /*03c8*/ 	.word	0x00000000


	//----- nvinfo : EIATTR_CBANK_PARAM_SIZE
	.align		4
.L_480:
        /*03cc*/ 	.byte	0x03, 0x19
        /*03ce*/ 	.short	0x0038


	//----- nvinfo : EIATTR_PARAM_CBANK
	.align		4
        /*03d0*/ 	.byte	0x04, 0x0a
        /*03d2*/ 	.short	(.L_482 - .L_481)
	.align		4
.L_481:
        /*03d4*/ 	.word	index@(.nv.constant0._ZN6thrust24THRUST_300001_SM_1000_NS8cuda_cub4core6detail13_kernel_agentINS1_8__unique11UniqueAgentIPxS7_N4cuda3std3__48equal_toIxEEiPiEEJS7_S7_SC_SD_iN3cub18CUB_300001_SM_100013ScanTileStateIiLb1EEEmEEEvDpT0_)
        /*03d8*/ 	.short	0x0380
        /*03da*/ 	.short	0x0038


	//----- nvinfo : EIATTR_SW_WAR
	.align		4
.L_482:
        /*03dc*/ 	.byte	0x04, 0x36
        /*03de*/ 	.short	(.L_484 - .L_483)
.L_483:
        /*03e0*/ 	.word	0x00000008
.L_484:


//--------------------- .nv.info._ZN6thrust24THRUST_300001_SM_1000_NS8cuda_cub4core6detail13_kernel_agentINS1_8__unique9InitAgentIN3cub18CUB_300001_SM_100013ScanTileStateIiLb1EEEPiiEEJSA_mSB_EEEvDpT0_ --------------------------
	.section	.nv.info._ZN6thrust24THRUST_300001_SM_1000_NS8cuda_cub4core6detail13_kernel_agentINS1_8__unique9InitAgentIN3cub18CUB_300001_SM_100013ScanTileStateIiLb1EEEPiiEEJSA_mSB_EEEvDpT0_,"",@"SHT_CUDA_INFO"
	.sectionflags	@""
	.align	4


	//----- nvinfo : EIATTR_CUDA_API_VERSION
	.align		4
        /*0000*/ 	.byte	0x04, 0x37
        /*0002*/ 	.short	(.L_486 - .L_485)
.L_485:
        /*0004*/ 	.word	0x00000082


	//----- nvinfo : EIATTR_KPARAM_INFO
	.align		4
.L_486:
        /*0008*/ 	.byte	0x04, 0x17
        /*000a*/ 	.short	(.L_488 - .L_487)
.L_487:
        /*000c*/ 	.word	0x00000000
        /*0010*/ 	.short	0x0002
        /*0012*/ 	.short	0x0010
        /*0014*/ 	.byte	0x00, 0xf5, 0x21, 0x00


	//----- nvinfo : EIATTR_KPARAM_INFO
	.align		4
.L_488:
        /*0018*/ 	.byte	0x04, 0x17
        /*001a*/ 	.short	(.L_490 - .L_489)
.L_489:
        /*001c*/ 	.word	0x00000000
        /*0020*/ 	.short	0x0001
        /*0022*/ 	.short	0x0008
        /*0024*/ 	.byte	0x00, 0xf0, 0x21, 0x00


	//----- nvinfo : EIATTR_KPARAM_INFO
	.align		4
.L_490:
        /*0028*/ 	.byte	0x04, 0x17
        /*002a*/ 	.short	(.L_492 - .L_491)
.L_491:
        /*002c*/ 	.word	0x00000000
        /*0030*/ 	.short	0x0000
        /*0032*/ 	.short	0x0000
        /*0034*/ 	.byte	0x00, 0xf0, 0x21, 0x00


	//----- nvinfo : EIATTR_SPARSE_MMA_MASK
	.align		4
.L_492:
        /*0038*/ 	.byte	0x03, 0x50
        /*003a*/ 	.short	0x0000


	//----- nvinfo : EIATTR_MAXREG_COUNT
	.align		4
        /*003c*/ 	.byte	0x03, 0x1b
        /*003e*/ 	.short	0x00ff


	//----- nvinfo : EIATTR_MERCURY_ISA_VERSION
	.align		4
        /*0040*/ 	.byte	0x03, 0x5f
        /*0042*/ 	.short	0x0101


	//----- nvinfo : EIATTR_VRC_CTA_INIT_COUNT
	.align		4
        /*0044*/ 	.byte	0x02, 0x4a
	.zero		1
	.zero		1


	//----- nvinfo : EIATTR_EXIT_INSTR_OFFSETS
	.align		4
        /*0048*/ 	.byte	0x04, 0x1c
        /*004a*/ 	.short	(.L_494 - .L_493)


	//   ....[0]....
.L_493:
        /*004c*/ 	.word	0x00000130


	//   ....[1]....
        /*0050*/ 	.word	0x00000160


	//----- nvinfo : EIATTR_MAX_THREADS
	.align		4
.L_494:
        /*0054*/ 	.byte	0x04, 0x05
        /*0056*/ 	.short	(.L_496 - .L_495)
.L_495:
        /*0058*/ 	.word	0x00000080
        /*005c*/ 	.word	0x00000001
        /*0060*/ 	.word	0x00000001


	//----- nvinfo : EIATTR_CBANK_PARAM_SIZE
	.align		4
.L_496:
        /*0064*/ 	.byte	0x03, 0x19
        /*0066*/ 	.short	0x0018


	//----- nvinfo : EIATTR_PARAM_CBANK
	.align		4
        /*0068*/ 	.byte	0x04, 0x0a
        /*006a*/ 	.short	(.L_498 - .L_497)
	.align		4
.L_497:
        /*006c*/ 	.word	index@(.nv.constant0._ZN6thrust24THRUST_300001_SM_1000_NS8cuda_cub4core6detail13_kernel_agentINS1_8__unique9InitAgentIN3cub18CUB_300001_SM_100013ScanTileStateIiLb1EEEPiiEEJSA_mSB_EEEvDpT0_)
        /*0070*/ 	.short	0x0380
        /*0072*/ 	.short	0x0018


	//----- nvinfo : EIATTR_SW_WAR
	.align		4
.L_498:
        /*0074*/ 	.byte	0x04, 0x36
        /*0076*/ 	.short	(.L_500 - .L_499)
.L_499:
        /*0078*/ 	.word	0x00000008
.L_500:


//--------------------- .nv.info._Z13SetKMerValuesP10K_MER_NODEPcS1_i --------------------------
	.section	.nv.info._Z13SetKMerValuesP10K_MER_NODEPcS1_i,"",@"SHT_CUDA_INFO"
	.sectionflags	@""
	.align	4


	//----- nvinfo : EIATTR_CUDA_API_VERSION
	.align		4
        /*0000*/ 	.byte	0x04, 0x37
        /*0002*/ 	.short	(.L_502 - .L_501)
.L_501:
        /*0004*/ 	.word	0x00000082


	//----- nvinfo : EIATTR_KPARAM_INFO
	.align		4
.L_502:
        /*0008*/ 	.byte	0x04, 0x17
        /*000a*/ 	.short	(.L_504 - .L_503)
.L_503:
        /*000c*/ 	.word	0x00000000
        /*0010*/ 	.short	0x0003
        /*0012*/ 	.short	0x0018
        /*0014*/ 	.byte	0x00, 0xf0, 0x11, 0x00


	//----- nvinfo : EIATTR_KPARAM_INFO
	.align		4
.L_504:
        /*0018*/ 	.byte	0x04, 0x17
        /*001a*/ 	.short	(.L_506 - .L_505)
.L_505:
        /*001c*/ 	.word	0x00000000
        /*0020*/ 	.short	0x0002
        /*0022*/ 	.short	0x0010
        /*0024*/ 	.byte	0x00, 0xf5, 0x21, 0x00


	//----- nvinfo : EIATTR_KPARAM_INFO
	.align		4
.L_506:
        /*0028*/ 	.byte	0x04, 0x17
        /*002a*/ 	.short	(.L_508 - .L_507)
.L_507:
        /*002c*/ 	.word	0x00000000
        /*0030*/ 	.short	0x0001
        /*0032*/ 	.short	0x0008
        /*0034*/ 	.byte	0x00, 0xf5, 0x21, 0x00


	//----- nvinfo : EIATTR_KPARAM_INFO
	.align		4
.L_508:
        /*0038*/ 	.byte	0x04, 0x17
        /*003a*/ 	.short	(.L_510 - .L_509)
.L_509:
        /*003c*/ 	.word	0x00000000
        /*0040*/ 	.short	0x0000
        /*0042*/ 	.short	0x0000
        /*0044*/ 	.byte	0x00, 0xf5, 0x21, 0x00


	//----- nvinfo : EIATTR_SPARSE_MMA_MASK
	.align		4
.L_510:
        /*0048*/ 	.byte	0x03, 0x50
        /*004a*/ 	.short	0x0000


	//----- nvinfo : EIATTR_MAXREG_COUNT
	.align		4
        /*004c*/ 	.byte	0x03, 0x1b
        /*004e*/ 	.short	0x00ff


	//----- nvinfo : EIATTR_MERCURY_ISA_VERSION
	.align		4
        /*0050*/ 	.byte	0x03, 0x5f
        /*0052*/ 	.short	0x0101


	//----- nvinfo : EIATTR_VRC_CTA_INIT_COUNT
	.align		4
        /*0054*/ 	.byte	0x02, 0x4a
	.zero		1
	.zero		1


	//----- nvinfo : EIATTR_EXIT_INSTR_OFFSETS
	.align		4
        /*0058*/ 	.byte	0x04, 0x1c
        /*005a*/ 	.short	(.L_512 - .L_511)


	//   ....[0]....
.L_511:
        /*005c*/ 	.word	0x00000080


	//   ....[1]....
        /*0060*/ 	.word	0x00000d30


	//----- nvinfo : EIATTR_CRS_STACK_SIZE
	.align		4
.L_512:
        /*0064*/ 	.byte	0x04, 0x1e
        /*0066*/ 	.short	(.L_514 - .L_513)
.L_513:
        /*0068*/ 	.word	0x00000000


	//----- nvinfo : EIATTR_CBANK_PARAM_SIZE
	.align		4
.L_514:
        /*006c*/ 	.byte	0x03, 0x19
        /*006e*/ 	.short	0x001c


	//----- nvinfo : EIATTR_PARAM_CBANK
	.align		4
        /*0070*/ 	.byte	0x04, 0x0a
        /*0072*/ 	.short	(.L_516 - .L_515)
	.align		4
.L_515:
        /*0074*/ 	.word	index@(.nv.constant0._Z13SetKMerValuesP10K_MER_NODEPcS1_i)
        /*0078*/ 	.short	0x0380
        /*007a*/ 	.short	0x001c


	//----- nvinfo : EIATTR_SW_WAR
	.align		4
.L_516:
        /*007c*/ 	.byte	0x04, 0x36
        /*007e*/ 	.short	(.L_518 - .L_517)
.L_517:
        /*0080*/ 	.word	0x00000008
.L_518:


//--------------------- .nv.callgraph             --------------------------
	.section	.nv.callgraph,"",@"SHT_CUDA_CALLGRAPH"
	.align	4
	.sectionentsize	8
	.align		4
        /*0000*/ 	.word	0x00000000
	.align		4
        /*0004*/ 	.word	0xffffffff
	.align		4
        /*0008*/ 	.word	0x00000000
	.align		4
        /*000c*/ 	.word	0xfffffffe
	.align		4
        /*0010*/ 	.word	0x00000000
	.align		4
        /*0014*/ 	.word	0xfffffffd
	.align		4
        /*0018*/ 	.word	0x00000000
	.align		4
        /*001c*/ 	.word	0xfffffffc


//--------------------- .nv.constant4             --------------------------
	.section	.nv.constant4,"a",@progbits
	.align	8
	.align		8
.nv.constant4:
        /*0000*/ 	.dword	_ZN34_INTERNAL_bcb9d619_4_k_cu_ea7f43c54cuda3std3__45__cpo5beginE
	.align		8
        /*0008*/ 	.dword	_ZN34_INTERNAL_bcb9d619_4_k_cu_ea7f43c54cuda3std3__45__cpo3endE
	.align		8
        /*0010*/ 	.dword	_ZN34_INTERNAL_bcb9d619_4_k_cu_ea7f43c54cuda3std3__45__cpo6cbeginE
	.align		8
        /*0018*/ 	.dword	_ZN34_INTERNAL_bcb9d619_4_k_cu_ea7f43c54cuda3std3__45__cpo4cendE
	.align		8
        /*0020*/ 	.dword	_ZN34_INTERNAL_bcb9d619_4_k_cu_ea7f43c54cuda3std3__45__cpo6rbeginE
	.align		8
        /*0028*/ 	.dword	_ZN34_INTERNAL_bcb9d619_4_k_cu_ea7f43c54cuda3std3__45__cpo4rendE
	.align		8
        /*0030*/ 	.dword	_ZN34_INTERNAL_bcb9d619_4_k_cu_ea7f43c54cuda3std3__45__cpo7crbeginE
	.align		8
        /*0038*/ 	.dword	_ZN34_INTERNAL_bcb9d619_4_k_cu_ea7f43c54cuda3std3__45__cpo5crendE
	.align		8
        /*0040*/ 	.dword	_ZN34_INTERNAL_bcb9d619_4_k_cu_ea7f43c54cuda3std3__436_GLOBAL__N__bcb9d619_4_k_cu_ea7f43c56ignoreE
	.align		8
        /*0048*/ 	.dword	_ZN34_INTERNAL_bcb9d619_4_k_cu_ea7f43c54cuda3std3__419piecewise_constructE
	.align		8
        /*0050*/ 	.dword	_ZN34_INTERNAL_bcb9d619_4_k_cu_ea7f43c54cuda3std3__48in_placeE
	.align		8
        /*0058*/ 	.dword	_ZN34_INTERNAL_bcb9d619_4_k_cu_ea7f43c54cuda3std3__420unreachable_sentinelE
	.align		8
        /*0060*/ 	.dword	_ZN34_INTERNAL_bcb9d619_4_k_cu_ea7f43c54cuda3std3__47nulloptE
	.align		8
        /*0068*/ 	.dword	_ZN34_INTERNAL_bcb9d619_4_k_cu_ea7f43c54cuda3std3__48unexpectE
	.align		8
        /*0070*/ 	.dword	_ZN34_INTERNAL_bcb9d619_4_k_cu_ea7f43c54cuda3std6ranges3__45__cpo4swapE
	.align		8
        /*0078*/ 	.dword	_ZN34_INTERNAL_bcb9d619_4_k_cu_ea7f43c54cuda3std6ranges3__45__cpo9iter_moveE
	.align		8
        /*0080*/ 	.dword	_ZN34_INTERNAL_bcb9d619_4_k_cu_ea7f43c54cuda3std6ranges3__45__cpo5beginE
	.align		8
        /*0088*/ 	.dword	_ZN34_INTERNAL_bcb9d619_4_k_cu_ea7f43c54cuda3std6ranges3__45__cpo3endE
	.align		8
        /*0090*/ 	.dword	_ZN34_INTERNAL_bcb9d619_4_k_cu_ea7f43c54cuda3std6ranges3__45__cpo6cbeginE
	.align		8
        /*0098*/ 	.dword	_ZN34_INTERNAL_bcb9d619_4_k_cu_ea7f43c54cuda3std6ranges3__45__cpo4cendE
	.align		8
        /*00a0*/ 	.dword	_ZN34_INTERNAL_bcb9d619_4_k_cu_ea7f43c54cuda3std6ranges3__45__cpo7advanceE
	.align		8
        /*00a8*/ 	.dword	_ZN34_INTERNAL_bcb9d619_4_k_cu_ea7f43c54cuda3std6ranges3__45__cpo9iter_swapE
	.align		8
        /*00b0*/ 	.dword	_ZN34_INTERNAL_bcb9d619_4_k_cu_ea7f43c54cuda3std6ranges3__45__cpo4nextE
	.align		8
        /*00b8*/ 	.dword	_ZN34_INTERNAL_bcb9d619_4_k_cu_ea7f43c54cuda3std6ranges3__45__cpo4prevE
	.align		8
        /*00c0*/ 	.dword	_ZN34_INTERNAL_bcb9d619_4_k_cu_ea7f43c54cuda3std6ranges3__45__cpo4dataE
	.align		8
        /*00c8*/ 	.dword	_ZN34_INTERNAL_bcb9d619_4_k_cu_ea7f43c54cuda3std6ranges3__45__cpo5cdataE
	.align		8
        /*00d0*/ 	.dword	_ZN34_INTERNAL_bcb9d619_4_k_cu_ea7f43c54cuda3std6ranges3__45__cpo4sizeE
	.align		8
        /*00d8*/ 	.dword	_ZN34_INTERNAL_bcb9d619_4_k_cu_ea7f43c54cuda3std6ranges3__45__cpo5ssizeE
	.align		8
        /*00e0*/ 	.dword	_ZN34_INTERNAL_bcb9d619_4_k_cu_ea7f43c54cuda3std6ranges3__45__cpo8distanceE
	.align		8
        /*00e8*/ 	.dword	_ZN34_INTERNAL_bcb9d619_4_k_cu_ea7f43c56thrust24THRUST_300001_SM_1000_NS8cuda_cub3parE
	.align		8
        /*00f0*/ 	.dword	_ZN34_INTERNAL_bcb9d619_4_k_cu_ea7f43c56thrust24THRUST_300001_SM_1000_NS8cuda_cub10par_nosyncE
	.align		8
        /*00f8*/ 	.dword	_ZN34_INTERNAL_bcb9d619_4_k_cu_ea7f43c56thrust24THRUST_300001_SM_1000_NS6system6detail10sequential3seqE
	.align		8
        /*0100*/ 	.dword	_ZN34_INTERNAL_bcb9d619_4_k_cu_ea7f43c56thrust24THRUST_300001_SM_1000_NS6system3cpp3parE
	.align		8
        /*0108*/ 	.dword	_ZN34_INTERNAL_bcb9d619_4_k_cu_ea7f43c56thrust24THRUST_300001_SM_1000_NS12placeholders2_1E
	.align		8
        /*0110*/ 	.dword	_ZN34_INTERNAL_bcb9d619_4_k_cu_ea7f43c56thrust24THRUST_300001_SM_1000_NS12placeholders2_2E
	.align		8
        /*0118*/ 	.dword	_ZN34_INTERNAL_bcb9d619_4_k_cu_ea7f43c56thrust24THRUST_300001_SM_1000_NS12placeholders2_3E
	.align		8
        /*0120*/ 	.dword	_ZN34_INTERNAL_bcb9d619_4_k_cu_ea7f43c56thrust24THRUST_300001_SM_1000_NS12placeholders2_4E
	.align		8
        /*0128*/ 	.dword	_ZN34_INTERNAL_bcb9d619_4_k_cu_ea7f43c56thrust24THRUST_300001_SM_1000_NS12placeholders2_5E
	.align		8
        /*0130*/ 	.dword	_ZN34_INTERNAL_bcb9d619_4_k_cu_ea7f43c56thrust24THRUST_300001_SM_1000_NS12placeholders2_6E
	.align		8
        /*0138*/ 	.dword	_ZN34_INTERNAL_bcb9d619_4_k_cu_ea7f43c56thrust24THRUST_300001_SM_1000_NS12placeholders2_7E
	.align		8
        /*0140*/ 	.dword	_ZN34_INTERNAL_bcb9d619_4_k_cu_ea7f43c56thrust24THRUST_300001_SM_1000_NS12placeholders2_8E
	.align		8
        /*0148*/ 	.dword	_ZN34_INTERNAL_bcb9d619_4_k_cu_ea7f43c56thrust24THRUST_300001_SM_1000_NS12placeholders2_9E
	.align		8
        /*0150*/ 	.dword	_ZN34_INTERNAL_bcb9d619_4_k_cu_ea7f43c56thrust24THRUST_300001_SM_1000_NS12placeholders3_10E
	.align		8
        /*0158*/ 	.dword	_ZN34_INTERNAL_bcb9d619_4_k_cu_ea7f43c56thrust24THRUST_300001_SM_1000_NS3seqE
	.align		8
        /*0160*/ 	.dword	_ZN34_INTERNAL_bcb9d619_4_k_cu_ea7f43c56thrust24THRUST_300001_SM_1000_NS6deviceE


//--------------------- .text._ZN3cub18CUB_300001_SM_10006detail10radix_sort29DeviceRadixSortOnesweepKernelINS1_5radix10policy_hubIxNS0_8NullTypeEyE10Policy1000ELNS0_9SortOrderE0ExS6_yiiNS1_21identity_decomposer_tEEEvPT5_SC_PT3_PKSD_PT1_PKSH_PT2_PKSL_T4_iiT6_ --------------------------
	.section	.text._ZN3cub18CUB_300001_SM_10006detail10radix_sort29DeviceRadixSortOnesweepKernelINS1_5radix10policy_hubIxNS0_8NullTypeEyE10Policy1000ELNS0_9SortOrderE0ExS6_yiiNS1_21identity_decomposer_tEEEvPT5_SC_PT3_PKSD_PT1_PKSH_PT2_PKSL_T4_iiT6_,"ax",@progbits
	.align	128
        .global         _ZN3cub18CUB_300001_SM_10006detail10radix_sort29DeviceRadixSortOnesweepKernelINS1_5radix10policy_hubIxNS0_8NullTypeEyE10Policy1000ELNS0_9SortOrderE0ExS6_yiiNS1_21identity_decomposer_tEEEvPT5_SC_PT3_PKSD_PT1_PKSH_PT2_PKSL_T4_iiT6_
        .type           _ZN3cub18CUB_300001_SM_10006detail10radix_sort29DeviceRadixSortOnesweepKernelINS1_5radix10policy_hubIxNS0_8NullTypeEyE10Policy1000ELNS0_9SortOrderE0ExS6_yiiNS1_21identity_decomposer_tEEEvPT5_SC_PT3_PKSD_PT1_PKSH_PT2_PKSL_T4_iiT6_,@function
        .size           _ZN3cub18CUB_300001_SM_10006detail10radix_sort29DeviceRadixSortOnesweepKernelINS1_5radix10policy_hubIxNS0_8NullTypeEyE10Policy1000ELNS0_9SortOrderE0ExS6_yiiNS1_21identity_decomposer_tEEEvPT5_SC_PT3_PKSD_PT1_PKSH_PT2_PKSL_T4_iiT6_,(.L_x_1169 - _ZN3cub18CUB_300001_SM_10006detail10radix_sort29DeviceRadixSortOnesweepKernelINS1_5radix10policy_hubIxNS0_8NullTypeEyE10Policy1000ELNS0_9SortOrderE0ExS6_yiiNS1_21identity_decomposer_tEEEvPT5_SC_PT3_PKSD_PT1_PKSH_PT2_PKSL_T4_iiT6_)
        .other          _ZN3cub18CUB_300001_SM_10006detail10radix_sort29DeviceRadixSortOnesweepKernelINS1_5radix10policy_hubIxNS0_8NullTypeEyE10Policy1000ELNS0_9SortOrderE0ExS6_yiiNS1_21identity_decomposer_tEEEvPT5_SC_PT3_PKSD_PT1_PKSH_PT2_PKSL_T4_iiT6_,@"STO_CUDA_ENTRY STV_DEFAULT"
_ZN3cub18CUB_300001_SM_10006detail10radix_sort29DeviceRadixSortOnesweepKernelINS1_5radix10policy_hubIxNS0_8NullTypeEyE10Policy1000ELNS0_9SortOrderE0ExS6_yiiNS1_21identity_decomposer_tEEEvPT5_SC_PT3_PKSD_PT1_PKSH_PT2_PKSL_T4_iiT6_:
.text._ZN3cub18CUB_300001_SM_10006detail10radix_sort29DeviceRadixSortOnesweepKernelINS1_5radix10policy_hubIxNS0_8NullTypeEyE10Policy1000ELNS0_9SortOrderE0ExS6_yiiNS1_21identity_decomposer_tEEEvPT5_SC_PT3_PKSD_PT1_PKSH_PT2_PKSL_T4_iiT6_:
[----:B------:R-:W-:Y:S01]  /*0000*/  LDC R1, c[0x0][0x37c] ;  /* 0x0000df00ff017b82 */ /* 0x000fe20000000800 */
[----:B------:R-:W0:Y:S01]  /*0010*/  S2R R3, SR_TID.X ;  /* 0x0000000000037919 */ /* 0x000e220000002100 */
[----:B------:R-:W1:Y:S01]  /*0020*/  LDCU.64 UR8, c[0x0][0x358] ;  /* 0x00006b00ff0877ac */ /* 0x000e620008000a00 */
[----:B------:R-:W-:Y:S01]  /*0030*/  BSSY.RECONVERGENT B0, `(.L_x_0) ;  /* 0x000000a000007945 */ /* 0x000fe20003800200 */
[----:B0-----:R-:W-:-:S13]  /*0040*/  ISETP.NE.AND P0, PT, R3, RZ, PT ;  /* 0x000000ff0300720c */ /* 0x001fda0003f05270 */
[----:B-1----:R-:W-:Y:S05]  /*0050*/  @P0 BRA `(.L_x_1) ;  /* 0x00000000001c0947 */ /* 0x002fea0003800000 */
[----:B------:R-:W0:Y:S01]  /*0060*/  LDC.64 R4, c[0x0][0x388] ;  /* 0x0000e200ff047b82 */ /* 0x000e220000000a00 */
[----:B------:R-:W-:-:S05]  /*0070*/  IMAD.MOV.U32 R7, RZ, RZ, 0x1 ;  /* 0x00000001ff077424 */ /* 0x000fca00078e00ff */
[----:B0-----:R-:W2:Y:S02]  /*0080*/  ATOMG.E.ADD.STRONG.GPU PT, R4, desc[UR8][R4.64], R7 ;  /* 0x80000007040479a8 */ /* 0x001ea400081ef108 */
[----:B------:R-:W0:Y:S01]  /*0090*/  S2UR UR5, SR_CgaCtaId ;  /* 0x00000000000579c3 */ /* 0x000e220000008800 */
[----:B------:R-:W-:Y:S02]  /*00a0*/  UMOV UR4, 0x400 ;  /* 0x0000040000047882 */ /* 0x000fe40000000000 */
[----:B0-----:R-:W-:-:S09]  /*00b0*/  ULEA UR4, UR5, UR4, 0x18 ;  /* 0x0000000405047291 */ /* 0x001fd2000f8ec0ff */
[----:B--2---:R0:W-:Y:S03]  /*00c0*/  STS [UR4+0xb400], R4 ;  /* 0x00b40004ff007988 */ /* 0x0041e60008000804 */
.L_x_1:
[----:B------:R-:W-:Y:S05]  /*00d0*/  BSYNC.RECONVERGENT B0 ;  /* 0x0000000000007941 */ /* 0x000fea0003800200 */
.L_x_0:
[----:B------:R-:W1:Y:S08]  /*00e0*/  S2UR UR5, SR_CgaCtaId ;  /* 0x00000000000579c3 */ /* 0x000e700000008800 */
[----:B------:R-:W-:Y:S06]  /*00f0*/  BAR.SYNC.DEFER_BLOCKING 0x0 ;  /* 0x0000000000007b1d */ /* 0x000fec0000010000 */
[----:B------:R-:W-:Y:S01]  /*0100*/  UMOV UR4, 0x400 ;  /* 0x0000040000047882 */ /* 0x000fe20000000000 */
[----:B------:R-:W2:Y:S01]  /*0110*/  S2R R0, SR_LANEID ;  /* 0x0000000000007919 */ /* 0x000ea20000000000 */
[----:B-1----:R-:W-:-:S02]  /*0120*/  ULEA UR6, UR5, UR4, 0x18 ;  /* 0x0000000405067291 */ /* 0x002fc4000f8ec0ff */
[----:B------:R-:W1:Y:S07]  /*0130*/  LDCU UR4, c[0x0][0x3c0] ;  /* 0x00007800ff0477ac */ /* 0x000e6e0008000800 */
[----:B0-----:R-:W0:Y:S02]  /*0140*/  LDS R4, [UR6+0xb400] ;  /* 0x00b40006ff047984 */ /* 0x001e240008000800 */
[----:B0-----:R-:W-:-:S13]  /*0150*/  R2UR UR7, R4 ;  /* 0x00000000040772ca */ /* 0x001fda00000e0000 */
[----:B------:R-:W-:-:S04]  /*0160*/  UIMAD UR5, UR7, 0x1680, URZ ;  /* 0x00001680070578a4 */ /* 0x000fc8000f8e02ff */
[----:B------:R-:W-:Y:S02]  /*0170*/  UIADD3 UR10, UPT, UPT, UR5, 0x1680, URZ ;  /* 0x00001680050a7890 */ /* 0x000fe4000fffe0ff */
[----:B------:R-:W-:Y:S02]  /*0180*/  USHF.R.S32.HI UR11, URZ, 0x1f, UR5 ;  /* 0x0000001fff0b7899 */ /* 0x000fe40008011405 */
[----:B-1----:R-:W-:-:S09]  /*0190*/  UISETP.GT.AND UP0, UPT, UR10, UR4, UPT ;  /* 0x000000040a00728c */ /* 0x002fd2000bf04270 */
[----:B--2---:R-:W-:Y:S05]  /*01a0*/  BRA.U UP0, `(.L_x_2) ;  /* 0x0000000100607547 */ /* 0x004fea000b800000 */
[----:B------:R-:W0:Y:S01]  /*01b0*/  LDCU.64 UR12, c[0x0][0x3a8] ;  /* 0x00007500ff0c77ac */ /* 0x000e220008000a00 */
[C---:B------:R-:W-:Y:S02]  /*01c0*/  LOP3.LUT R4, R3.reuse, 0x1f, RZ, 0xc0, !PT ;  /* 0x0000001f03047812 */ /* 0x040fe400078ec0ff */
[----:B------:R-:W-:-:S05]  /*01d0*/  LOP3.LUT R5, R3, 0x3e0, RZ, 0xc0, !PT ;  /* 0x000003e003057812 */ /* 0x000fca00078ec0ff */
[----:B------:R-:W-:-:S05]  /*01e0*/  IMAD R4, R5, 0xf, R4 ;  /* 0x0000000f05047824 */ /* 0x000fca00078e0204 */
[----:B------:R-:W-:-:S05]  /*01f0*/  IADD3 R4, P0, PT, R4, UR5, RZ ;  /* 0x0000000504047c10 */ /* 0x000fca000ff1e0ff */
[----:B------:R-:W-:Y:S01]  /*0200*/  IMAD.X R5, RZ, RZ, UR11, P0 ;  /* 0x0000000bff057e24 */ /* 0x000fe200080e06ff */
[----:B0-----:R-:W-:-:S04]  /*0210*/  LEA R20, P0, R4, UR12, 0x3 ;  /* 0x0000000c04147c11 */ /* 0x001fc8000f8018ff */
[----:B------:R-:W-:-:S05]  /*0220*/  LEA.HI.X R21, R4, UR13, R5, 0x3, P0 ;  /* 0x0000000d04157c11 */ /* 0x000fca00080f1c05 */
[----:B------:R0:W5:Y:S04]  /*0230*/  LDG.E.64 R36, desc[UR8][R20.64] ;  /* 0x0000000814247981 */ /* 0x000168000c1e1b00 */
        /* <DEDUP_REMOVED lines=13> */
[----:B------:R0:W5:Y:S01]  /*0310*/  LDG.E.64 R12, desc[UR8][R20.64+0xe00] ;  /* 0x000e0008140c7981 */ /* 0x000162000c1e1b00 */
[----:B------:R-:W-:Y:S05]  /*0320*/  BRA `(.L_x_3) ;  /* 0x00000004004c7947 */ /* 0x000fea0003800000 */
.L_x_2:
[C---:B------:R-:W-:Y:S01]  /*0330*/  LOP3.LUT R4, R3.reuse, 0x1f, RZ, 0xc0, !PT ;  /* 0x0000001f03047812 */ /* 0x040fe200078ec0ff */
[----:B------:R-:W0:Y:S01]  /*0340*/  LDCU.64 UR12, c[0x0][0x3a8] ;  /* 0x00007500ff0c77ac */ /* 0x000e220008000a00 */
[----:B------:R-:W-:Y:S01]  /*0350*/  LOP3.LUT R5, R3, 0x3e0, RZ, 0xc0, !PT ;  /* 0x000003e003057812 */ /* 0x000fe200078ec0ff */
[----:B------:R-:W-:Y:S01]  /*0360*/  IMAD.MOV.U32 R36, RZ, RZ, -0x1 ;  /* 0xffffffffff247424 */ /* 0x000fe200078e00ff */
[----:B------:R-:W-:Y:S01]  /*0370*/  UIADD3 UR4, UPT, UPT, -UR5, UR4, URZ ;  /* 0x0000000405047290 */ /* 0x000fe2000fffe1ff */
[----:B------:R-:W-:Y:S02]  /*0380*/  IMAD.MOV.U32 R37, RZ, RZ, 0x7fffffff ;  /* 0x7fffffffff257424 */ /* 0x000fe400078e00ff */
[----:B------:R-:W-:Y:S02]  /*0390*/  IMAD R6, R5, 0xf, R4 ;  /* 0x0000000f05067824 */ /* 0x000fe400078e0204 */
[----:B------:R-:W-:Y:S02]  /*03a0*/  IMAD.MOV.U32 R34, RZ, RZ, -0x1 ;  /* 0xffffffffff227424 */ /* 0x000fe400078e00ff */
[C---:B------:R-:W-:Y:S01]  /*03b0*/  VIADD R4, R6.reuse, 0x20 ;  /* 0x0000002006047836 */ /* 0x040fe20000000000 */
[C---:B------:R-:W-:Y:S01]  /*03c0*/  ISETP.GE.AND P3, PT, R6.reuse, UR4, PT ;  /* 0x0000000406007c0c */ /* 0x040fe2000bf66270 */
[----:B------:R-:W-:-:S02]  /*03d0*/  VIADD R5, R6, 0x40 ;  /* 0x0000004006057836 */ /* 0x000fc40000000000 */
[----:B------:R-:W-:Y:S01]  /*03e0*/  VIADD R7, R6, 0x60 ;  /* 0x0000006006077836 */ /* 0x000fe20000000000 */
[----:B------:R-:W-:Y:S01]  /*03f0*/  ISETP.GE.AND P4, PT, R4, UR4, PT ;  /* 0x0000000404007c0c */ /* 0x000fe2000bf86270 */
[C---:B------:R-:W-:Y:S01]  /*0400*/  VIADD R8, R6.reuse, 0xa0 ;  /* 0x000000a006087836 */ /* 0x040fe20000000000 */
[----:B------:R-:W-:Y:S01]  /*0410*/  IADD3 R4, P0, PT, R6, UR5, RZ ;  /* 0x0000000506047c10 */ /* 0x000fe2000ff1e0ff */
[----:B------:R-:W-:Y:S01]  /*0420*/  IMAD.MOV.U32 R32, RZ, RZ, -0x1 ;  /* 0xffffffffff207424 */ /* 0x000fe200078e00ff */
[----:B------:R-:W-:Y:S01]  /*0430*/  ISETP.GE.AND P5, PT, R5, UR4, PT ;  /* 0x0000000405007c0c */ /* 0x000fe2000bfa6270 */
[----:B------:R-:W-:Y:S01]  /*0440*/  IMAD.MOV.U32 R33, RZ, RZ, 0x7fffffff ;  /* 0x7fffffffff217424 */ /* 0x000fe200078e00ff */
[----:B0-----:R-:W-:Y:S01]  /*0450*/  LEA R20, P2, R4, UR12, 0x3 ;  /* 0x0000000c04147c11 */ /* 0x001fe2000f8418ff */
[----:B------:R-:W-:Y:S01]  /*0460*/  IMAD.X R5, RZ, RZ, UR11, P0 ;  /* 0x0000000bff057e24 */ /* 0x000fe200080e06ff */
[----:B------:R-:W-:Y:S01]  /*0470*/  ISETP.GE.AND P6, PT, R7, UR4, PT ;  /* 0x0000000407007c0c */ /* 0x000fe2000bfc6270 */
[----:B------:R-:W-:Y:S01]  /*0480*/  VIADD R7, R6, 0x80 ;  /* 0x0000008006077836 */ /* 0x000fe20000000000 */
[----:B------:R-:W-:Y:S01]  /*0490*/  ISETP.GE.AND P1, PT, R8, UR4, PT ;  /* 0x0000000408007c0c */ /* 0x000fe2000bf26270 */
[----:B------:R-:W-:Y:S01]  /*04a0*/  VIADD R9, R6, 0xc0 ;  /* 0x000000c006097836 */ /* 0x000fe20000000000 */
[----:B------:R-:W-:Y:S01]  /*04b0*/  LEA.HI.X R21, R4, UR13, R5, 0x3, P2 ;  /* 0x0000000d04157c11 */ /* 0x000fe200090f1c05 */
[----:B------:R-:W-:Y:S01]  /*04c0*/  VIADD R4, R6, 0xe0 ;  /* 0x000000e006047836 */ /* 0x000fe20000000000 */
[----:B------:R-:W-:Y:S01]  /*04d0*/  ISETP.GE.AND P0, PT, R7, UR4, PT ;  /* 0x0000000407007c0c */ /* 0x000fe2000bf06270 */
[----:B------:R-:W-:Y:S01]  /*04e0*/  IMAD.MOV.U32 R35, RZ, RZ, 0x7fffffff ;  /* 0x7fffffffff237424 */ /* 0x000fe200078e00ff */
[----:B------:R-:W-:Y:S01]  /*04f0*/  ISETP.GE.AND P2, PT, R9, UR4, PT ;  /* 0x0000000409007c0c */ /* 0x000fe2000bf46270 */
[----:B------:R1:W5:Y:S01]  /*0500*/  @!P3 LDG.E.64 R36, desc[UR8][R20.64] ;  /* 0x000000081424b981 */ /* 0x000362000c1e1b00 */
[----:B------:R-:W-:Y:S01]  /*0510*/  ISETP.GE.AND P3, PT, R4, UR4, PT ;  /* 0x0000000404007c0c */ /* 0x000fe2000bf66270 */
[----:B------:R-:W-:-:S02]  /*0520*/  VIADD R4, R6, 0x120 ;  /* 0x0000012006047836 */ /* 0x000fc40000000000 */
[----:B------:R-:W-:Y:S01]  /*0530*/  IMAD.MOV.U32 R28, RZ, RZ, -0x1 ;  /* 0xffffffffff1c7424 */ /* 0x000fe200078e00ff */
[----:B------:R1:W5:Y:S01]  /*0540*/  @!P5 LDG.E.64 R32, desc[UR8][R20.64+0x200] ;  /* 0x000200081420d981 */ /* 0x000362000c1e1b00 */
[----:B------:R-:W-:Y:S01]  /*0550*/  IMAD.MOV.U32 R29, RZ, RZ, 0x7fffffff ;  /* 0x7fffffffff1d7424 */ /* 0x000fe200078e00ff */
[----:B------:R-:W-:Y:S01]  /*0560*/  ISETP.GE.AND P5, PT, R4, UR4, PT ;  /* 0x0000000404007c0c */ /* 0x000fe2000bfa6270 */
[C---:B------:R-:W-:Y:S01]  /*0570*/  VIADD R5, R6.reuse, 0x100 ;  /* 0x0000010006057836 */ /* 0x040fe20000000000 */
[----:B------:R1:W5:Y:S01]  /*0580*/  @!P4 LDG.E.64 R34, desc[UR8][R20.64+0x100] ;  /* 0x000100081422c981 */ /* 0x000362000c1e1b00 */
[----:B------:R-:W-:Y:S02]  /*0590*/  VIADD R4, R6, 0x160 ;  /* 0x0000016006047836 */ /* 0x000fe40000000000 */
[----:B------:R-:W-:Y:S01]  /*05a0*/  IMAD.MOV.U32 R30, RZ, RZ, -0x1 ;  /* 0xffffffffff1e7424 */ /* 0x000fe200078e00ff */
[----:B------:R1:W5:Y:S01]  /*05b0*/  @!P0 LDG.E.64 R28, desc[UR8][R20.64+0x400] ;  /* 0x00040008141c8981 */ /* 0x000362000c1e1b00 */
[----:B------:R-:W-:Y:S01]  /*05c0*/  IMAD.MOV.U32 R31, RZ, RZ, 0x7fffffff ;  /* 0x7fffffffff1f7424 */ /* 0x000fe200078e00ff */
[----:B------:R-:W-:Y:S01]  /*05d0*/  ISETP.GE.AND P4, PT, R5, UR4, PT ;  /* 0x0000000405007c0c */ /* 0x000fe2000bf86270 */
[----:B------:R-:W-:Y:S01]  /*05e0*/  IMAD.MOV.U32 R26, RZ, RZ, -0x1 ;  /* 0xffffffffff1a7424 */ /* 0x000fe200078e00ff */
[----:B------:R-:W-:Y:S01]  /*05f0*/  ISETP.GE.AND P0, PT, R4, UR4, PT ;  /* 0x0000000404007c0c */ /* 0x000fe2000bf06270 */
[----:B------:R-:W-:-:S02]  /*0600*/  IMAD.MOV.U32 R27, RZ, RZ, 0x7fffffff ;  /* 0x7fffffffff1b7424 */ /* 0x000fc400078e00ff */
        /* <DEDUP_REMOVED lines=12> */
[----:B------:R-:W-:-:S03]  /*06d0*/  VIADD R4, R6, 0x1c0 ;  /* 0x000001c006047836 */ /* 0x000fc60000000000 */
[----:B------:R1:W5:Y:S01]  /*06e0*/  @!P3 LDG.E.64 R18, desc[UR8][R20.64+0x700] ;  /* 0x000700081412b981 */ /* 0x000362000c1e1b00 */
[----:B------:R-:W-:Y:S02]  /*06f0*/  ISETP.GE.AND P2, PT, R5, UR4, PT ;  /* 0x0000000405007c0c */ /* 0x000fe4000bf46270 */
[----:B------:R-:W-:Y:S01]  /*0700*/  ISETP.GE.AND P3, PT, R4, UR4, PT ;  /* 0x0000000404007c0c */ /* 0x000fe2000bf66270 */
[----:B------:R-:W-:Y:S02]  /*0710*/  IMAD.MOV.U32 R16, RZ, RZ, -0x1 ;  /* 0xffffffffff107424 */ /* 0x000fe400078e00ff */
[----:B------:R-:W-:Y:S02]  /*0720*/  IMAD.MOV.U32 R17, RZ, RZ, 0x7fffffff ;  /* 0x7fffffffff117424 */ /* 0x000fe400078e00ff */
[----:B------:R-:W-:Y:S02]  /*0730*/  IMAD.MOV.U32 R24, RZ, RZ, -0x1 ;  /* 0xffffffffff187424 */ /* 0x000fe400078e00ff */
[----:B------:R-:W-:-:S02]  /*0740*/  IMAD.MOV.U32 R25, RZ, RZ, 0x7fffffff ;  /* 0x7fffffffff197424 */ /* 0x000fc400078e00ff */
[----:B------:R-:W-:Y:S01]  /*0750*/  IMAD.MOV.U32 R10, RZ, RZ, -0x1 ;  /* 0xffffffffff0a7424 */ /* 0x000fe200078e00ff */
[----:B------:R1:W5:Y:S01]  /*0760*/  @!P4 LDG.E.64 R16, desc[UR8][R20.64+0x800] ;  /* 0x000800081410c981 */ /* 0x000362000c1e1b00 */
[----:B------:R-:W-:Y:S02]  /*0770*/  IMAD.MOV.U32 R11, RZ, RZ, 0x7fffffff ;  /* 0x7fffffffff0b7424 */ /* 0x000fe400078e00ff */
[----:B------:R-:W-:Y:S01]  /*0780*/  IMAD.MOV.U32 R8, RZ, RZ, -0x1 ;  /* 0xffffffffff087424 */ /* 0x000fe200078e00ff */
[----:B------:R1:W5:Y:S01]  /*0790*/  @!P5 LDG.E.64 R24, desc[UR8][R20.64+0x900] ;  /* 0x000900081418d981 */ /* 0x000362000c1e1b00 */
[----:B------:R-:W-:Y:S02]  /*07a0*/  IMAD.MOV.U32 R9, RZ, RZ, 0x7fffffff ;  /* 0x7fffffffff097424 */ /* 0x000fe400078e00ff */
[----:B------:R-:W-:Y:S01]  /*07b0*/  IMAD.MOV.U32 R6, RZ, RZ, -0x1 ;  /* 0xffffffffff067424 */ /* 0x000fe200078e00ff */
[----:B------:R1:W5:Y:S01]  /*07c0*/  @!P6 LDG.E.64 R10, desc[UR8][R20.64+0xa00] ;  /* 0x000a0008140ae981 */ /* 0x000362000c1e1b00 */
[----:B------:R-:W-:-:S02]  /*07d0*/  IMAD.MOV.U32 R7, RZ, RZ, 0x7fffffff ;  /* 0x7fffffffff077424 */ /* 0x000fc400078e00ff */
[----:B------:R-:W-:Y:S01]  /*07e0*/  IMAD.MOV.U32 R4, RZ, RZ, -0x1 ;  /* 0xffffffffff047424 */ /* 0x000fe200078e00ff */
[----:B------:R1:W5:Y:S01]  /*07f0*/  @!P0 LDG.E.64 R8, desc[UR8][R20.64+0xb00] ;  /* 0x000b000814088981 */ /* 0x000362000c1e1b00 */
[----:B------:R-:W-:Y:S02]  /*0800*/  IMAD.MOV.U32 R5, RZ, RZ, 0x7fffffff ;  /* 0x7fffffffff057424 */ /* 0x000fe400078e00ff */
[----:B------:R-:W-:Y:S01]  /*0810*/  IMAD.MOV.U32 R12, RZ, RZ, -0x1 ;  /* 0xffffffffff0c7424 */ /* 0x000fe200078e00ff */
[----:B------:R1:W5:Y:S01]  /*0820*/  @!P1 LDG.E.64 R6, desc[UR8][R20.64+0xc00] ;  /* 0x000c000814069981 */ /* 0x000362000c1e1b00 */
[----:B------:R-:W-:-:S03]  /*0830*/  IMAD.MOV.U32 R13, RZ, RZ, 0x7fffffff ;  /* 0x7fffffffff0d7424 */ /* 0x000fc600078e00ff */
[----:B------:R1:W5:Y:S04]  /*0840*/  @!P2 LDG.E.64 R4, desc[UR8][R20.64+0xd00] ;  /* 0x000d00081404a981 */ /* 0x000368000c1e1b00 */
[----:B------:R1:W5:Y:S02]  /*0850*/  @!P3 LDG.E.64 R12, desc[UR8][R20.64+0xe00] ;  /* 0x000e0008140cb981 */ /* 0x000364000c1e1b00 */
.L_x_3:
[----:B01----:R-:W-:Y:S01]  /*0860*/  VIMNMX R21, PT, PT, R0, 0xe0, !PT ;  /* 0x000000e000157848 */ /* 0x003fe20007fe0100 */
[----:B------:R-:W0:Y:S01]  /*0870*/  LDCU UR4, c[0x0][0x3c8] ;  /* 0x00007900ff0477ac */ /* 0x000e220008000800 */
[----:B------:R-:W-:Y:S01]  /*0880*/  SHF.R.U32.HI R20, RZ, 0x5, R3 ;  /* 0x00000005ff147819 */ /* 0x000fe20000011603 */
[----:B------:R-:W-:Y:S01]  /*0890*/  BSSY.RECONVERGENT B0, `(.L_x_4) ;  /* 0x0000028000007945 */ /* 0x000fe20003800200 */
[--C-:B------:R-:W-:Y:S01]  /*08a0*/  IADD3 R21, PT, PT, R21, 0x1f, -R0.reuse ;  /* 0x0000001f15157810 */ /* 0x100fe20007ffe800 */
[----:B------:R-:W-:Y:S01]  /*08b0*/  UMOV UR5, 0xffffffff ;  /* 0xffffffff00057882 */ /* 0x000fe20000000000 */
[----:B-----5:R-:W-:Y:S01]  /*08c0*/  LOP3.LUT R71, R15, 0x80000000, RZ, 0x3c, !PT ;  /* 0x800000000f477812 */ /* 0x020fe200078e3cff */
[----:B------:R-:W-:Y:S01]  /*08d0*/  IMAD.MOV.U32 R23, RZ, RZ, R0 ;  /* 0x000000ffff177224 */ /* 0x000fe200078e0000 */
[C---:B------:R-:W-:Y:S02]  /*08e0*/  ISETP.GE.U32.AND P0, PT, R21.reuse, 0x1e0, PT ;  /* 0x000001e01500780c */ /* 0x040fe40003f06070 */
[----:B------:R-:W-:Y:S01]  /*08f0*/  LEA.HI R22, R21, 0x1, RZ, 0x1b ;  /* 0x0000000115167811 */ /* 0x000fe200078fd8ff */
[----:B------:R-:W-:Y:S01]  /*0900*/  IMAD.SHL.U32 R21, R20, 0x400, RZ ;  /* 0x0000040014157824 */ /* 0x000fe200078e00ff */
[----:B------:R-:W-:-:S02]  /*0910*/  LOP3.LUT R69, R19, 0x80000000, RZ, 0x3c, !PT ;  /* 0x8000000013457812 */ /* 0x000fc400078e3cff */
[----:B------:R-:W-:-:S04]  /*0920*/  LOP3.LUT R40, R22, 0xf, RZ, 0xc0, !PT ;  /* 0x0000000f16287812 */ /* 0x000fc800078ec0ff */
[----:B------:R-:W-:Y:S01]  /*0930*/  ISETP.NE.AND P1, PT, R40, RZ, PT ;  /* 0x000000ff2800720c */ /* 0x000fe20003f25270 */
[----:B0-----:R-:W-:Y:S02]  /*0940*/  USHF.L.U32 UR4, UR5, UR4, URZ ;  /* 0x0000000405047299 */ /* 0x001fe400080006ff */
[----:B------:R-:W-:Y:S10]  /*0950*/  @!P0 BRA `(.L_x_5) ;  /* 0x00000000006c8947 */ /* 0x000ff40003800000 */
[----:B------:R-:W-:Y:S01]  /*0960*/  IMAD R38, R0, 0x4, R21 ;  /* 0x0000000400267824 */ /* 0x000fe200078e0215 */
[----:B------:R-:W-:Y:S01]  /*0970*/  LOP3.LUT R20, R22, 0xffffff0, RZ, 0xc0, !PT ;  /* 0x0ffffff016147812 */ /* 0x000fe200078ec0ff */
[----:B------:R-:W-:Y:S02]  /*0980*/  IMAD.U32 R39, RZ, RZ, UR6 ;  /* 0x00000006ff277e24 */ /* 0x000fe4000f8e00ff */
[----:B------:R-:W-:Y:S02]  /*0990*/  IMAD.MOV.U32 R23, RZ, RZ, R0 ;  /* 0x000000ffff177224 */ /* 0x000fe400078e0000 */
[----:B------:R-:W-:Y:S01]  /*09a0*/  IMAD.MOV R20, RZ, RZ, -R20 ;  /* 0x000000ffff147224 */ /* 0x000fe200078e0a14 */
[----:B------:R-:W-:-:S07]  /*09b0*/  IADD3 R38, PT, PT, R38, 0x400, R39 ;  /* 0x0000040026267810 */ /* 0x000fce0007ffe027 */
.L_x_6:
[----:B------:R-:W-:Y:S01]  /*09c0*/  VIADD R20, R20, 0x10 ;  /* 0x0000001014147836 */ /* 0x000fe20000000000 */
[----:B------:R-:W-:Y:S01]  /*09d0*/  STS [R38+-0x400], RZ ;  /* 0xfffc00ff26007388 */ /* 0x000fe20000000800 */
[----:B------:R-:W-:-:S03]  /*09e0*/  VIADD R23, R23, 0x200 ;  /* 0x0000020017177836 */ /* 0x000fc60000000000 */
[----:B------:R-:W-:Y:S01]  /*09f0*/  ISETP.NE.AND P0, PT, R20, RZ, PT ;  /* 0x000000ff1400720c */ /* 0x000fe20003f05270 */
[----:B------:R-:W-:Y:S04]  /*0a00*/  STS [R38+-0x380], RZ ;  /* 0xfffc80ff26007388 */ /* 0x000fe80000000800 */
[----:B------:R-:W-:Y:S04]  /*0a10*/  STS [R38+-0x300], RZ ;  /* 0xfffd00ff26007388 */ /* 0x000fe80000000800 */
[----:B------:R-:W-:Y:S04]  /*0a20*/  STS [R38+-0x280], RZ ;  /* 0xfffd80ff26007388 */ /* 0x000fe80000000800 */
[----:B------:R-:W-:Y:S04]  /*0a30*/  STS [R38+-0x200], RZ ;  /* 0xfffe00ff26007388 */ /* 0x000fe80000000800 */
[----:B------:R-:W-:Y:S04]  /*0a40*/  STS [R38+-0x180], RZ ;  /* 0xfffe80ff26007388 */ /* 0x000fe80000000800 */
[----:B------:R-:W-:Y:S04]  /*0a50*/  STS [R38+-0x100], RZ ;  /* 0xffff00ff26007388 */ /* 0x000fe80000000800 */
[----:B------:R-:W-:Y:S04]  /*0a60*/  STS [R38+-0x80], RZ ;  /* 0xffff80ff26007388 */ /* 0x000fe80000000800 */
[----:B------:R-:W-:Y:S04]  /*0a70*/  STS [R38], RZ ;  /* 0x000000ff26007388 */ /* 0x000fe80000000800 */
[----:B------:R-:W-:Y:S04]  /*0a80*/  STS [R38+0x80], RZ ;  /* 0x000080ff26007388 */ /* 0x000fe80000000800 */
[----:B------:R-:W-:Y:S04]  /*0a90*/  STS [R38+0x100], RZ ;  /* 0x000100ff26007388 */ /* 0x000fe80000000800 */
[----:B------:R-:W-:Y:S04]  /*0aa0*/  STS [R38+0x180], RZ ;  /* 0x000180ff26007388 */ /* 0x000fe80000000800 */
[----:B------:R-:W-:Y:S04]  /*0ab0*/  STS [R38+0x200], RZ ;  /* 0x000200ff26007388 */ /* 0x000fe80000000800 */
[----:B------:R-:W-:Y:S04]  /*0ac0*/  STS [R38+0x280], RZ ;  /* 0x000280ff26007388 */ /* 0x000fe80000000800 */
[----:B------:R-:W-:Y:S04]  /*0ad0*/  STS [R38+0x300], RZ ;  /* 0x000300ff26007388 */ /* 0x000fe80000000800 */
[----:B------:R0:W-:Y:S02]  /*0ae0*/  STS [R38+0x380], RZ ;  /* 0x000380ff26007388 */ /* 0x0001e40000000800 */
[----:B0-----:R-:W-:Y:S01]  /*0af0*/  VIADD R38, R38, 0x800 ;  /* 0x0000080026267836 */ /* 0x001fe20000000000 */
[----:B------:R-:W-:Y:S06]  /*0b00*/  @P0 BRA `(.L_x_6) ;  /* 0xfffffffc00ac0947 */ /* 0x000fec000383ffff */
.L_x_5:
[----:B------:R-:W-:Y:S05]  /*0b10*/  BSYNC.RECONVERGENT B0 ;  /* 0x0000000000007941 */ /* 0x000fea0003800200 */
.L_x_4:
[----:B------:R-:W-:Y:S01]  /*0b20*/  BSSY.RECONVERGENT B0, `(.L_x_7) ;  /* 0x0000027000007945 */ /* 0x000fe20003800200 */
[----:B------:R-:W-:Y:S01]  /*0b30*/  LOP3.LUT R67, R17, 0x80000000, RZ, 0x3c, !PT ;  /* 0x8000000011437812 */ /* 0x000fe200078e3cff */
[----:B------:R-:W-:Y:S02]  /*0b40*/  VIADD R58, R21, UR6 ;  /* 0x00000006153a7c36 */ /* 0x000fe40008000000 */
[----:B------:R-:W-:Y:S05]  /*0b50*/  @!P1 BRA `(.L_x_8) ;  /* 0x00000000008c9947 */ /* 0x000fea0003800000 */
[----:B------:R-:W-:Y:S01]  /*0b60*/  ISETP.GE.U32.AND P0, PT, R40, 0x8, PT ;  /* 0x000000082800780c */ /* 0x000fe20003f06070 */
[----:B------:R-:W-:Y:S01]  /*0b70*/  BSSY.RECONVERGENT B1, `(.L_x_9) ;  /* 0x000000e000017945 */ /* 0x000fe20003800200 */
[----:B------:R-:W-:-:S04]  /*0b80*/  LOP3.LUT R38, R22, 0x7, RZ, 0xc0, !PT ;  /* 0x0000000716267812 */ /* 0x000fc800078ec0ff */
[----:B------:R-:W-:-:S07]  /*0b90*/  ISETP.NE.AND P1, PT, R38, RZ, PT ;  /* 0x000000ff2600720c */ /* 0x000fce0003f25270 */
[----:B------:R-:W-:Y:S06]  /*0ba0*/  @!P0 BRA `(.L_x_10) ;  /* 0x0000000000288947 */ /* 0x000fec0003800000 */
[C---:B------:R-:W-:Y:S02]  /*0bb0*/  IMAD R20, R23.reuse, 0x4, R58 ;  /* 0x0000000417147824 */ /* 0x040fe400078e023a */
[----:B------:R-:W-:-:S03]  /*0bc0*/  VIADD R23, R23, 0x100 ;  /* 0x0000010017177836 */ /* 0x000fc60000000000 */
[----:B------:R0:W-:Y:S04]  /*0bd0*/  STS [R20], RZ ;  /* 0x000000ff14007388 */ /* 0x0001e80000000800 */
[----:B------:R0:W-:Y:S04]  /*0be0*/  STS [R20+0x80], RZ ;  /* 0x000080ff14007388 */ /* 0x0001e80000000800 */
[----:B------:R0:W-:Y:S04]  /*0bf0*/  STS [R20+0x100], RZ ;  /* 0x000100ff14007388 */ /* 0x0001e80000000800 */
[----:B------:R0:W-:Y:S04]  /*0c00*/  STS [R20+0x180], RZ ;  /* 0x000180ff14007388 */ /* 0x0001e80000000800 */
[----:B------:R0:W-:Y:S04]  /*0c10*/  STS [R20+0x200], RZ ;  /* 0x000200ff14007388 */ /* 0x0001e80000000800 */
[----:B------:R0:W-:Y:S04]  /*0c20*/  STS [R20+0x280], RZ ;  /* 0x000280ff14007388 */ /* 0x0001e80000000800 */
[----:B------:R0:W-:Y:S04]  /*0c30*/  STS [R20+0x300], RZ ;  /* 0x000300ff14007388 */ /* 0x0001e80000000800 */
[----:B------:R0:W-:Y:S02]  /*0c40*/  STS [R20+0x380], RZ ;  /* 0x000380ff14007388 */ /* 0x0001e40000000800 */
.L_x_10:
[----:B------:R-:W-:Y:S05]  /*0c50*/  BSYNC.RECONVERGENT B1 ;  /* 0x0000000000017941 */ /* 0x000fea0003800200 */
.L_x_9:
[----:B------:R-:W-:Y:S05]  /*0c60*/  @!P1 BRA `(.L_x_8) ;  /* 0x0000000000489947 */ /* 0x000fea0003800000 */
[----:B------:R-:W-:Y:S02]  /*0c70*/  ISETP.GE.U32.AND P0, PT, R38, 0x4, PT ;  /* 0x000000042600780c */ /* 0x000fe40003f06070 */
[----:B------:R-:W-:-:S04]  /*0c80*/  LOP3.LUT R22, R22, 0x3, RZ, 0xc0, !PT ;  /* 0x0000000316167812 */ /* 0x000fc800078ec0ff */
[----:B------:R-:W-:-:S07]  /*0c90*/  ISETP.NE.AND P1, PT, R22, RZ, PT ;  /* 0x000000ff1600720c */ /* 0x000fce0003f25270 */
[C---:B0-----:R-:W-:Y:S02]  /*0ca0*/  @P0 IMAD R20, R23.reuse, 0x4, R58 ;  /* 0x0000000417140824 */ /* 0x041fe400078e023a */
[----:B------:R-:W-:-:S03]  /*0cb0*/  @P0 VIADD R23, R23, 0x80 ;  /* 0x0000008017170836 */ /* 0x000fc60000000000 */
[----:B------:R1:W-:Y:S04]  /*0cc0*/  @P0 STS [R20], RZ ;  /* 0x000000ff14000388 */ /* 0x0003e80000000800 */
[----:B------:R1:W-:Y:S04]  /*0cd0*/  @P0 STS [R20+0x80], RZ ;  /* 0x000080ff14000388 */ /* 0x0003e80000000800 */
[----:B------:R1:W-:Y:S04]  /*0ce0*/  @P0 STS [R20+0x100], RZ ;  /* 0x000100ff14000388 */ /* 0x0003e80000000800 */
[----:B------:R1:W-:Y:S01]  /*0cf0*/  @P0 STS [R20+0x180], RZ ;  /* 0x000180ff14000388 */ /* 0x0003e20000000800 */
[----:B------:R-:W-:Y:S05]  /*0d00*/  @!P1 BRA `(.L_x_8) ;  /* 0x0000000000209947 */ /* 0x000fea0003800000 */
[----:B------:R-:W-:Y:S02]  /*0d10*/  IMAD R21, R23, 0x4, R21 ;  /* 0x0000000417157824 */ /* 0x000fe400078e0215 */
[----:B------:R-:W-:Y:S02]  /*0d20*/  IMAD.MOV R22, RZ, RZ, -R22 ;  /* 0x000000ffff167224 */ /* 0x000fe400078e0a16 */
[----:B------:R-:W-:-:S07]  /*0d30*/  VIADD R21, R21, UR6 ;  /* 0x0000000615157c36 */ /* 0x000fce0008000000 */
.L_x_11:
[----:B------:R-:W-:Y:S01]  /*0d40*/  VIADD R22, R22, 0x1 ;  /* 0x0000000116167836 */ /* 0x000fe20000000000 */
[----:B------:R0:W-:Y:S04]  /*0d50*/  STS [R21], RZ ;  /* 0x000000ff15007388 */ /* 0x0001e80000000800 */
[----:B------:R-:W-:Y:S01]  /*0d60*/  ISETP.NE.AND P0, PT, R22, RZ, PT ;  /* 0x000000ff1600720c */ /* 0x000fe20003f05270 */
[----:B0-----:R-:W-:-:S12]  /*0d70*/  VIADD R21, R21, 0x80 ;  /* 0x0000008015157836 */ /* 0x001fd80000000000 */
[----:B------:R-:W-:Y:S05]  /*0d80*/  @P0 BRA `(.L_x_11) ;  /* 0xfffffffc00ec0947 */ /* 0x000fea000383ffff */
.L_x_8:
[----:B------:R-:W-:Y:S05]  /*0d90*/  BSYNC.RECONVERGENT B0 ;  /* 0x0000000000007941 */ /* 0x000fea0003800200 */
.L_x_7:
[----:B------:R-:W2:Y:S01]  /*0da0*/  LDCU UR5, c[0x0][0x3c4] ;  /* 0x00007880ff0577ac */ /* 0x000ea20008000800 */
[----:B------:R-:W-:Y:S01]  /*0db0*/  LOP3.LUT R39, R37, 0x80000000, RZ, 0x3c, !PT ;  /* 0x8000000025277812 */ /* 0x000fe200078e3cff */
[----:B------:R-:W-:Y:S01]  /*0dc0*/  BSSY.RECONVERGENT B0, `(.L_x_12) ;  /* 0x0000074000007945 */ /* 0x000fe20003800200 */
[----:B------:R-:W-:Y:S01]  /*0dd0*/  LOP3.LUT R41, R35, 0x80000000, RZ, 0x3c, !PT ;  /* 0x8000000023297812 */ /* 0x000fe200078e3cff */
[----:B------:R-:W-:Y:S01]  /*0de0*/  IMAD.U32 R91, RZ, RZ, UR7 ;  /* 0x00000007ff5b7e24 */ /* 0x000fe2000f8e00ff */
[----:B------:R-:W-:Y:S02]  /*0df0*/  LOP3.LUT R43, R33, 0x80000000, RZ, 0x3c, !PT ;  /* 0x80000000212b7812 */ /* 0x000fe400078e3cff */
[----:B------:R-:W-:Y:S02]  /*0e00*/  LOP3.LUT R45, R31, 0x80000000, RZ, 0x3c, !PT ;  /* 0x800000001f2d7812 */ /* 0x000fe400078e3cff */
[----:B------:R-:W-:Y:S02]  /*0e10*/  LOP3.LUT R47, R29, 0x80000000, RZ, 0x3c, !PT ;  /* 0x800000001d2f7812 */ /* 0x000fe400078e3cff */
[----:B------:R-:W-:-:S02]  /*0e20*/  LOP3.LUT R49, R27, 0x80000000, RZ, 0x3c, !PT ;  /* 0x800000001b317812 */ /* 0x000fc400078e3cff */
[----:B------:R-:W-:Y:S02]  /*0e30*/  LOP3.LUT R61, R11, 0x80000000, RZ, 0x3c, !PT ;  /* 0x800000000b3d7812 */ /* 0x000fe400078e3cff */
[----:B------:R-:W-:Y:S02]  /*0e40*/  LOP3.LUT R65, R9, 0x80000000, RZ, 0x3c, !PT ;  /* 0x8000000009417812 */ /* 0x000fe400078e3cff */
[----:B------:R-:W-:Y:S02]  /*0e50*/  LOP3.LUT R63, R7, 0x80000000, RZ, 0x3c, !PT ;  /* 0x80000000073f7812 */ /* 0x000fe400078e3cff */
[----:B--2---:R-:W-:Y:S02]  /*0e60*/  SHF.R.U64 R73, R36, UR5, R39 ;  /* 0x0000000524497c19 */ /* 0x004fe40008001227 */
[----:B------:R-:W-:Y:S02]  /*0e70*/  SHF.R.U64 R21, R34, UR5, R41 ;  /* 0x0000000522157c19 */ /* 0x000fe40008001229 */
[----:B------:R-:W-:-:S02]  /*0e80*/  LOP3.LUT R73, R73, UR4, RZ, 0x30, !PT ;  /* 0x0000000449497c12 */ /* 0x000fc4000f8e30ff */
[----:B------:R-:W-:Y:S02]  /*0e90*/  SHF.R.U64 R23, R32, UR5, R43 ;  /* 0x0000000520177c19 */ /* 0x000fe4000800122b */
[----:B------:R-:W-:Y:S01]  /*0ea0*/  SHF.R.U64 R51, R30, UR5, R45 ;  /* 0x000000051e337c19 */ /* 0x000fe2000800122d */
[----:B01----:R-:W-:Y:S01]  /*0eb0*/  IMAD R20, R73, 0x4, R58 ;  /* 0x0000000449147824 */ /* 0x003fe200078e023a */
[----:B------:R-:W-:Y:S01]  /*0ec0*/  LOP3.LUT R21, R21, UR4, RZ, 0x30, !PT ;  /* 0x0000000415157c12 */ /* 0x000fe2000f8e30ff */
[----:B------:R-:W-:Y:S01]  /*0ed0*/  NOP ;  /* 0x0000000000007918 */ /* 0x000fe20000000000 */
[----:B------:R-:W-:-:S03]  /*0ee0*/  LOP3.LUT R23, R23, UR4, RZ, 0x30, !PT ;  /* 0x0000000417177c12 */ /* 0x000fc6000f8e30ff */
[--C-:B------:R-:W-:Y:S01]  /*0ef0*/  IMAD R21, R21, 0x4, R58.reuse ;  /* 0x0000000415157824 */ /* 0x100fe200078e023a */
[----:B------:R-:W-:Y:S01]  /*0f00*/  LOP3.LUT R51, R51, UR4, RZ, 0x30, !PT ;  /* 0x0000000433337c12 */ /* 0x000fe2000f8e30ff */
[----:B------:R0:W-:Y:S01]  /*0f10*/  ATOMS.POPC.INC.32 RZ, [R20+URZ] ;  /* 0x0000000014ff7f8c */ /* 0x0001e2000d8000ff */
[----:B------:R-:W-:Y:S01]  /*0f20*/  SHF.R.U64 R53, R28, UR5, R47 ;  /* 0x000000051c357c19 */ /* 0x000fe2000800122f */
[--C-:B------:R-:W-:Y:S01]  /*0f30*/  IMAD R23, R23, 0x4, R58.reuse ;  /* 0x0000000417177824 */ /* 0x100fe200078e023a */
[----:B------:R-:W-:Y:S01]  /*0f40*/  SHF.R.U64 R55, R26, UR5, R49 ;  /* 0x000000051a377c19 */ /* 0x000fe20008001231 */
[----:B------:R-:W-:Y:S01]  /*0f50*/  ATOMS.POPC.INC.32 RZ, [R21+URZ] ;  /* 0x0000000015ff7f8c */ /* 0x000fe2000d8000ff */
[----:B------:R-:W-:Y:S02]  /*0f60*/  SHF.R.U64 R71, R14, UR5, R71 ;  /* 0x000000050e477c19 */ /* 0x000fe40008001247 */
[----:B------:R-:W-:Y:S01]  /*0f70*/  LOP3.LUT R53, R53, UR4, RZ, 0x30, !PT ;  /* 0x0000000435357c12 */ /* 0x000fe2000f8e30ff */
[--C-:B0-----:R-:W-:Y:S01]  /*0f80*/  IMAD R20, R51, 0x4, R58.reuse ;  /* 0x0000000433147824 */ /* 0x101fe200078e023a */
[----:B------:R-:W-:Y:S01]  /*0f90*/  LOP3.LUT R51, R25, 0x80000000, RZ, 0x3c, !PT ;  /* 0x8000000019337812 */ /* 0x000fe200078e3cff */
[----:B------:R0:W-:Y:S01]  /*0fa0*/  ATOMS.POPC.INC.32 RZ, [R23+URZ] ;  /* 0x0000000017ff7f8c */ /* 0x0001e2000d8000ff */
[----:B------:R-:W-:Y:S01]  /*0fb0*/  SHF.R.U64 R69, R18, UR5, R69 ;  /* 0x0000000512457c19 */ /* 0x000fe20008001245 */
[----:B------:R-:W-:Y:S01]  /*0fc0*/  IMAD R53, R53, 0x4, R58 ;  /* 0x0000000435357824 */ /* 0x000fe200078e023a */
[----:B------:R-:W-:Y:S01]  /*0fd0*/  LOP3.LUT R55, R55, UR4, RZ, 0x30, !PT ;  /* 0x0000000437377c12 */ /* 0x000fe2000f8e30ff */
[----:B------:R1:W-:Y:S01]  /*0fe0*/  ATOMS.POPC.INC.32 RZ, [R20+URZ] ;  /* 0x0000000014ff7f8c */ /* 0x0003e2000d8000ff */
[----:B------:R-:W-:-:S02]  /*0ff0*/  SHF.R.U64 R67, R16, UR5, R67 ;  /* 0x0000000510437c19 */ /* 0x000fc40008001243 */
[----:B------:R-:W-:Y:S01]  /*1000*/  LOP3.LUT R71, R71, UR4, RZ, 0x30, !PT ;  /* 0x0000000447477c12 */ /* 0x000fe2000f8e30ff */
[--C-:B------:R-:W-:Y:S01]  /*1010*/  IMAD R55, R55, 0x4, R58.reuse ;  /* 0x0000000437377824 */ /* 0x100fe200078e023a */
[----:B0-----:R-:W-:Y:S01]  /*1020*/  SHF.R.U64 R23, R24, UR5, R51 ;  /* 0x0000000518177c19 */ /* 0x001fe20008001233 */
[----:B------:R0:W-:Y:S01]  /*1030*/  ATOMS.POPC.INC.32 RZ, [R53+URZ] ;  /* 0x0000000035ff7f8c */ /* 0x0001e2000d8000ff */
[----:B------:R-:W-:Y:S01]  /*1040*/  LOP3.LUT R69, R69, UR4, RZ, 0x30, !PT ;  /* 0x0000000445457c12 */ /* 0x000fe2000f8e30ff */
[--C-:B-1----:R-:W-:Y:S01]  /*1050*/  IMAD R20, R71, 0x4, R58.reuse ;  /* 0x0000000447147824 */ /* 0x102fe200078e023a */
[----:B------:R-:W-:Y:S01]  /*1060*/  SHF.R.U64 R61, R10, UR5, R61 ;  /* 0x000000050a3d7c19 */ /* 0x000fe2000800123d */
[----:B------:R1:W-:Y:S01]  /*1070*/  ATOMS.POPC.INC.32 RZ, [R55+URZ] ;  /* 0x0000000037ff7f8c */ /* 0x0003e2000d8000ff */
[----:B------:R-:W-:Y:S01]  /*1080*/  LOP3.LUT R67, R67, UR4, RZ, 0x30, !PT ;  /* 0x0000000443437c12 */ /* 0x000fe2000f8e30ff */
[--C-:B------:R-:W-:Y:S01]  /*1090*/  IMAD R21, R69, 0x4, R58.reuse ;  /* 0x0000000445157824 */ /* 0x100fe200078e023a */
[----:B------:R-:W-:Y:S01]  /*10a0*/  LOP3.LUT R23, R23, UR4, RZ, 0x30, !PT ;  /* 0x0000000417177c12 */ /* 0x000fe2000f8e30ff */
[----:B------:R2:W-:Y:S01]  /*10b0*/  ATOMS.POPC.INC.32 RZ, [R20+URZ] ;  /* 0x0000000014ff7f8c */ /* 0x0005e2000d8000ff */
[----:B------:R-:W-:Y:S01]  /*10c0*/  LOP3.LUT R61, R61, UR4, RZ, 0x30, !PT ;  /* 0x000000043d3d7c12 */ /* 0x000fe2000f8e30ff */
[--C-:B------:R-:W-:Y:S01]  /*10d0*/  IMAD R56, R67, 0x4, R58.reuse ;  /* 0x0000000443387824 */ /* 0x100fe200078e023a */
[----:B0-----:R-:W-:Y:S01]  /*10e0*/  LOP3.LUT R53, R5, 0x80000000, RZ, 0x3c, !PT ;  /* 0x8000000005357812 */ /* 0x001fe200078e3cff */
[--C-:B------:R-:W-:Y:S01]  /*10f0*/  IMAD R57, R23, 0x4, R58.reuse ;  /* 0x0000000417397824 */ /* 0x100fe200078e023a */
[----:B-1----:R-:W-:Y:S01]  /*1100*/  LOP3.LUT R55, R13, 0x80000000, RZ, 0x3c, !PT ;  /* 0x800000000d377812 */ /* 0x002fe200078e3cff */
[----:B------:R0:W-:Y:S01]  /*1110*/  ATOMS.POPC.INC.32 RZ, [R21+URZ] ;  /* 0x0000000015ff7f8c */ /* 0x0001e2000d8000ff */
[----:B------:R-:W-:Y:S01]  /*1120*/  SHF.R.U64 R65, R8, UR5, R65 ;  /* 0x0000000508417c19 */ /* 0x000fe20008001241 */
[----:B------:R-:W-:Y:S01]  /*1130*/  IMAD R59, R61, 0x4, R58 ;  /* 0x000000043d3b7824 */ /* 0x000fe200078e023a */
[----:B------:R-:W1:Y:S01]  /*1140*/  LDC.64 R22, c[0x0][0x380] ;  /* 0x0000e000ff167b82 */ /* 0x000e620000000a00 */
[----:B------:R-:W-:Y:S01]  /*1150*/  SHF.R.U64 R63, R6, UR5, R63 ;  /* 0x00000005063f7c19 */ /* 0x000fe2000800123f */
[----:B------:R-:W-:Y:S01]  /*1160*/  ATOMS.POPC.INC.32 RZ, [R56+URZ] ;  /* 0x0000000038ff7f8c */ /* 0x000fe2000d8000ff */
[----:B--2---:R-:W-:-:S02]  /*1170*/  SHF.R.U64 R20, R12, UR5, R55 ;  /* 0x000000050c147c19 */ /* 0x004fc40008001237 */
[----:B0-----:R-:W-:Y:S01]  /*1180*/  SHF.R.U64 R21, R4, UR5, R53 ;  /* 0x0000000504157c19 */ /* 0x001fe20008001235 */
[----:B------:R0:W-:Y:S01]  /*1190*/  ATOMS.POPC.INC.32 RZ, [R57+URZ] ;  /* 0x0000000039ff7f8c */ /* 0x0001e2000d8000ff */
[----:B------:R-:W-:Y:S02]  /*11a0*/  LOP3.LUT R65, R65, UR4, RZ, 0x30, !PT ;  /* 0x0000000441417c12 */ /* 0x000fe4000f8e30ff */
[----:B------:R-:W-:Y:S01]  /*11b0*/  LOP3.LUT R63, R63, UR4, RZ, 0x30, !PT ;  /* 0x000000043f3f7c12 */ /* 0x000fe2000f8e30ff */
[----:B------:R2:W-:Y:S01]  /*11c0*/  ATOMS.POPC.INC.32 RZ, [R59+URZ] ;  /* 0x000000003bff7f8c */ /* 0x0005e2000d8000ff */
[C---:B------:R-:W-:Y:S02]  /*11d0*/  ISETP.GT.U32.AND P1, PT, R3.reuse, 0xff, PT ;  /* 0x000000ff0300780c */ /* 0x040fe40003f24070 */
[----:B------:R-:W-:Y:S02]  /*11e0*/  LEA R62, R3, UR6, 0x2 ;  /* 0x00000006033e7c11 */ /* 0x000fe4000f8e10ff */
[----:B0-----:R-:W-:Y:S01]  /*11f0*/  LOP3.LUT R57, R21, UR4, RZ, 0x30, !PT ;  /* 0x0000000415397c12 */ /* 0x001fe2000f8e30ff */
[----:B------:R-:W-:Y:S01]  /*1200*/  IMAD R21, R63, 0x4, R58 ;  /* 0x000000043f157824 */ /* 0x000fe200078e023a */
[----:B------:R-:W-:-:S02]  /*1210*/  P2R R84, PR, RZ, 0x2 ;  /* 0x00000002ff547803 */ /* 0x000fc40000000000 */
[----:B--2---:R-:W-:Y:S01]  /*1220*/  LOP3.LUT R59, R20, UR4, RZ, 0x30, !PT ;  /* 0x00000004143b7c12 */ /* 0x004fe2000f8e30ff */
[--C-:B------:R-:W-:Y:S02]  /*1230*/  IMAD R20, R65, 0x4, R58.reuse ;  /* 0x0000000441147824 */ /* 0x100fe400078e023a */
[--C-:B------:R-:W-:Y:S02]  /*1240*/  IMAD R57, R57, 0x4, R58.reuse ;  /* 0x0000000439397824 */ /* 0x100fe400078e023a */
[----:B------:R-:W-:Y:S01]  /*1250*/  IMAD R56, R59, 0x4, R58 ;  /* 0x000000043b387824 */ /* 0x000fe200078e023a */
[----:B------:R0:W-:Y:S01]  /*1260*/  ATOMS.POPC.INC.32 RZ, [R20+URZ] ;  /* 0x0000000014ff7f8c */ /* 0x0001e2000d8000ff */
[----:B------:R-:W-:-:S03]  /*1270*/  IMAD.MOV.U32 R59, RZ, RZ, RZ ;  /* 0x000000ffff3b7224 */ /* 0x000fc600078e00ff */
[----:B------:R0:W-:Y:S04]  /*1280*/  ATOMS.POPC.INC.32 RZ, [R21+URZ] ;  /* 0x0000000015ff7f8c */ /* 0x0001e8000d8000ff */
[----:B------:R0:W-:Y:S04]  /*1290*/  ATOMS.POPC.INC.32 RZ, [R57+URZ] ;  /* 0x0000000039ff7f8c */ /* 0x0001e8000d8000ff */
[----:B------:R0:W-:Y:S01]  /*12a0*/  ATOMS.POPC.INC.32 RZ, [R56+URZ] ;  /* 0x0000000038ff7f8c */ /* 0x0001e2000d8000ff */
[----:B------:R-:W-:Y:S06]  /*12b0*/  BAR.SYNC.DEFER_BLOCKING 0x0 ;  /* 0x0000000000007b1d */ /* 0x000fec0000010000 */
[----:B------:R-:W-:Y:S05]  /*12c0*/  @P1 BRA `(.L_x_13) ;  /* 0x00000000008c1947 */ /* 0x000fea0003800000 */
[----:B0-----:R-:W-:Y:S04]  /*12d0*/  LDS R21, [R62] ;  /* 0x000000003e157984 */ /* 0x001fe80000000800 */
[----:B------:R-:W0:Y:S04]  /*12e0*/  LDS R20, [R62+0x400] ;  /* 0x000400003e147984 */ /* 0x000e280000000800 */
[----:B------:R-:W2:Y:S04]  /*12f0*/  LDS R56, [R62+0x800] ;  /* 0x000800003e387984 */ /* 0x000ea80000000800 */
[----:B------:R-:W3:Y:S04]  /*1300*/  LDS R60, [R62+0xc00] ;  /* 0x000c00003e3c7984 */ /* 0x000ee80000000800 */
[----:B------:R-:W4:Y:S04]  /*1310*/  LDS R64, [R62+0x1000] ;  /* 0x001000003e407984 */ /* 0x000f280000000800 */
[----:B------:R-:W5:Y:S04]  /*1320*/  LDS R66, [R62+0x1400] ;  /* 0x001400003e427984 */ /* 0x000f680000000800 */
[----:B------:R-:W1:Y:S04]  /*1330*/  LDS R68, [R62+0x1800] ;  /* 0x001800003e447984 */ /* 0x000e680000000800 */
[----:B------:R-:W1:Y:S04]  /*1340*/  LDS R70, [R62+0x1c00] ;  /* 0x001c00003e467984 */ /* 0x000e680000000800 */
[----:B------:R-:W1:Y:S04]  /*1350*/  LDS R72, [R62+0x2000] ;  /* 0x002000003e487984 */ /* 0x000e680000000800 */
[----:B------:R-:W1:Y:S04]  /*1360*/  LDS R74, [R62+0x2400] ;  /* 0x002400003e4a7984 */ /* 0x000e680000000800 */
[----:B------:R-:W1:Y:S01]  /*1370*/  LDS R76, [R62+0x2800] ;  /* 0x002800003e4c7984 */ /* 0x000e620000000800 */
[----:B0-----:R-:W-:-:S03]  /*1380*/  IMAD.IADD R57, R21, 0x1, R20 ;  /* 0x0000000115397824 */ /* 0x001fc600078e0214 */
[----:B------:R-:W-:Y:S01]  /*1390*/  STS [R62+0x400], R21 ;  /* 0x000400153e007388 */ /* 0x000fe20000000800 */
[----:B--2---:R-:W-:-:S03]  /*13a0*/  IMAD.IADD R59, R57, 0x1, R56 ;  /* 0x00000001393b7824 */ /* 0x004fc600078e0238 */
[----:B------:R-:W0:Y:S01]  /*13b0*/  LDS R20, [R62+0x2c00] ;  /* 0x002c00003e147984 */ /* 0x000e220000000800 */
[----:B---3--:R-:W-:-:S03]  /*13c0*/  IMAD.IADD R75, R59, 0x1, R60 ;  /* 0x000000013b4b7824 */ /* 0x008fc600078e023c */
[----:B------:R-:W-:Y:S01]  /*13d0*/  STS [R62+0x800], R57 ;  /* 0x000800393e007388 */ /* 0x000fe20000000800 */
[----:B----4-:R-:W-:-:S03]  /*13e0*/  IMAD.IADD R77, R75, 0x1, R64 ;  /* 0x000000014b4d7824 */ /* 0x010fc600078e0240 */
[----:B------:R-:W-:Y:S01]  /*13f0*/  STS [R62+0x1000], R75 ;  /* 0x0010004b3e007388 */ /* 0x000fe20000000800 */
[----:B-----5:R-:W-:-:S03]  /*1400*/  IMAD.IADD R79, R77, 0x1, R66 ;  /* 0x000000014d4f7824 */ /* 0x020fc600078e0242 */
[----:B------:R-:W-:Y:S01]  /*1410*/  STS [R62+0x1400], R77 ;  /* 0x0014004d3e007388 */ /* 0x000fe20000000800 */
[----:B-1----:R-:W-:-:S03]  /*1420*/  IMAD.IADD R81, R79, 0x1, R68 ;  /* 0x000000014f517824 */ /* 0x002fc600078e0244 */
[----:B------:R-:W-:Y:S01]  /*1430*/  STS [R62+0x1800], R79 ;  /* 0x0018004f3e007388 */ /* 0x000fe20000000800 */
[----:B------:R-:W-:-:S03]  /*1440*/  IMAD.IADD R83, R81, 0x1, R70 ;  /* 0x0000000151537824 */ /* 0x000fc600078e0246 */
[----:B------:R-:W-:Y:S01]  /*1450*/  STS [R62+0x1c00], R81 ;  /* 0x001c00513e007388 */ /* 0x000fe20000000800 */
[----:B------:R-:W-:-:S03]  /*1460*/  IMAD.IADD R85, R83, 0x1, R72 ;  /* 0x0000000153557824 */ /* 0x000fc600078e0248 */
[----:B------:R-:W-:Y:S01]  /*1470*/  STS [R62+0x2000], R83 ;  /* 0x002000533e007388 */ /* 0x000fe20000000800 */
[----:B------:R-:W-:-:S03]  /*1480*/  IMAD.IADD R87, R85, 0x1, R74 ;  /* 0x0000000155577824 */ /* 0x000fc600078e024a */
[----:B------:R-:W-:Y:S01]  /*1490*/  STS [R62+0x2400], R85 ;  /* 0x002400553e007388 */ /* 0x000fe20000000800 */
[----:B------:R-:W-:-:S03]  /*14a0*/  IMAD.IADD R89, R87, 0x1, R76 ;  /* 0x0000000157597824 */ /* 0x000fc600078e024c */
[----:B------:R-:W-:Y:S04]  /*14b0*/  STS [R62+0x2800], R87 ;  /* 0x002800573e007388 */ /* 0x000fe80000000800 */
[----:B------:R-:W-:Y:S04]  /*14c0*/  STS [R62], RZ ;  /* 0x000000ff3e007388 */ /* 0x000fe80000000800 */
[----:B------:R-:W-:Y:S04]  /*14d0*/  STS [R62+0x2c00], R89 ;  /* 0x002c00593e007388 */ /* 0x000fe80000000800 */
[----:B------:R0:W-:Y:S02]  /*14e0*/  STS [R62+0xc00], R59 ;  /* 0x000c003b3e007388 */ /* 0x0001e40000000800 */
[----:B0-----:R-:W-:-:S07]  /*14f0*/  IMAD.IADD R59, R89, 0x1, R20 ;  /* 0x00000001593b7824 */ /* 0x001fce00078e0214 */
.L_x_13:
[----:B------:R-:W-:Y:S05]  /*1500*/  BSYNC.RECONVERGENT B0 ;  /* 0x0000000000007941 */ /* 0x000fea0003800200 */
.L_x_12:
[----:B------:R-:W-:Y:S01]  /*1510*/  ISETP.NE.AND P0, PT, R59, 0x1680, PT ;  /* 0x000016803b00780c */ /* 0x000fe20003f05270 */
[----:B0-----:R-:W-:Y:S01]  /*1520*/  IMAD R57, R91, 0x100, R3 ;  /* 0x000001005b397824 */ /* 0x001fe200078e0203 */
[----:B------:R-:W-:Y:S01]  /*1530*/  @!P1 LOP3.LUT R75, R59, 0x40000000, RZ, 0xfc, !PT ;  /* 0x400000003b4b9812 */ /* 0x000fe200078efcff */
[----:B------:R-:W0:Y:S01]  /*1540*/  LDC.64 R20, c[0x0][0x390] ;  /* 0x0000e400ff147b82 */ /* 0x000e220000000a00 */
[----:B------:R-:W-:Y:S01]  /*1550*/  ISETP.LT.U32.AND P0, PT, R3, 0x100, !P0 ;  /* 0x000001000300780c */ /* 0x000fe20004701070 */
[----:B-1----:R-:W-:-:S05]  /*1560*/  IMAD.WIDE R22, R57, 0x4, R22 ;  /* 0x0000000439167825 */ /* 0x002fca00078e0216 */
[----:B------:R1:W-:Y:S01]  /*1570*/  @!P1 STG.E.STRONG.SYS desc[UR8][R22.64], R75 ;  /* 0x0000004b16009986 */ /* 0x0003e2000c115908 */
[----:B------:R-:W2:Y:S01]  /*1580*/  LDC.64 R56, c[0x0][0x398] ;  /* 0x0000e600ff387b82 */ /* 0x000ea20000000a00 */
[----:B0-----:R-:W-:-:S04]  /*1590*/  IMAD.WIDE.U32 R20, R3, 0x8, R20 ;  /* 0x0000000803147825 */ /* 0x001fc800078e0014 */
[----:B--2---:R-:W-:-:S03]  /*15a0*/  IMAD.WIDE.U32 R56, R3, 0x8, R56 ;  /* 0x0000000803387825 */ /* 0x004fc600078e0038 */
[----:B------:R-:W-:Y:S06]  /*15b0*/  BAR.RED.OR.DEFER_BLOCKING 0x0, P0 ;  /* 0x0000000000007b1d */ /* 0x000fec0000014800 */
[----:B------:R-:W0:Y:S02]  /*15c0*/  B2R.RESULT RZ, P0 ;  /* 0x0000000000ff731c */ /* 0x000e240000004000 */
[----:B01----:R-:W-:Y:S05]  /*15d0*/  @!P0 BRA `(.L_x_14) ;  /* 0x00000008003c8947 */ /* 0x003fea0003800000 */
[C---:B------:R-:W-:Y:S01]  /*15e0*/  ISETP.GT.U32.AND P0, PT, R3.reuse, R73, PT ;  /* 0x000000490300720c */ /* 0x040fe20003f04070 */
[----:B------:R-:W-:Y:S01]  /*15f0*/  BSSY B1, `(.L_x_15) ;  /* 0x000002c000017945 */ /* 0x000fe20003800000 */
[----:B------:R-:W-:Y:S02]  /*1600*/  LEA R41, R3, UR6, 0x3 ;  /* 0x0000000603297c11 */ /* 0x000fe4000f8e18ff */
[----:B------:R-:W-:Y:S01]  /*1610*/  SEL R47, RZ, 0x1680, !P0 ;  /* 0x00001680ff2f7807 */ /* 0x000fe20004000000 */
[----:B------:R-:W-:Y:S08]  /*1620*/  @P1 BRA `(.L_x_16) ;  /* 0x0000000000a01947 */ /* 0x000ff00003800000 */
[----:B------:R-:W2:Y:S01]  /*1630*/  LDG.E.64 R56, desc[UR8][R56.64] ;  /* 0x0000000838387981 */ /* 0x000ea2000c1e1b00 */
[----:B------:R-:W-:Y:S01]  /*1640*/  UISETP.GE.AND UP0, UPT, UR7, 0x1, UPT ;  /* 0x000000010700788c */ /* 0x000fe2000bf06270 */
[----:B------:R-:W-:Y:S01]  /*1650*/  IMAD.MOV.U32 R0, RZ, RZ, R59 ;  /* 0x000000ffff007224 */ /* 0x000fe200078e003b */
[----:B--2---:R-:W-:-:S04]  /*1660*/  IADD3 R38, P0, PT, -R47, R56, RZ ;  /* 0x000000382f267210 */ /* 0x004fc80007f1e1ff */
[----:B------:R-:W-:-:S05]  /*1670*/  IADD3.X R39, PT, PT, R57, -0x1, RZ, P0, !PT ;  /* 0xffffffff39277810 */ /* 0x000fca00007fe4ff */
[----:B------:R0:W-:Y:S01]  /*1680*/  STS.64 [R41+0xb400], R38 ;  /* 0x00b4002629007388 */ /* 0x0001e20000000a00 */
[----:B------:R-:W-:Y:S05]  /*1690*/  BRA.U !UP0, `(.L_x_17) ;  /* 0x00000001086c7547 */ /* 0x000fea000b800000 */
[----:B------:R-:W-:Y:S01]  /*16a0*/  BSSY B0, `(.L_x_18) ;  /* 0x0000019000007945 */ /* 0x000fe20003800000 */
[----:B------:R-:W-:Y:S02]  /*16b0*/  IMAD.MOV.U32 R40, RZ, RZ, -0x1 ;  /* 0xffffffffff287424 */ /* 0x000fe400078e00ff */
[----:B------:R-:W-:Y:S02]  /*16c0*/  IMAD.U32 R42, RZ, RZ, UR7 ;  /* 0x00000007ff2a7e24 */ /* 0x000fe4000f8e00ff */
[----:B------:R-:W-:-:S07]  /*16d0*/  IMAD.MOV.U32 R0, RZ, RZ, R59 ;  /* 0x000000ffff007224 */ /* 0x000fce00078e003b */
.L_x_22:
[----:B0-----:R-:W0:Y:S01]  /*16e0*/  LDC.64 R38, c[0x0][0x380] ;  /* 0x0000e000ff267b82 */ /* 0x001e220000000a00 */
[----:B------:R-:W-:Y:S01]  /*16f0*/  VIADD R45, R42, 0xffffffff ;  /* 0xffffffff2a2d7836 */ /* 0x000fe20000000000 */
[----:B------:R-:W-:Y:S03]  /*1700*/  BSSY B2, `(.L_x_19) ;  /* 0x0000008000027945 */ /* 0x000fe60003800000 */
[----:B------:R-:W-:-:S04]  /*1710*/  IMAD R43, R45, 0x100, R3 ;  /* 0x000001002d2b7824 */ /* 0x000fc800078e0203 */
[----:B0-----:R-:W-:-:S07]  /*1720*/  IMAD.WIDE R38, R43, 0x4, R38 ;  /* 0x000000042b267825 */ /* 0x001fce00078e0226 */
.L_x_20:
[----:B------:R-:W-:Y:S05]  /*1730*/  YIELD ;  /* 0x0000000000007946 */ /* 0x000fea0003800000 */
[----:B------:R0:W-:Y:S06]  /*1740*/  MEMBAR.SC.CTA ;  /* 0x0000000000007992 */ /* 0x0001ec0000000000 */
[----:B0-----:R-:W2:Y:S02]  /*1750*/  LDG.E.STRONG.SYS R43, desc[UR8][R38.64] ;  /* 0x00000008262b7981 */ /* 0x001ea4000c1f5900 */
[----:B--2---:R-:W-:-:S13]  /*1760*/  ISETP.NE.AND P0, PT, R43, RZ, PT ;  /* 0x000000ff2b00720c */ /* 0x004fda0003f05270 */
[----:B------:R-:W-:Y:S05]  /*1770*/  @!P0 BRA `(.L_x_20) ;  /* 0xfffffffc00ec8947 */ /* 0x000fea000383ffff */
[----:B------:R-:W-:Y:S05]  /*1780*/  BSYNC B2 ;  /* 0x0000000000027941 */ /* 0x000fea0003800000 */
.L_x_19:
[----:B------:R-:W-:Y:S01]  /*1790*/  BSSY.RECONVERGENT B2, `(.L_x_21) ;  /* 0x0000006000027945 */ /* 0x000fe20003800200 */
[C---:B------:R-:W-:Y:S02]  /*17a0*/  ISETP.GT.AND P0, PT, R43.reuse, -0x1, PT ;  /* 0xffffffff2b00780c */ /* 0x040fe40003f04270 */
[----:B------:R-:W-:Y:S01]  /*17b0*/  LOP3.LUT R43, R43, 0x3fffffff, RZ, 0xc0, !PT ;  /* 0x3fffffff2b2b7812 */ /* 0x000fe200078ec0ff */
[----:B------:R-:W-:Y:S05]  /*17c0*/  WARPSYNC.EXCLUSIVE R40 ;  /* 0x0000000028007348 */ /* 0x000fea0003a00000 */
[----:B------:R-:W-:-:S05]  /*17d0*/  IMAD.IADD R0, R43, 0x1, R0 ;  /* 0x000000012b007824 */ /* 0x000fca00078e0200 */
[----:B------:R-:W-:-:S07]  /*17e0*/  VOTE.ANY R40, PT, P0 ;  /* 0x0000000000287806 */ /* 0x000fce00000e0100 */
[----:B------:R-:W-:Y:S05]  /*17f0*/  BSYNC.RECONVERGENT B2 ;  /* 0x0000000000027941 */ /* 0x000fea0003800200 */
.L_x_21:
[----:B------:R-:W-:Y:S01]  /*1800*/  ISETP.GT.U32.AND P1, PT, R42, 0x1, PT ;  /* 0x000000012a00780c */ /* 0x000fe20003f24070 */
[----:B------:R-:W-:-:S12]  /*1810*/  IMAD.MOV.U32 R42, RZ, RZ, R45 ;  /* 0x000000ffff2a7224 */ /* 0x000fd800078e002d */
[----:B------:R-:W-:Y:S05]  /*1820*/  @P0 BRA P1, `(.L_x_22) ;  /* 0xfffffffc00ac0947 */ /* 0x000fea000083ffff */
[----:B------:R-:W-:Y:S05]  /*1830*/  BSYNC B0 ;  /* 0x0000000000007941 */ /* 0x000fea0003800000 */
.L_x_18:
[----:B------:R1:W2:Y:S02]  /*1840*/  LDS.64 R38, [R41+0xb400] ;  /* 0x00b4000029267984 */ /* 0x0002a40000000a00 */
.L_x_17:
[C---:B------:R-:W-:Y:S01]  /*1850*/  IMAD.IADD R45, R0.reuse, 0x1, -R59 ;  /* 0x00000001002d7824 */ /* 0x040fe200078e0a3b */
[----:B------:R-:W-:-:S04]  /*1860*/  LOP3.LUT R43, R0, 0x80000000, RZ, 0xfc, !PT ;  /* 0x80000000002b7812 */ /* 0x000fc800078efcff */
[C---:B0-2---:R-:W-:Y:S01]  /*1870*/  IADD3 R38, P0, PT, R45.reuse, R38, RZ ;  /* 0x000000262d267210 */ /* 0x045fe20007f1e0ff */
[----:B------:R0:W-:Y:S03]  /*1880*/  STG.E.STRONG.SYS desc[UR8][R22.64], R43 ;  /* 0x0000002b16007986 */ /* 0x0001e6000c115908 */
[----:B------:R-:W-:-:S05]  /*1890*/  LEA.HI.X.SX32 R39, R45, R39, 0x1, P0 ;  /* 0x000000272d277211 */ /* 0x000fca00000f0eff */
[----:B------:R0:W-:Y:S04]  /*18a0*/  STS.64 [R41+0xb400], R38 ;  /* 0x00b4002629007388 */ /* 0x0001e80000000a00 */
.L_x_16:
[----:B------:R-:W-:Y:S05]  /*18b0*/  BSYNC B1 ;  /* 0x0000000000017941 */ /* 0x000fea0003800000 */
.L_x_15:
[----:B0-----:R-:W0:Y:S01]  /*18c0*/  LDC.64 R22, c[0x0][0x390] ;  /* 0x0000e400ff167b82 */ /* 0x001e220000000a00 */
[----:B------:R-:W-:Y:S05]  /*18d0*/  WARPSYNC.ALL ;  /* 0x0000000000007948 */ /* 0x000fea0003800000 */
[----:B------:R-:W-:Y:S02]  /*18e0*/  LEA R38, R73, UR6, 0x3 ;  /* 0x0000000649267c11 */ /* 0x000fe4000f8e18ff */
[----:B------:R-:W2:Y:S01]  /*18f0*/  LDC R0, c[0x0][0x3c0] ;  /* 0x0000f000ff007b82 */ /* 0x000ea20000000800 */
[----:B0-----:R-:W-:Y:S02]  /*1900*/  ISETP.EQ.U32.AND P1, PT, R22, RZ, PT ;  /* 0x000000ff1600720c */ /* 0x001fe40003f22070 */
[----:B--2---:R-:W-:-:S04]  /*1910*/  ISETP.LE.AND P0, PT, R0, UR10, PT ;  /* 0x0000000a00007c0c */ /* 0x004fc8000bf03270 */
[----:B------:R-:W-:-:S04]  /*1920*/  ISETP.EQ.OR.EX P0, PT, R23, RZ, !P0, P1 ;  /* 0x000000ff1700720c */ /* 0x000fc80004702710 */
[----:B------:R-:W-:-:S13]  /*1930*/  ISETP.GT.U32.OR P0, PT, R3, 0xff, P0 ;  /* 0x000000ff0300780c */ /* 0x000fda0000704470 */
[----:B------:R-:W0:Y:S01]  /*1940*/  @!P0 LDS.64 R22, [R41+0xb400] ;  /* 0x00b4000029168984 */ /* 0x000e220000000a00 */
[--C-:B------:R-:W-:Y:S02]  /*1950*/  @!P0 SHF.R.S32.HI R39, RZ, 0x1f, R59.reuse ;  /* 0x0000001fff278819 */ /* 0x100fe4000001143b */
[----:B0-----:R-:W-:-:S04]  /*1960*/  @!P0 IADD3 R22, P1, P2, R22, R47, R59 ;  /* 0x0000002f16168210 */ /* 0x001fc80007a3e03b */
[----:B------:R-:W-:-:S05]  /*1970*/  @!P0 IADD3.X R23, PT, PT, R23, RZ, R39, P1, P2 ;  /* 0x000000ff17178210 */ /* 0x000fca0000fe4427 */
[----:B------:R0:W-:Y:S01]  /*1980*/  @!P0 STG.E.64 desc[UR8][R20.64], R22 ;  /* 0x0000001614008986 */ /* 0x0001e2000c101b08 */
[----:B------:R-:W-:Y:S01]  /*1990*/  BAR.SYNC.DEFER_BLOCKING 0x0 ;  /* 0x0000000000007b1d */ /* 0x000fe20000010000 */
[----:B------:R-:W-:-:S05]  /*19a0*/  ISETP.LT.AND P0, PT, R0, UR10, PT ;  /* 0x0000000a00007c0c */ /* 0x000fca000bf01270 */
[----:B------:R-:W2:Y:S08]  /*19b0*/  LDS.64 R38, [R38+0xb400] ;  /* 0x00b4000026267984 */ /* 0x000eb00000000a00 */
[----:B0-----:R-:W-:Y:S05]  /*19c0*/  @P0 BRA `(.L_x_23) ;  /* 0x0000000000600947 */ /* 0x001fea0003800000 */
[----:B------:R-:W0:Y:S01]  /*19d0*/  LDCU.64 UR12, c[0x0][0x3a0] ;  /* 0x00007400ff0c77ac */ /* 0x000e220008000a00 */
[C---:B------:R-:W-:Y:S02]  /*19e0*/  LOP3.LUT R21, R3.reuse, 0x3e0, RZ, 0xc0, !PT ;  /* 0x000003e003157812 */ /* 0x040fe400078ec0ff */
[----:B------:R-:W-:-:S05]  /*19f0*/  LOP3.LUT R2, R3, 0x1f, RZ, 0xc0, !PT ;  /* 0x0000001f03027812 */ /* 0x000fca00078ec0ff */
[----:B------:R-:W-:-:S05]  /*1a00*/  IMAD R21, R21, 0xf, R2 ;  /* 0x0000000f15157824 */ /* 0x000fca00078e0202 */
[----:B--2---:R-:W-:-:S05]  /*1a10*/  IADD3 R0, P0, PT, R21, R38, RZ ;  /* 0x0000002615007210 */ /* 0x004fca0007f1e0ff */
[----:B------:R-:W-:Y:S01]  /*1a20*/  IMAD.X R39, RZ, RZ, R39, P0 ;  /* 0x000000ffff277224 */ /* 0x000fe200000e0627 */
[----:B0-----:R-:W-:-:S04]  /*1a30*/  LEA R2, P0, R0, UR12, 0x3 ;  /* 0x0000000c00027c11 */ /* 0x001fc8000f8018ff */
[----:B------:R-:W-:-:S05]  /*1a40*/  LEA.HI.X R3, R0, UR13, R39, 0x3, P0 ;  /* 0x0000000d00037c11 */ /* 0x000fca00080f1c27 */
[----:B------:R-:W-:Y:S04]  /*1a50*/  STG.E.64 desc[UR8][R2.64], R36 ;  /* 0x0000002402007986 */ /* 0x000fe8000c101b08 */
        /* <DEDUP_REMOVED lines=13> */
[----:B------:R-:W-:Y:S01]  /*1b30*/  STG.E.64 desc[UR8][R2.64+0xe00], R12 ;  /* 0x000e000c02007986 */ /* 0x000fe2000c101b08 */
[----:B------:R-:W-:Y:S05]  /*1b40*/  EXIT ;  /* 0x000000000000794d */ /* 0x000fea0003800000 */
.L_x_23:
[----:B------:R-:W0:Y:S01]  /*1b50*/  LDCU.64 UR12, c[0x0][0x3a0] ;  /* 0x00007400ff0c77ac */ /* 0x000e220008000a00 */
[C---:B------:R-:W-:Y:S01]  /*1b60*/  LOP3.LUT R21, R3.reuse, 0x3e0, RZ, 0xc0, !PT ;  /* 0x000003e003157812 */ /* 0x040fe200078ec0ff */
[----:B------:R-:W-:Y:S01]  /*1b70*/  IMAD.U32 R23, RZ, RZ, UR7 ;  /* 0x00000007ff177e24 */ /* 0x000fe2000f8e00ff */
[----:B------:R-:W-:-:S03]  /*1b80*/  LOP3.LUT R2, R3, 0x1f, RZ, 0xc0, !PT ;  /* 0x0000001f03027812 */ /* 0x000fc600078ec0ff */
[----:B------:R-:W-:Y:S02]  /*1b90*/  IMAD R0, R23, -0x1680, R0 ;  /* 0xffffe98017007824 */ /* 0x000fe400078e0200 */
[----:B------:R-:W-:-:S04]  /*1ba0*/  IMAD R21, R21, 0xf, R2 ;  /* 0x0000000f15157824 */ /* 0x000fc800078e0202 */
[C---:B------:R-:W-:Y:S01]  /*1bb0*/  VIADD R23, R21.reuse, 0x20 ;  /* 0x0000002015177836 */ /* 0x040fe20000000000 */
[C---:B--2---:R-:W-:Y:S01]  /*1bc0*/  IADD3 R3, P0, PT, R21.reuse, R38, RZ ;  /* 0x0000002615037210 */ /* 0x044fe20007f1e0ff */
[C---:B-1----:R-:W-:Y:S01]  /*1bd0*/  VIADD R41, R21.reuse, 0x60 ;  /* 0x0000006015297836 */ /* 0x042fe20000000000 */
[-C--:B------:R-:W-:Y:S02]  /*1be0*/  ISETP.GE.AND P3, PT, R21, R0.reuse, PT ;  /* 0x000000001500720c */ /* 0x080fe40003f66270 */
[-C--:B------:R-:W-:Y:S01]  /*1bf0*/  ISETP.GE.AND P4, PT, R23, R0.reuse, PT ;  /* 0x000000001700720c */ /* 0x080fe20003f86270 */
[----:B------:R-:W-:Y:S01]  /*1c00*/  IMAD.X R38, RZ, RZ, R39, P0 ;  /* 0x000000ffff267224 */ /* 0x000fe200000e0627 */
[----:B0-----:R-:W-:Y:S01]  /*1c10*/  LEA R2, P1, R3, UR12, 0x3 ;  /* 0x0000000c03027c11 */ /* 0x001fe2000f8218ff */
[----:B------:R-:W-:Y:S01]  /*1c20*/  VIADD R23, R21, 0x80 ;  /* 0x0000008015177836 */ /* 0x000fe20000000000 */
[-C--:B------:R-:W-:Y:S01]  /*1c30*/  ISETP.GE.AND P6, PT, R41, R0.reuse, PT ;  /* 0x000000002900720c */ /* 0x080fe20003fc6270 */
[----:B------:R-:W-:Y:S01]  /*1c40*/  VIADD R39, R21, 0x40 ;  /* 0x0000004015277836 */ /* 0x000fe20000000000 */
[----:B------:R-:W-:Y:S01]  /*1c50*/  LEA.HI.X R3, R3, UR13, R38, 0x3, P1 ;  /* 0x0000000d03037c11 */ /* 0x000fe200088f1c26 */
[----:B------:R-:W-:Y:S01]  /*1c60*/  VIADD R41, R21, 0xc0 ;  /* 0x000000c015297836 */ /* 0x000fe20000000000 */
[-C--:B------:R-:W-:Y:S01]  /*1c70*/  ISETP.GE.AND P0, PT, R23, R0.reuse, PT ;  /* 0x000000001700720c */ /* 0x080fe20003f06270 */
[----:B------:R-:W-:Y:S01]  /*1c80*/  VIADD R23, R21, 0xe0 ;  /* 0x000000e015177836 */ /* 0x000fe20000000000 */
[-C--:B------:R-:W-:Y:S01]  /*1c90*/  ISETP.GE.AND P5, PT, R39, R0.reuse, PT ;  /* 0x000000002700720c */ /* 0x080fe20003fa6270 */
[----:B------:R-:W-:Y:S01]  /*1ca0*/  VIADD R39, R21, 0xa0 ;  /* 0x000000a015277836 */ /* 0x000fe20000000000 */
[----:B------:R0:W-:Y:S01]  /*1cb0*/  @!P3 STG.E.64 desc[UR8][R2.64], R36 ;  /* 0x000000240200b986 */ /* 0x0001e2000c101b08 */
[----:B------:R-:W-:-:S02]  /*1cc0*/  ISETP.GE.AND P2, PT, R41, R0, PT ;  /* 0x000000002900720c */ /* 0x000fc40003f46270 */
[-C--:B------:R-:W-:Y:S01]  /*1cd0*/  ISETP.GE.AND P3, PT, R23, R0.reuse, PT ;  /* 0x000000001700720c */ /* 0x080fe20003f66270 */
[----:B------:R-:W-:Y:S01]  /*1ce0*/  VIADD R23, R21, 0x100 ;  /* 0x0000010015177836 */ /* 0x000fe20000000000 */
[-C--:B------:R-:W-:Y:S01]  /*1cf0*/  ISETP.GE.AND P1, PT, R39, R0.reuse, PT ;  /* 0x000000002700720c */ /* 0x080fe20003f26270 */
[----:B------:R-:W-:Y:S01]  /*1d00*/  @!P4 STG.E.64 desc[UR8][R2.64+0x100], R34 ;  /* 0x000100220200c986 */ /* 0x000fe2000c101b08 */
[----:B------:R-:W-:Y:S02]  /*1d10*/  VIADD R39, R21, 0x120 ;  /* 0x0000012015277836 */ /* 0x000fe40000000000 */
[----:B------:R-:W-:Y:S01]  /*1d20*/  ISETP.GE.AND P4, PT, R23, R0, PT ;  /* 0x000000001700720c */ /* 0x000fe20003f86270 */
[C---:B------:R-:W-:Y:S01]  /*1d30*/  VIADD R23, R21.reuse, 0x140 ;  /* 0x0000014015177836 */ /* 0x040fe20000000000 */
[----:B------:R-:W-:Y:S01]  /*1d40*/  @!P6 STG.E.64 desc[UR8][R2.64+0x300], R30 ;  /* 0x0003001e0200e986 */ /* 0x000fe2000c101b08 */
[----:B0-----:R-:W-:-:S03]  /*1d50*/  VIADD R37, R21, 0x160 ;  /* 0x0000016015257836 */ /* 0x001fc60000000000 */
[----:B------:R0:W-:Y:S01]  /*1d60*/  @!P5 STG.E.64 desc[UR8][R2.64+0x200], R32 ;  /* 0x000200200200d986 */ /* 0x0001e2000c101b08 */
[-C--:B------:R-:W-:Y:S01]  /*1d70*/  ISETP.GE.AND P6, PT, R23, R0.reuse, PT ;  /* 0x000000001700720c */ /* 0x080fe20003fc6270 */
[----:B------:R-:W-:Y:S01]  /*1d80*/  VIADD R23, R21, 0x180 ;  /* 0x0000018015177836 */ /* 0x000fe20000000000 */
[-C--:B------:R-:W-:Y:S01]  /*1d90*/  ISETP.GE.AND P5, PT, R39, R0.reuse, PT ;  /* 0x000000002700720c */ /* 0x080fe20003fa6270 */
[----:B------:R1:W-:Y:S01]  /*1da0*/  @!P0 STG.E.64 desc[UR8][R2.64+0x400], R28 ;  /* 0x0004001c02008986 */ /* 0x0003e2000c101b08 */
[----:B------:R-:W-:-:S03]  /*1db0*/  ISETP.GE.AND P0, PT, R37, R0, PT ;  /* 0x000000002500720c */ /* 0x000fc60003f06270 */
[----:B------:R1:W-:Y:S01]  /*1dc0*/  @!P1 STG.E.64 desc[UR8][R2.64+0x500], R26 ;  /* 0x0005001a02009986 */ /* 0x0003e2000c101b08 */
[----:B------:R-:W-:-:S03]  /*1dd0*/  ISETP.GE.AND P1, PT, R23, R0, PT ;  /* 0x000000001700720c */ /* 0x000fc60003f26270 */
[----:B------:R1:W-:Y:S01]  /*1de0*/  @!P2 STG.E.64 desc[UR8][R2.64+0x600], R14 ;  /* 0x0006000e0200a986 */ /* 0x0003e2000c101b08 */
[C---:B0-----:R-:W-:Y:S02]  /*1df0*/  VIADD R33, R21.reuse, 0x1a0 ;  /* 0x000001a015217836 */ /* 0x041fe40000000000 */
[----:B------:R-:W-:Y:S01]  /*1e00*/  VIADD R21, R21, 0x1c0 ;  /* 0x000001c015157836 */ /* 0x000fe20000000000 */
[----:B------:R1:W-:Y:S02]  /*1e10*/  @!P3 STG.E.64 desc[UR8][R2.64+0x700], R18 ;  /* 0x000700120200b986 */ /* 0x0003e4000c101b08 */
[-C--:B------:R-:W-:Y:S02]  /*1e20*/  ISETP.GE.AND P2, PT, R33, R0.reuse, PT ;  /* 0x000000002100720c */ /* 0x080fe40003f46270 */
[----:B------:R-:W-:Y:S01]  /*1e30*/  ISETP.GE.AND P3, PT, R21, R0, PT ;  /* 0x000000001500720c */ /* 0x000fe20003f66270 */
[----:B------:R1:W-:Y:S04]  /*1e40*/  @!P4 STG.E.64 desc[UR8][R2.64+0x800], R16 ;  /* 0x000800100200c986 */ /* 0x0003e8000c101b08 */
[----:B------:R1:W-:Y:S04]  /*1e50*/  @!P5 STG.E.64 desc[UR8][R2.64+0x900], R24 ;  /* 0x000900180200d986 */ /* 0x0003e8000c101b08 */
[----:B------:R1:W-:Y:S04]  /*1e60*/  @!P6 STG.E.64 desc[UR8][R2.64+0xa00], R10 ;  /* 0x000a000a0200e986 */ /* 0x0003e8000c101b08 */
[----:B------:R1:W-:Y:S04]  /*1e70*/  @!P0 STG.E.64 desc[UR8][R2.64+0xb00], R8 ;  /* 0x000b000802008986 */ /* 0x0003e8000c101b08 */
[----:B------:R1:W-:Y:S04]  /*1e80*/  @!P1 STG.E.64 desc[UR8][R2.64+0xc00], R6 ;  /* 0x000c000602009986 */ /* 0x0003e8000c101b08 */
[----:B------:R1:W-:Y:S01]  /*1e90*/  @!P2 STG.E.64 desc[UR8][R2.64+0xd00], R4 ;  /* 0x000d00040200a986 */ /* 0x0003e2000c101b08 */
[----:B------:R-:W-:Y:S05]  /*1ea0*/  @P3 EXIT ;  /* 0x000000000000394d */ /* 0x000fea0003800000 */
[----:B------:R-:W-:Y:S01]  /*1eb0*/  STG.E.64 desc[UR8][R2.64+0xe00], R12 ;  /* 0x000e000c02007986 */ /* 0x000fe2000c101b08 */
[----:B------:R-:W-:Y:S05]  /*1ec0*/  EXIT ;  /* 0x000000000000794d */ /* 0x000fea0003800000 */
.L_x_14:
[----:B------:R-:W-:Y:S01]  /*1ed0*/  IMAD.MOV.U32 R2, RZ, RZ, RZ ;  /* 0x000000ffff027224 */ /* 0x000fe200078e00ff */
[C---:B------:R-:W-:Y:S01]  /*1ee0*/  ISETP.GT.U32.AND P0, PT, R3.reuse, 0x1f, PT ;  /* 0x0000001f0300780c */ /* 0x040fe20003f04070 */
[----:B------:R-:W-:Y:S05]  /*1ef0*/  WARPSYNC.ALL ;  /* 0x0000000000007948 */ /* 0x000fea0003800000 */
[----:B------:R-:W-:-:S05]  /*1f00*/  IMAD.HI.U32 R60, R3, 0x15555556, R2 ;  /* 0x15555556033c7827 */ /* 0x000fca00078e0002 */
[----:B------:R-:W-:-:S05]  /*1f10*/  LEA R60, R60, UR6, 0x2 ;  /* 0x000000063c3c7c11 */ /* 0x000fca000f8e10ff */
[----:B------:R0:W-:Y:S01]  /*1f20*/  STS [R60+0x3410], R59 ;  /* 0x0034103b3c007388 */ /* 0x0001e20000000800 */
[----:B------:R-:W-:Y:S06]  /*1f30*/  BAR.SYNC.DEFER_BLOCKING 0x0 ;  /* 0x0000000000007b1d */ /* 0x000fec0000010000 */
[----:B------:R-:W-:Y:S05]  /*1f40*/  @P0 BRA `(.L_x_24) ;  /* 0x0000000000e00947 */ /* 0x000fea0003800000 */
[----:B------:R-:W-:Y:S01]  /*1f50*/  IMAD.MOV.U32 R73, RZ, RZ, 0x34 ;  /* 0x00000034ff497424 */ /* 0x000fe200078e00ff */
[----:B------:R-:W-:-:S03]  /*1f60*/  UMOV UR11, 0xffffffff ;  /* 0xffffffff000b7882 */ /* 0x000fc60000000000 */
[----:B------:R-:W-:-:S05]  /*1f70*/  IMAD R64, R3, R73, UR6 ;  /* 0x0000000603407e24 */ /* 0x000fca000f8e0249 */
[----:B------:R-:W-:Y:S04]  /*1f80*/  LDS R66, [R64+0x3410] ;  /* 0x0034100040427984 */ /* 0x000fe80000000800 */
[----:B------:R-:W-:Y:S04]  /*1f90*/  LDS R73, [R64+0x3414] ;  /* 0x0034140040497984 */ /* 0x000fe80000000800 */
[----:B------:R-:W1:Y:S04]  /*1fa0*/  LDS R68, [R64+0x3418] ;  /* 0x0034180040447984 */ /* 0x000e680000000800 */
[----:B------:R-:W-:Y:S04]  /*1fb0*/  LDS R70, [R64+0x341c] ;  /* 0x00341c0040467984 */ /* 0x000fe80000000800 */
[----:B------:R-:W2:Y:S04]  /*1fc0*/  LDS R75, [R64+0x3420] ;  /* 0x00342000404b7984 */ /* 0x000ea80000000800 */
[----:B------:R-:W-:Y:S04]  /*1fd0*/  LDS R72, [R64+0x3424] ;  /* 0x0034240040487984 */ /* 0x000fe80000000800 */
[----:B------:R-:W3:Y:S04]  /*1fe0*/  LDS R77, [R64+0x3428] ;  /* 0x00342800404d7984 */ /* 0x000ee80000000800 */
[----:B------:R-:W-:Y:S04]  /*1ff0*/  LDS R74, [R64+0x342c] ;  /* 0x00342c00404a7984 */ /* 0x000fe80000000800 */
[----:B------:R-:W4:Y:S04]  /*2000*/  LDS R79, [R64+0x3430] ;  /* 0x00343000404f7984 */ /* 0x000f280000000800 */
[----:B------:R-:W-:Y:S04]  /*2010*/  LDS R76, [R64+0x3434] ;  /* 0x00343400404c7984 */ /* 0x000fe80000000800 */
[----:B------:R-:W5:Y:S04]  /*2020*/  LDS R81, [R64+0x3438] ;  /* 0x0034380040517984 */ /* 0x000f680000000800 */
[----:B------:R-:W0:Y:S01]  /*2030*/  LDS R78, [R64+0x343c] ;  /* 0x00343c00404e7984 */ /* 0x000e220000000800 */
[----:B-1----:R-:W-:-:S04]  /*2040*/  IADD3 R80, PT, PT, R68, R73, R66 ;  /* 0x0000004944507210 */ /* 0x002fc80007ffe042 */
[----:B--2---:R-:W-:-:S04]  /*2050*/  IADD3 R80, PT, PT, R75, R80, R70 ;  /* 0x000000504b507210 */ /* 0x004fc80007ffe046 */
[----:B---3--:R-:W-:-:S04]  /*2060*/  IADD3 R80, PT, PT, R77, R80, R72 ;  /* 0x000000504d507210 */ /* 0x008fc80007ffe048 */
[----:B----4-:R-:W-:-:S04]  /*2070*/  IADD3 R80, PT, PT, R79, R80, R74 ;  /* 0x000000504f507210 */ /* 0x010fc80007ffe04a */
[----:B-----5:R-:W-:-:S05]  /*2080*/  IADD3 R83, PT, PT, R81, R80, R76 ;  /* 0x0000005051537210 */ /* 0x020fca0007ffe04c */
[----:B0-----:R-:W-:Y:S01]  /*2090*/  IMAD.IADD R78, R78, 0x1, R83 ;  /* 0x000000014e4e7824 */ /* 0x001fe200078e0253 */
[----:B------:R-:W-:Y:S06]  /*20a0*/  BRA.DIV UR11, `(.L_x_25) ;  /* 0x0000004e0b6c7947 */ /* 0x000fec000b800000 */
[----:B------:R-:W0:Y:S02]  /*20b0*/  SHFL.UP P0, R83, R78, 0x1, RZ ;  /* 0x042000004e537989 */ /* 0x000e2400000000ff */
[----:B0-----:R-:W-:-:S05]  /*20c0*/  @P0 IMAD.IADD R83, R78, 0x1, R83 ;  /* 0x000000014e530824 */ /* 0x001fca00078e0253 */
[----:B------:R-:W0:Y:S02]  /*20d0*/  SHFL.UP P0, R80, R83, 0x2, RZ ;  /* 0x0440000053507989 */ /* 0x000e2400000000ff */
[----:B0-----:R-:W-:-:S05]  /*20e0*/  @P0 IMAD.IADD R80, R83, 0x1, R80 ;  /* 0x0000000153500824 */ /* 0x001fca00078e0250 */
[----:B------:R-:W0:Y:S02]  /*20f0*/  SHFL.UP P0, R85, R80, 0x4, RZ ;  /* 0x0480000050557989 */ /* 0x000e2400000000ff */
[----:B0-----:R-:W-:-:S05]  /*2100*/  @P0 IMAD.IADD R85, R80, 0x1, R85 ;  /* 0x0000000150550824 */ /* 0x001fca00078e0255 */
[----:B------:R-:W0:Y:S02]  /*2110*/  SHFL.UP P0, R82, R85, 0x8, RZ ;  /* 0x0500000055527989 */ /* 0x000e2400000000ff */
[----:B0-----:R-:W-:-:S05]  /*2120*/  @P0 IMAD.IADD R82, R85, 0x1, R82 ;  /* 0x0000000155520824 */ /* 0x001fca00078e0252 */
[----:B------:R0:W1:Y:S02]  /*2130*/  SHFL.UP P0, R87, R82, 0x10, RZ ;  /* 0x0600000052577989 */ /* 0x00006400000000ff */
.L_x_100:
[----:B-1----:R-:W-:-:S04]  /*2140*/  @P0 IMAD.IADD R87, R82, 0x1, R87 ;  /* 0x0000000152570824 */ /* 0x002fc800078e0257 */
[----:B------:R-:W-:-:S04]  /*2150*/  IMAD.IADD R87, R87, 0x1, -R78 ;  /* 0x0000000157577824 */ /* 0x000fc800078e0a4e */
[----:B------:R-:W-:Y:S01]  /*2160*/  IMAD.IADD R66, R66, 0x1, R87 ;  /* 0x0000000142427824 */ /* 0x000fe200078e0257 */
[----:B------:R1:W-:Y:S03]  /*2170*/  STS [R64+0x3410], R87 ;  /* 0x0034105740007388 */ /* 0x0003e60000000800 */
        /* <DEDUP_REMOVED lines=19> */
[----:B------:R1:W-:Y:S04]  /*22b0*/  STS [R64+0x3438], R76 ;  /* 0x0034384c40007388 */ /* 0x0003e80000000800 */
[----:B------:R1:W-:Y:S02]  /*22c0*/  STS [R64+0x343c], R81 ;  /* 0x00343c5140007388 */ /* 0x0003e40000000800 */
.L_x_24:
[----:B------:R-:W-:Y:S05]  /*22d0*/  WARPSYNC.ALL ;  /* 0x0000000000007948 */ /* 0x000fea0003800000 */
[----:B------:R-:W-:Y:S01]  /*22e0*/  BAR.SYNC.DEFER_BLOCKING 0x0 ;  /* 0x0000000000007b1d */ /* 0x000fe20000010000 */
[----:B------:R-:W-:Y:S02]  /*22f0*/  ISETP.NE.AND P0, PT, R84, RZ, PT ;  /* 0x000000ff5400720c */ /* 0x000fe40003f05270 */
[----:B-1----:R-:W-:-:S03]  /*2300*/  SHF.R.U64 R64, R36, UR5, R39 ;  /* 0x0000000524407c19 */ /* 0x002fc60008001227 */
[----:B------:R-:W-:Y:S01]  /*2310*/  BSSY.RECONVERGENT B0, `(.L_x_26) ;  /* 0x0000028000007945 */ /* 0x000fe20003800200 */
[----:B------:R-:W-:Y:S01]  /*2320*/  LOP3.LUT R97, R64, UR4, RZ, 0x30, !PT ;  /* 0x0000000440617c12 */ /* 0x000fe2000f8e30ff */
[----:B0-----:R-:W0:Y:S06]  /*2330*/  LDS R60, [R60+0x3410] ;  /* 0x003410003c3c7984 */ /* 0x001e2c0000000800 */
[----:B------:R-:W-:Y:S05]  /*2340*/  @P0 BRA `(.L_x_27) ;  /* 0x0000000000900947 */ /* 0x000fea0003800000 */
[----:B------:R-:W0:Y:S04]  /*2350*/  LDS R73, [R62] ;  /* 0x000000003e497984 */ /* 0x000e280000000800 */
[----:B------:R-:W1:Y:S04]  /*2360*/  LDS R75, [R62+0x400] ;  /* 0x000400003e4b7984 */ /* 0x000e680000000800 */
[----:B------:R-:W2:Y:S04]  /*2370*/  LDS R77, [R62+0x800] ;  /* 0x000800003e4d7984 */ /* 0x000ea80000000800 */
[----:B------:R-:W3:Y:S04]  /*2380*/  LDS R79, [R62+0xc00] ;  /* 0x000c00003e4f7984 */ /* 0x000ee80000000800 */
[----:B------:R-:W4:Y:S04]  /*2390*/  LDS R81, [R62+0x1000] ;  /* 0x001000003e517984 */ /* 0x000f280000000800 */
[----:B------:R-:W5:Y:S04]  /*23a0*/  LDS R83, [R62+0x1400] ;  /* 0x001400003e537984 */ /* 0x000f680000000800 */
[----:B------:R-:W5:Y:S04]  /*23b0*/  LDS R85, [R62+0x1800] ;  /* 0x001800003e557984 */ /* 0x000f680000000800 */
[----:B------:R-:W5:Y:S04]  /*23c0*/  LDS R87, [R62+0x1c00] ;  /* 0x001c00003e577984 */ /* 0x000f680000000800 */
[----:B------:R-:W5:Y:S04]  /*23d0*/  LDS R89, [R62+0x2000] ;  /* 0x002000003e597984 */ /* 0x000f680000000800 */
[----:B------:R-:W5:Y:S04]  /*23e0*/  LDS R91, [R62+0x2400] ;  /* 0x002400003e5b7984 */ /* 0x000f680000000800 */
[----:B------:R-:W5:Y:S01]  /*23f0*/  LDS R93, [R62+0x2800] ;  /* 0x002800003e5d7984 */ /* 0x000f620000000800 */
[----:B0-----:R-:W-:-:S03]  /*2400*/  IMAD.IADD R73, R60, 0x1, R73 ;  /* 0x000000013c497824 */ /* 0x001fc600078e0249 */
[----:B------:R-:W0:Y:S01]  /*2410*/  LDS R95, [R62+0x2c00] ;  /* 0x002c00003e5f7984 */ /* 0x000e220000000800 */
[C---:B-1----:R-:W-:Y:S02]  /*2420*/  IMAD.IADD R75, R60.reuse, 0x1, R75 ;  /* 0x000000013c4b7824 */ /* 0x042fe400078e024b */
[C---:B--2---:R-:W-:Y:S01]  /*2430*/  IMAD.IADD R77, R60.reuse, 0x1, R77 ;  /* 0x000000013c4d7824 */ /* 0x044fe200078e024d */
[----:B------:R1:W-:Y:S01]  /*2440*/  STS [R62], R73 ;  /* 0x000000493e007388 */ /* 0x0003e20000000800 */
[----:B---3--:R-:W-:-:S03]  /*2450*/  IMAD.IADD R79, R60, 0x1, R79 ;  /* 0x000000013c4f7824 */ /* 0x008fc600078e024f */
[----:B------:R1:W-:Y:S01]  /*2460*/  STS [R62+0x400], R75 ;  /* 0x0004004b3e007388 */ /* 0x0003e20000000800 */
[----:B----4-:R-:W-:-:S03]  /*2470*/  IMAD.IADD R81, R60, 0x1, R81 ;  /* 0x000000013c517824 */ /* 0x010fc600078e0251 */
[----:B------:R1:W-:Y:S01]  /*2480*/  STS [R62+0x800], R77 ;  /* 0x0008004d3e007388 */ /* 0x0003e20000000800 */
[----:B-----5:R-:W-:-:S03]  /*2490*/  IMAD.IADD R83, R60, 0x1, R83 ;  /* 0x000000013c537824 */ /* 0x020fc600078e0253 */
[----:B------:R1:W-:Y:S01]  /*24a0*/  STS [R62+0xc00], R79 ;  /* 0x000c004f3e007388 */ /* 0x0003e20000000800 */
[----:B------:R-:W-:-:S03]  /*24b0*/  IMAD.IADD R85, R60, 0x1, R85 ;  /* 0x000000013c557824 */ /* 0x000fc600078e0255 */
        /* <DEDUP_REMOVED lines=9> */
[----:B0-----:R-:W-:-:S03]  /*2550*/  IMAD.IADD R95, R60, 0x1, R95 ;  /* 0x000000013c5f7824 */ /* 0x001fc600078e025f */
[----:B------:R1:W-:Y:S04]  /*2560*/  STS [R62+0x2400], R91 ;  /* 0x0024005b3e007388 */ /* 0x0003e80000000800 */
[----:B------:R1:W-:Y:S04]  /*2570*/  STS [R62+0x2800], R93 ;  /* 0x0028005d3e007388 */ /* 0x0003e80000000800 */
[----:B------:R1:W-:Y:S02]  /*2580*/  STS [R62+0x2c00], R95 ;  /* 0x002c005f3e007388 */ /* 0x0003e40000000800 */
.L_x_27:
[----:B------:R-:W-:Y:S05]  /*2590*/  BSYNC.RECONVERGENT B0 ;  /* 0x0000000000007941 */ /* 0x000fea0003800200 */
.L_x_26:
[----:B------:R-:W-:Y:S01]  /*25a0*/  BAR.SYNC.DEFER_BLOCKING 0x0 ;  /* 0x0000000000007b1d */ /* 0x000fe20000010000 */
[----:B------:R-:W-:-:S05]  /*25b0*/  R2P PR, R97, 0x7f ;  /* 0x0000007f61007804 */ /* 0x000fca0000000000 */
[----:B------:R-:W-:Y:S08]  /*25c0*/  BSSY.RECONVERGENT B0, `(.L_x_28) ;  /* 0x0000024000007945 */ /* 0x000ff00003800200 */
[----:B-1----:R-:W-:Y:S02]  /*25d0*/  VOTE.ANY R62, PT, P0 ;  /* 0x00000000003e7806 */ /* 0x002fe400000e0100 */
[----:B------:R-:W-:-:S02]  /*25e0*/  VOTE.ANY R73, PT, P1 ;  /* 0x0000000000497806 */ /* 0x000fc400008e0100 */
[----:B------:R-:W-:Y:S02]  /*25f0*/  @!P0 LOP3.LUT R62, RZ, R62, RZ, 0x33, !PT ;  /* 0x0000003eff3e8212 */ /* 0x000fe400078e33ff */
[----:B------:R-:W-:Y:S02]  /*2600*/  VOTE.ANY R75, PT, P2 ;  /* 0x00000000004b7806 */ /* 0x000fe400010e0100 */
[----:B------:R-:W-:Y:S02]  /*2610*/  @!P1 LOP3.LUT R73, RZ, R73, RZ, 0x33, !PT ;  /* 0x00000049ff499212 */ /* 0x000fe400078e33ff */
[----:B------:R-:W-:Y:S02]  /*2620*/  VOTE.ANY R77, PT, P3 ;  /* 0x00000000004d7806 */ /* 0x000fe400018e0100 */
[----:B------:R-:W-:Y:S02]  /*2630*/  @!P2 LOP3.LUT R75, RZ, R75, RZ, 0x33, !PT ;  /* 0x0000004bff4ba212 */ /* 0x000fe400078e33ff */
[----:B------:R-:W-:-:S02]  /*2640*/  LOP3.LUT R62, R73, R62, RZ, 0xc0, !PT ;  /* 0x0000003e493e7212 */ /* 0x000fc400078ec0ff */
[----:B------:R-:W-:Y:S02]  /*2650*/  @!P3 LOP3.LUT R77, RZ, R77, RZ, 0x33, !PT ;  /* 0x0000004dff4db212 */ /* 0x000fe400078e33ff */
[----:B------:R-:W-:Y:S02]  /*2660*/  LOP3.LUT R62, R75, R62, RZ, 0xc0, !PT ;  /* 0x0000003e4b3e7212 */ /* 0x000fe400078ec0ff */
[----:B------:R-:W-:Y:S02]  /*2670*/  VOTE.ANY R73, PT, P4 ;  /* 0x0000000000497806 */ /* 0x000fe400020e0100 */
[----:B------:R-:W-:Y:S02]  /*2680*/  LOP3.LUT R62, R77, R62, RZ, 0xc0, !PT ;  /* 0x0000003e4d3e7212 */ /* 0x000fe400078ec0ff */
[----:B------:R-:W-:Y:S02]  /*2690*/  @!P4 LOP3.LUT R73, RZ, R73, RZ, 0x33, !PT ;  /* 0x00000049ff49c212 */ /* 0x000fe400078e33ff */
[----:B------:R-:W-:-:S02]  /*26a0*/  VOTE.ANY R75, PT, P5 ;  /* 0x00000000004b7806 */ /* 0x000fc400028e0100 */
[----:B------:R-:W-:Y:S01]  /*26b0*/  LOP3.LUT R62, R73, R62, RZ, 0xc0, !PT ;  /* 0x0000003e493e7212 */ /* 0x000fe200078ec0ff */
[----:B------:R-:W-:Y:S01]  /*26c0*/  IMAD.MOV.U32 R73, RZ, RZ, RZ ;  /* 0x000000ffff497224 */ /* 0x000fe200078e00ff */
[----:B------:R-:W-:Y:S02]  /*26d0*/  LOP3.LUT P0, RZ, R97, 0x80, RZ, 0xc0, !PT ;  /* 0x0000008061ff7812 */ /* 0x000fe4000780c0ff */
[----:B------:R-:W-:Y:S02]  /*26e0*/  @!P5 LOP3.LUT R75, RZ, R75, RZ, 0x33, !PT ;  /* 0x0000004bff4bd212 */ /* 0x000fe400078e33ff */
[----:B------:R-:W-:Y:S02]  /*26f0*/  VOTE.ANY R64, PT, P6 ;  /* 0x0000000000407806 */ /* 0x000fe400030e0100 */
[----:B------:R-:W-:Y:S02]  /*2700*/  LOP3.LUT R75, R75, R62, RZ, 0xc0, !PT ;  /* 0x0000003e4b4b7212 */ /* 0x000fe400078ec0ff */
[----:B------:R-:W1:Y:S01]  /*2710*/  S2R R62, SR_LEMASK ;  /* 0x00000000003e7919 */ /* 0x000e620000003a00 */
[----:B------:R-:W-:-:S04]  /*2720*/  @!P6 LOP3.LUT R64, RZ, R64, RZ, 0x33, !PT ;  /* 0x00000040ff40e212 */ /* 0x000fc800078e33ff */
[----:B------:R-:W-:Y:S02]  /*2730*/  VOTE.ANY R66, PT, P0 ;  /* 0x0000000000427806 */ /* 0x000fe400000e0100 */
[----:B------:R-:W-:Y:S02]  /*2740*/  LOP3.LUT R75, R64, R75, RZ, 0xc0, !PT ;  /* 0x0000004b404b7212 */ /* 0x000fe400078ec0ff */
[----:B------:R-:W-:-:S04]  /*2750*/  @!P0 LOP3.LUT R66, RZ, R66, RZ, 0x33, !PT ;  /* 0x00000042ff428212 */ /* 0x000fc800078e33ff */
[----:B------:R-:W-:Y:S02]  /*2760*/  LOP3.LUT R75, R66, R75, RZ, 0xc0, !PT ;  /* 0x0000004b424b7212 */ /* 0x000fe400078ec0ff */
[----:B------:R-:W-:Y:S02]  /*2770*/  SHF.R.U64 R66, R34, UR5, R41 ;  /* 0x0000000522427c19 */ /* 0x000fe40008001229 */
[----:B------:R-:W2:Y:S02]  /*2780*/  FLO.U32 R70, R75 ;  /* 0x0000004b00467300 */ /* 0x000ea400000e0000 */
[----:B------:R-:W-:Y:S02]  /*2790*/  LOP3.LUT R81, R66, UR4, RZ, 0x30, !PT ;  /* 0x0000000442517c12 */ /* 0x000fe4000f8e30ff */
[----:B-1----:R-:W-:Y:S02]  /*27a0*/  LOP3.LUT R64, R62, R75, RZ, 0xc0, !PT ;  /* 0x0000004b3e407212 */ /* 0x002fe400078ec0ff */
[----:B--2---:R-:W-:-:S04]  /*27b0*/  ISETP.NE.AND P0, PT, R0, R70, PT ;  /* 0x000000460000720c */ /* 0x004fc80003f05270 */
[----:B------:R-:W1:Y:S09]  /*27c0*/  POPC R64, R64 ;  /* 0x0000004000407309 */ /* 0x000e720000000000 */
[----:B------:R-:W-:Y:S05]  /*27d0*/  @P0 BRA `(.L_x_29) ;  /* 0x0000000000080947 */ /* 0x000fea0003800000 */
[----:B------:R-:W-:-:S06]  /*27e0*/  IMAD R73, R97, 0x4, R58 ;  /* 0x0000000461497824 */ /* 0x000fcc00078e023a */
[----:B-1----:R2:W3:Y:S02]  /*27f0*/  ATOMS.ADD R73, [R73], R64 ;  /* 0x000000404949738c */ /* 0x0024e40000000000 */
.L_x_29:
[----:B------:R-:W-:Y:S05]  /*2800*/  BSYNC.RECONVERGENT B0 ;  /* 0x0000000000007941 */ /* 0x000fea0003800200 */
.L_x_28:
[----:B------:R-:W-:Y:S01]  /*2810*/  R2P PR, R81, 0x7f ;  /* 0x0000007f51007804 */ /* 0x000fe20000000000 */
[----:B---3--:R3:W4:Y:S01]  /*2820*/  SHFL.IDX PT, R73, R73, R70, 0x1f ;  /* 0x00001f4649497589 */ /* 0x00872200000e0000 */
[----:B------:R-:W-:Y:S01]  /*2830*/  SHF.R.U64 R68, R32, UR5, R43 ;  /* 0x0000000520447c19 */ /* 0x000fe2000800122b */
[----:B------:R-:W-:Y:S03]  /*2840*/  BSSY.RECONVERGENT B0, `(.L_x_30) ;  /* 0x0000022000007945 */ /* 0x000fe60003800200 */
[----:B------:R-:W-:-:S07]  /*2850*/  LOP3.LUT R83, R68, UR4, RZ, 0x30, !PT ;  /* 0x0000000444537c12 */ /* 0x000fce000f8e30ff */
[----:B------:R-:W-:Y:S02]  /*2860*/  VOTE.ANY R66, PT, P0 ;  /* 0x0000000000427806 */ /* 0x000fe400000e0100 */
[----:B------:R-:W-:Y:S02]  /*2870*/  VOTE.ANY R75, PT, P1 ;  /* 0x00000000004b7806 */ /* 0x000fe400008e0100 */
[----:B------:R-:W-:Y:S02]  /*2880*/  @!P0 LOP3.LUT R66, RZ, R66, RZ, 0x33, !PT ;  /* 0x00000042ff428212 */ /* 0x000fe400078e33ff */
[----:B------:R-:W-:Y:S02]  /*2890*/  VOTE.ANY R77, PT, P2 ;  /* 0x00000000004d7806 */ /* 0x000fe400010e0100 */
[----:B------:R-:W-:Y:S02]  /*28a0*/  @!P1 LOP3.LUT R75, RZ, R75, RZ, 0x33, !PT ;  /* 0x0000004bff4b9212 */ /* 0x000fe400078e33ff */
[----:B------:R-:W-:-:S02]  /*28b0*/  @!P2 LOP3.LUT R77, RZ, R77, RZ, 0x33, !PT ;  /* 0x0000004dff4da212 */ /* 0x000fc400078e33ff */
[----:B------:R-:W-:Y:S02]  /*28c0*/  LOP3.LUT R66, R75, R66, RZ, 0xc0, !PT ;  /* 0x000000424b427212 */ /* 0x000fe400078ec0ff */
[----:B------:R-:W-:Y:S02]  /*28d0*/  VOTE.ANY R75, PT, P3 ;  /* 0x00000000004b7806 */ /* 0x000fe400018e0100 */
[----:B------:R-:W-:Y:S02]  /*28e0*/  LOP3.LUT R66, R77, R66, RZ, 0xc0, !PT ;  /* 0x000000424d427212 */ /* 0x000fe400078ec0ff */
[----:B------:R-:W-:Y:S02]  /*28f0*/  LOP3.LUT P0, RZ, R81, 0x80, RZ, 0xc0, !PT ;  /* 0x0000008051ff7812 */ /* 0x000fe4000780c0ff */
[----:B------:R-:W-:Y:S02]  /*2900*/  VOTE.ANY R77, PT, P4 ;  /* 0x00000000004d7806 */ /* 0x000fe400020e0100 */
[----:B------:R-:W-:-:S02]  /*2910*/  @!P3 LOP3.LUT R75, RZ, R75, RZ, 0x33, !PT ;  /* 0x0000004bff4bb212 */ /* 0x000fc400078e33ff */
[----:B------:R-:W-:Y:S02]  /*2920*/  @!P4 LOP3.LUT R77, RZ, R77, RZ, 0x33, !PT ;  /* 0x0000004dff4dc212 */ /* 0x000fe400078e33ff */
[----:B------:R-:W-:Y:S02]  /*2930*/  LOP3.LUT R66, R75, R66, RZ, 0xc0, !PT ;  /* 0x000000424b427212 */ /* 0x000fe400078ec0ff */
[----:B------:R-:W-:Y:S02]  /*2940*/  VOTE.ANY R75, PT, P5 ;  /* 0x00000000004b7806 */ /* 0x000fe400028e0100 */
[----:B------:R-:W-:Y:S02]  /*2950*/  LOP3.LUT R66, R77, R66, RZ, 0xc0, !PT ;  /* 0x000000424d427212 */ /* 0x000fe400078ec0ff */
[----:B------:R-:W-:Y:S02]  /*2960*/  VOTE.ANY R77, PT, P6 ;  /* 0x00000000004d7806 */ /* 0x000fe400030e0100 */
[----:B------:R-:W-:-:S02]  /*2970*/  @!P5 LOP3.LUT R75, RZ, R75, RZ, 0x33, !PT ;  /* 0x0000004bff4bd212 */ /* 0x000fc400078e33ff */
[----:B------:R-:W-:Y:S02]  /*2980*/  VOTE.ANY R79, PT, P0 ;  /* 0x00000000004f7806 */ /* 0x000fe400000e0100 */
[----:B------:R-:W-:Y:S02]  /*2990*/  @!P6 LOP3.LUT R77, RZ, R77, RZ, 0x33, !PT ;  /* 0x0000004dff4de212 */ /* 0x000fe400078e33ff */
[----:B------:R-:W-:Y:S01]  /*29a0*/  LOP3.LUT R66, R75, R66, RZ, 0xc0, !PT ;  /* 0x000000424b427212 */ /* 0x000fe200078ec0ff */
[----:B------:R-:W-:Y:S01]  /*29b0*/  IMAD.MOV.U32 R75, RZ, RZ, RZ ;  /* 0x000000ffff4b7224 */ /* 0x000fe200078e00ff */
[----:B------:R-:W-:Y:S02]  /*29c0*/  @!P0 LOP3.LUT R79, RZ, R79, RZ, 0x33, !PT ;  /* 0x0000004fff4f8212 */ /* 0x000fe400078e33ff */
[----:B------:R-:W-:-:S04]  /*29d0*/  LOP3.LUT R66, R77, R66, RZ, 0xc0, !PT ;  /* 0x000000424d427212 */ /* 0x000fc800078ec0ff */
[----:B------:R-:W-:-:S04]  /*29e0*/  LOP3.LUT R79, R79, R66, RZ, 0xc0, !PT ;  /* 0x000000424f4f7212 */ /* 0x000fc800078ec0ff */
[----:B------:R-:W5:Y:S01]  /*29f0*/  FLO.U32 R72, R79 ;  /* 0x0000004f00487300 */ /* 0x000f6200000e0000 */
[----:B------:R-:W-:-:S07]  /*2a00*/  LOP3.LUT R66, R62, R79, RZ, 0xc0, !PT ;  /* 0x0000004f3e427212 */ /* 0x000fce00078ec0ff */
[----:B------:R-:W0:Y:S01]  /*2a10*/  POPC R66, R66 ;  /* 0x0000004200427309 */ /* 0x000e220000000000 */
[----:B-----5:R-:W-:-:S13]  /*2a20*/  ISETP.NE.AND P0, PT, R0, R72, PT ;  /* 0x000000480000720c */ /* 0x020fda0003f05270 */
[----:B0--34-:R-:W-:Y:S05]  /*2a30*/  @P0 BRA `(.L_x_31) ;  /* 0x0000000000080947 */ /* 0x019fea0003800000 */
[----:B------:R-:W-:-:S06]  /*2a40*/  IMAD R75, R81, 0x4, R58 ;  /* 0x00000004514b7824 */ /* 0x000fcc00078e023a */
[----:B------:R0:W3:Y:S02]  /*2a50*/  ATOMS.ADD R75, [R75], R66 ;  /* 0x000000424b4b738c */ /* 0x0000e40000000000 */
.L_x_31:
[----:B------:R-:W-:Y:S05]  /*2a60*/  BSYNC.RECONVERGENT B0 ;  /* 0x0000000000007941 */ /* 0x000fea0003800200 */
.L_x_30:
        /* <DEDUP_REMOVED lines=37> */
.L_x_33:
[----:B------:R-:W-:Y:S05]  /*2cc0*/  BSYNC.RECONVERGENT B0 ;  /* 0x0000000000007941 */ /* 0x000fea0003800200 */
.L_x_32:
[----:B------:R-:W-:Y:S01]  /*2cd0*/  R2P PR, R85, 0x7f ;  /* 0x0000007f55007804 */ /* 0x000fe20000000000 */
[----:B---3--:R3:W4:Y:S01]  /*2ce0*/  SHFL.IDX PT, R77, R77, R76, 0x1f ;  /* 0x00001f4c4d4d7589 */ /* 0x00872200000e0000 */
[----:B------:R-:W-:Y:S01]  /*2cf0*/  SHF.R.U64 R72, R28, UR5, R47 ;  /* 0x000000051c487c19 */ /* 0x000fe2000800122f */
[----:B------:R-:W-:Y:S01]  /*2d00*/  BSSY.RECONVERGENT B0, `(.L_x_34) ;  /* 0x0000022000007945 */ /* 0x000fe20003800200 */
[----:B------:R-:W-:Y:S02]  /*2d10*/  IMAD.MOV.U32 R74, RZ, RZ, RZ ;  /* 0x000000ffff4a7224 */ /* 0x000fe400078e00ff */
[----:B------:R-:W-:-:S07]  /*2d20*/  LOP3.LUT R87, R72, UR4, RZ, 0x30, !PT ;  /* 0x0000000448577c12 */ /* 0x000fce000f8e30ff */
[----:B------:R-:W-:Y:S02]  /*2d30*/  VOTE.ANY R70, PT, P0 ;  /* 0x0000000000467806 */ /* 0x000fe400000e0100 */
[----:B------:R-:W-:Y:S02]  /*2d40*/  VOTE.ANY R79, PT, P1 ;  /* 0x00000000004f7806 */ /* 0x000fe400008e0100 */
[----:B------:R-:W-:Y:S02]  /*2d50*/  @!P0 LOP3.LUT R70, RZ, R70, RZ, 0x33, !PT ;  /* 0x00000046ff468212 */ /* 0x000fe400078e33ff */
[----:B------:R-:W-:Y:S02]  /*2d60*/  @!P1 LOP3.LUT R79, RZ, R79, RZ, 0x33, !PT ;  /* 0x0000004fff4f9212 */ /* 0x000fe400078e33ff */
[----:B------:R-:W-:Y:S02]  /*2d70*/  VOTE.ANY R81, PT, P2 ;  /* 0x0000000000517806 */ /* 0x000fe400010e0100 */
[----:B------:R-:W-:-:S02]  /*2d80*/  LOP3.LUT R70, R79, R70, RZ, 0xc0, !PT ;  /* 0x000000464f467212 */ /* 0x000fc400078ec0ff */
[----:B------:R-:W-:Y:S02]  /*2d90*/  VOTE.ANY R79, PT, P3 ;  /* 0x00000000004f7806 */ /* 0x000fe400018e0100 */
[----:B------:R-:W-:Y:S02]  /*2da0*/  @!P2 LOP3.LUT R81, RZ, R81, RZ, 0x33, !PT ;  /* 0x00000051ff51a212 */ /* 0x000fe400078e33ff */
[----:B------:R-:W-:Y:S02]  /*2db0*/  @!P3 LOP3.LUT R79, RZ, R79, RZ, 0x33, !PT ;  /* 0x0000004fff4fb212 */ /* 0x000fe400078e33ff */
[----:B------:R-:W-:Y:S02]  /*2dc0*/  LOP3.LUT R70, R81, R70, RZ, 0xc0, !PT ;  /* 0x0000004651467212 */ /* 0x000fe400078ec0ff */
[----:B------:R-:W-:Y:S02]  /*2dd0*/  LOP3.LUT P0, RZ, R85, 0x80, RZ, 0xc0, !PT ;  /* 0x0000008055ff7812 */ /* 0x000fe4000780c0ff */
[----:B------:R-:W-:-:S02]  /*2de0*/  VOTE.ANY R81, PT, P4 ;  /* 0x0000000000517806 */ /* 0x000fc400020e0100 */
[----:B------:R-:W-:Y:S02]  /*2df0*/  LOP3.LUT R70, R79, R70, RZ, 0xc0, !PT ;  /* 0x000000464f467212 */ /* 0x000fe400078ec0ff */
[----:B------:R-:W-:Y:S02]  /*2e00*/  VOTE.ANY R79, PT, P5 ;  /* 0x00000000004f7806 */ /* 0x000fe400028e0100 */
[----:B------:R-:W-:Y:S02]  /*2e10*/  @!P4 LOP3.LUT R81, RZ, R81, RZ, 0x33, !PT ;  /* 0x00000051ff51c212 */ /* 0x000fe400078e33ff */
[----:B------:R-:W-:Y:S02]  /*2e20*/  @!P5 LOP3.LUT R79, RZ, R79, RZ, 0x33, !PT ;  /* 0x0000004fff4fd212 */ /* 0x000fe400078e33ff */
[----:B------:R-:W-:Y:S02]  /*2e30*/  LOP3.LUT R70, R81, R70, RZ, 0xc0, !PT ;  /* 0x0000004651467212 */ /* 0x000fe400078ec0ff */
[----:B------:R-:W-:-:S02]  /*2e40*/  VOTE.ANY R81, PT, P6 ;  /* 0x0000000000517806 */ /* 0x000fc400030e0100 */
[----:B------:R-:W-:Y:S02]  /*2e50*/  LOP3.LUT R70, R79, R70, RZ, 0xc0, !PT ;  /* 0x000000464f467212 */ /* 0x000fe400078ec0ff */
[----:B------:R-:W-:Y:S02]  /*2e60*/  VOTE.ANY R79, PT, P0 ;  /* 0x00000000004f7806 */ /* 0x000fe400000e0100 */
[----:B------:R-:W-:Y:S02]  /*2e70*/  @!P6 LOP3.LUT R81, RZ, R81, RZ, 0x33, !PT ;  /* 0x00000051ff51e212 */ /* 0x000fe400078e33ff */
        /* <DEDUP_REMOVED lines=8> */
[----:B------:R-:W-:-:S05]  /*2f00*/  IMAD R79, R85, 0x4, R58 ;  /* 0x00000004554f7824 */ /* 0x000fca00078e023a */
[----:B------:R0:W3:Y:S02]  /*2f10*/  ATOMS.ADD R74, [R79], R70 ;  /* 0x000000464f4a738c */ /* 0x0000e40000000000 */
.L_x_35:
[----:B------:R-:W-:Y:S05]  /*2f20*/  BSYNC.RECONVERGENT B0 ;  /* 0x0000000000007941 */ /* 0x000fea0003800200 */
.L_x_34:
[----:B------:R-:W-:Y:S01]  /*2f30*/  R2P PR, R87, 0x7f ;  /* 0x0000007f57007804 */ /* 0x000fe20000000000 */
[----:B------:R-:W-:Y:S01]  /*2f40*/  BSSY.RECONVERGENT B0, `(.L_x_36) ;  /* 0x0000024000007945 */ /* 0x000fe20003800200 */
[----:B------:R-:W-:-:S04]  /*2f50*/  SHF.R.U64 R76, R26, UR5, R49 ;  /* 0x000000051a4c7c19 */ /* 0x000fc80008001231 */
[----:B------:R-:W-:Y:S01]  /*2f60*/  LOP3.LUT R89, R76, UR4, RZ, 0x30, !PT ;  /* 0x000000044c597c12 */ /* 0x000fe2000f8e30ff */
[----:B------:R-:W-:-:S06]  /*2f70*/  IMAD.MOV.U32 R76, RZ, RZ, RZ ;  /* 0x000000ffff4c7224 */ /* 0x000fcc00078e00ff */
[----:B------:R-:W-:Y:S02]  /*2f80*/  VOTE.ANY R72, PT, P0 ;  /* 0x0000000000487806 */ /* 0x000fe400000e0100 */
[----:B0-----:R-:W-:Y:S02]  /*2f90*/  VOTE.ANY R79, PT, P1 ;  /* 0x00000000004f7806 */ /* 0x001fe400008e0100 */
[----:B------:R-:W-:Y:S02]  /*2fa0*/  @!P0 LOP3.LUT R72, RZ, R72, RZ, 0x33, !PT ;  /* 0x00000048ff488212 */ /* 0x000fe400078e33ff */
[----:B------:R-:W-:Y:S02]  /*2fb0*/  @!P1 LOP3.LUT R79, RZ, R79, RZ, 0x33, !PT ;  /* 0x0000004fff4f9212 */ /* 0x000fe400078e33ff */
[----:B------:R-:W-:Y:S02]  /*2fc0*/  LOP3.LUT P0, RZ, R87, 0x80, RZ, 0xc0, !PT ;  /* 0x0000008057ff7812 */ /* 0x000fe4000780c0ff */
[----:B------:R-:W-:-:S02]  /*2fd0*/  LOP3.LUT R72, R79, R72, RZ, 0xc0, !PT ;  /* 0x000000484f487212 */ /* 0x000fc400078ec0ff */
[----:B------:R-:W-:-:S04]  /*2fe0*/  VOTE.ANY R79, PT, P2 ;  /* 0x00000000004f7806 */ /* 0x000fc800010e0100 */
[----:B------:R-:W-:-:S04]  /*2ff0*/  @!P2 LOP3.LUT R79, RZ, R79, RZ, 0x33, !PT ;  /* 0x0000004fff4fa212 */ /* 0x000fc800078e33ff */
[----:B------:R-:W-:Y:S02]  /*3000*/  LOP3.LUT R72, R79, R72, RZ, 0xc0, !PT ;  /* 0x000000484f487212 */ /* 0x000fe400078ec0ff */
        /* <DEDUP_REMOVED lines=15> */
[----:B---3--:R0:W3:Y:S02]  /*3100*/  SHFL.IDX PT, R79, R74, R83, 0x1f ;  /* 0x00001f534a4f7589 */ /* 0x0080e400000e0000 */
[----:B------:R-:W4:Y:S01]  /*3110*/  FLO.U32 R85, R81 ;  /* 0x0000005100557300 */ /* 0x000f2200000e0000 */
[----:B------:R-:W-:-:S07]  /*3120*/  LOP3.LUT R72, R62, R81, RZ, 0xc0, !PT ;  /* 0x000000513e487212 */ /* 0x000fce00078ec0ff */
[----:B------:R-:W0:Y:S01]  /*3130*/  POPC R72, R72 ;  /* 0x0000004800487309 */ /* 0x000e220000000000 */
[----:B----4-:R-:W-:-:S13]  /*3140*/  ISETP.NE.AND P0, PT, R0, R85, PT ;  /* 0x000000550000720c */ /* 0x010fda0003f05270 */
[----:B0--3--:R-:W-:Y:S05]  /*3150*/  @P0 BRA `(.L_x_37) ;  /* 0x0000000000080947 */ /* 0x009fea0003800000 */
[----:B------:R-:W-:-:S05]  /*3160*/  IMAD R81, R87, 0x4, R58 ;  /* 0x0000000457517824 */ /* 0x000fca00078e023a */
[----:B------:R0:W3:Y:S02]  /*3170*/  ATOMS.ADD R76, [R81], R72 ;  /* 0x00000048514c738c */ /* 0x0000e40000000000 */
.L_x_37:
[----:B------:R-:W-:Y:S05]  /*3180*/  BSYNC.RECONVERGENT B0 ;  /* 0x0000000000007941 */ /* 0x000fea0003800200 */
.L_x_36:
[----:B------:R-:W-:Y:S01]  /*3190*/  R2P PR, R89, 0x7f ;  /* 0x0000007f59007804 */ /* 0x000fe20000000000 */
[----:B------:R-:W-:Y:S01]  /*31a0*/  BSSY.RECONVERGENT B0, `(.L_x_38) ;  /* 0x0000022000007945 */ /* 0x000fe20003800200 */
[----:B------:R-:W-:-:S11]  /*31b0*/  IMAD.MOV.U32 R78, RZ, RZ, RZ ;  /* 0x000000ffff4e7224 */ /* 0x000fd600078e00ff */
        /* <DEDUP_REMOVED lines=32> */
.L_x_39:
[----:B------:R-:W-:Y:S05]  /*33c0*/  BSYNC.RECONVERGENT B0 ;  /* 0x0000000000007941 */ /* 0x000fea0003800200 */
.L_x_38:
        /* <DEDUP_REMOVED lines=35> */
.L_x_41:
[----:B------:R-:W-:Y:S05]  /*3600*/  BSYNC.RECONVERGENT B0 ;  /* 0x0000000000007941 */ /* 0x000fea0003800200 */
.L_x_40:
[----:B------:R-:W-:Y:S01]  /*3610*/  R2P PR, R69, 0x7f ;  /* 0x0000007f45007804 */ /* 0x000fe20000000000 */
[----:B------:R-:W-:Y:S01]  /*3620*/  BSSY.RECONVERGENT B0, `(.L_x_42) ;  /* 0x0000022000007945 */ /* 0x000fe20003800200 */
[----:B------:R-:W-:-:S11]  /*3630*/  IMAD.MOV.U32 R82, RZ, RZ, RZ ;  /* 0x000000ffff527224 */ /* 0x000fd600078e00ff */
[----:B0-----:R-:W-:Y:S02]  /*3640*/  VOTE.ANY R71, PT, P0 ;  /* 0x0000000000477806 */ /* 0x001fe400000e0100 */
[----:B------:R-:W-:Y:S02]  /*3650*/  VOTE.ANY R78, PT, P1 ;  /* 0x00000000004e7806 */ /* 0x000fe400008e0100 */
        /* <DEDUP_REMOVED lines=30> */
.L_x_43:
[----:B------:R-:W-:Y:S05]  /*3840*/  BSYNC.RECONVERGENT B0 ;  /* 0x0000000000007941 */ /* 0x000fea0003800200 */
.L_x_42:
[----:B------:R-:W-:Y:S01]  /*3850*/  R2P PR, R67, 0x7f ;  /* 0x0000007f43007804 */ /* 0x000fe20000000000 */
[----:B-1----:R-:W-:Y:S01]  /*3860*/  IMAD.IADD R73, R64, 0x1, R73 ;  /* 0x0000000140497824 */ /* 0x002fe200078e0249 */
[----:B------:R-:W-:Y:S01]  /*3870*/  BSSY.RECONVERGENT B0, `(.L_x_44) ;  /* 0x0000025000007945 */ /* 0x000fe20003800200 */
[----:B------:R-:W-:Y:S01]  /*3880*/  IMAD.IADD R75, R66, 0x1, R75 ;  /* 0x00000001424b7824 */ /* 0x000fe200078e024b */
[----:B------:R-:W-:Y:S01]  /*3890*/  SHF.R.U64 R66, R24, UR5, R51 ;  /* 0x0000000518427c19 */ /* 0x000fe20008001233 */
[----:B------:R-:W-:-:S03]  /*38a0*/  IMAD.MOV.U32 R80, RZ, RZ, RZ ;  /* 0x000000ffff507224 */ /* 0x000fc600078e00ff */
[----:B------:R-:W-:-:S05]  /*38b0*/  LOP3.LUT R91, R66, UR4, RZ, 0x30, !PT ;  /* 0x00000004425b7c12 */ /* 0x000fca000f8e30ff */
[----:B0-----:R-:W-:Y:S02]  /*38c0*/  VOTE.ANY R69, PT, P0 ;  /* 0x0000000000457806 */ /* 0x001fe400000e0100 */
[----:B--2---:R-:W-:Y:S02]  /*38d0*/  VOTE.ANY R64, PT, P1 ;  /* 0x0000000000407806 */ /* 0x004fe400008e0100 */
        /* <DEDUP_REMOVED lines=22> */
[----:B---3--:R0:W1:Y:S02]  /*3a40*/  SHFL.IDX PT, R69, R82, R87, 0x1f ;  /* 0x00001f5752457589 */ /* 0x00806400000e0000 */
[----:B------:R-:W2:Y:S01]  /*3a50*/  FLO.U32 R89, R85 ;  /* 0x0000005500597300 */ /* 0x000ea200000e0000 */
[----:B------:R-:W-:-:S07]  /*3a60*/  LOP3.LUT R64, R62, R85, RZ, 0xc0, !PT ;  /* 0x000000553e407212 */ /* 0x000fce00078ec0ff */
[----:B------:R-:W3:Y:S01]  /*3a70*/  POPC R64, R64 ;  /* 0x0000004000407309 */ /* 0x000ee20000000000 */
[----:B--2---:R-:W-:-:S13]  /*3a80*/  ISETP.NE.AND P0, PT, R0, R89, PT ;  /* 0x000000590000720c */ /* 0x004fda0003f05270 */
[----:B01-3--:R-:W-:Y:S05]  /*3a90*/  @P0 BRA `(.L_x_45) ;  /* 0x0000000000080947 */ /* 0x00bfea0003800000 */
[----:B------:R-:W-:-:S05]  /*3aa0*/  IMAD R67, R67, 0x4, R58 ;  /* 0x0000000443437824 */ /* 0x000fca00078e023a */
[----:B------:R0:W1:Y:S02]  /*3ab0*/  ATOMS.ADD R80, [R67], R64 ;  /* 0x000000404350738c */ /* 0x0000640000000000 */
.L_x_45:
[----:B------:R-:W-:Y:S05]  /*3ac0*/  BSYNC.RECONVERGENT B0 ;  /* 0x0000000000007941 */ /* 0x000fea0003800200 */
.L_x_44:
[----:B------:R-:W-:Y:S01]  /*3ad0*/  R2P PR, R91, 0x7f ;  /* 0x0000007f5b007804 */ /* 0x000fe20000000000 */
[----:B-1----:R1:W2:Y:S01]  /*3ae0*/  SHFL.IDX PT, R85, R80, R89, 0x1f ;  /* 0x00001f5950557589 */ /* 0x0022a200000e0000 */
[----:B------:R-:W-:Y:S01]  /*3af0*/  BSSY.RECONVERGENT B0, `(.L_x_46) ;  /* 0x0000022000007945 */ /* 0x000fe20003800200 */
[----:B------:R-:W-:Y:S02]  /*3b00*/  IMAD.IADD R77, R68, 0x1, R77 ;  /* 0x00000001444d7824 */ /* 0x000fe400078e024d */
[----:B------:R-:W-:-:S08]  /*3b10*/  IMAD.MOV.U32 R82, RZ, RZ, RZ ;  /* 0x000000ffff527224 */ /* 0x000fd000078e00ff */
        /* <DEDUP_REMOVED lines=23> */
[----:B------:R-:W-:-:S04]  /*3c90*/  LOP3.LUT R67, R67, R66, RZ, 0xc0, !PT ;  /* 0x0000004243437212 */ /* 0x000fc800078ec0ff */
[----:B------:R-:W0:Y:S01]  /*3ca0*/  FLO.U32 R93, R67 ;  /* 0x00000043005d7300 */ /* 0x000e2200000e0000 */
[----:B------:R-:W-:-:S07]  /*3cb0*/  LOP3.LUT R66, R62, R67, RZ, 0xc0, !PT ;  /* 0x000000433e427212 */ /* 0x000fce00078ec0ff */
[----:B------:R-:W3:Y:S01]  /*3cc0*/  POPC R66, R66 ;  /* 0x0000004200427309 */ /* 0x000ee20000000000 */
[----:B0-----:R-:W-:-:S13]  /*3cd0*/  ISETP.NE.AND P0, PT, R0, R93, PT ;  /* 0x0000005d0000720c */ /* 0x001fda0003f05270 */
[----:B-123--:R-:W-:Y:S05]  /*3ce0*/  @P0 BRA `(.L_x_47) ;  /* 0x0000000000080947 */ /* 0x00efea0003800000 */
[----:B------:R-:W-:-:S05]  /*3cf0*/  IMAD R67, R91, 0x4, R58 ;  /* 0x000000045b437824 */ /* 0x000fca00078e023a */
[----:B------:R0:W1:Y:S02]  /*3d00*/  ATOMS.ADD R82, [R67], R66 ;  /* 0x000000424352738c */ /* 0x0000640000000000 */
.L_x_47:
[----:B------:R-:W-:Y:S05]  /*3d10*/  BSYNC.RECONVERGENT B0 ;  /* 0x0000000000007941 */ /* 0x000fea0003800200 */
.L_x_46:
[----:B------:R-:W-:Y:S01]  /*3d20*/  R2P PR, R61, 0x7f ;  /* 0x0000007f3d007804 */ /* 0x000fe20000000000 */
[----:B------:R-:W-:Y:S01]  /*3d30*/  BSSY.RECONVERGENT B0, `(.L_x_48) ;  /* 0x0000023000007945 */ /* 0x000fe20003800200 */
[----:B------:R-:W-:Y:S02]  /*3d40*/  IMAD.IADD R79, R70, 0x1, R79 ;  /* 0x00000001464f7824 */ /* 0x000fe400078e024f */
[----:B------:R-:W-:-:S09]  /*3d50*/  IMAD.MOV.U32 R70, RZ, RZ, RZ ;  /* 0x000000ffff467224 */ /* 0x000fd200078e00ff */
        /* <DEDUP_REMOVED lines=24> */
[----:B-1----:R0:W1:Y:S02]  /*3ee0*/  SHFL.IDX PT, R67, R82, R93, 0x1f ;  /* 0x00001f5d52437589 */ /* 0x00206400000e0000 */
[----:B------:R-:W2:Y:S01]  /*3ef0*/  FLO.U32 R91, R87 ;  /* 0x00000057005b7300 */ /* 0x000ea200000e0000 */
[----:B------:R-:W-:-:S07]  /*3f00*/  LOP3.LUT R68, R62, R87, RZ, 0xc0, !PT ;  /* 0x000000573e447212 */ /* 0x000fce00078ec0ff */
[----:B------:R-:W3:Y:S01]  /*3f10*/  POPC R68, R68 ;  /* 0x0000004400447309 */ /* 0x000ee20000000000 */
[----:B--2---:R-:W-:-:S13]  /*3f20*/  ISETP.NE.AND P0, PT, R0, R91, PT ;  /* 0x0000005b0000720c */ /* 0x004fda0003f05270 */
[----:B01-3--:R-:W-:Y:S05]  /*3f30*/  @P0 BRA `(.L_x_49) ;  /* 0x0000000000080947 */ /* 0x00bfea0003800000 */
[----:B------:R-:W-:-:S05]  /*3f40*/  IMAD R61, R61, 0x4, R58 ;  /* 0x000000043d3d7824 */ /* 0x000fca00078e023a */
[----:B------:R0:W1:Y:S02]  /*3f50*/  ATOMS.ADD R70, [R61], R68 ;  /* 0x000000443d46738c */ /* 0x0000640000000000 */
.L_x_49:
[----:B------:R-:W-:Y:S05]  /*3f60*/  BSYNC.RECONVERGENT B0 ;  /* 0x0000000000007941 */ /* 0x000fea0003800200 */
.L_x_48:
[----:B------:R-:W-:Y:S01]  /*3f70*/  R2P PR, R65, 0x7f ;  /* 0x0000007f41007804 */ /* 0x000fe20000000000 */
[----:B------:R-:W-:Y:S01]  /*3f80*/  IMAD.IADD R81, R72, 0x1, R81 ;  /* 0x0000000148517824 */ /* 0x000fe200078e0251 */
[----:B-1----:R1:W2:Y:S01]  /*3f90*/  SHFL.IDX PT, R87, R70, R91, 0x1f ;  /* 0x00001f5b46577589 */ /* 0x0022a200000e0000 */
[----:B------:R-:W-:Y:S10]  /*3fa0*/  BSSY.RECONVERGENT B0, `(.L_x_50) ;  /* 0x0000021000007945 */ /* 0x000ff40003800200 */
[----:B0-----:R-:W-:-:S02]  /*3fb0*/  VOTE.ANY R61, PT, P0 ;  /* 0x00000000003d7806 */ /* 0x001fc400000e0100 */
[----:B------:R-:W-:Y:S02]  /*3fc0*/  VOTE.ANY R72, PT, P1 ;  /* 0x0000000000487806 */ /* 0x000fe400008e0100 */
[----:B------:R-:W-:Y:S02]  /*3fd0*/  @!P0 LOP3.LUT R61, RZ, R61, RZ, 0x33, !PT ;  /* 0x0000003dff3d8212 */ /* 0x000fe400078e33ff */
[----:B------:R-:W-:Y:S02]  /*3fe0*/  @!P1 LOP3.LUT R72, RZ, R72, RZ, 0x33, !PT ;  /* 0x00000048ff489212 */ /* 0x000fe400078e33ff */
[----:B------:R-:W-:Y:S02]  /*3ff0*/  LOP3.LUT P0, RZ, R65, 0x80, RZ, 0xc0, !PT ;  /* 0x0000008041ff7812 */ /* 0x000fe4000780c0ff */
        /* <DEDUP_REMOVED lines=18> */
[----:B------:R-:W-:Y:S01]  /*4120*/  LOP3.LUT R89, R72, R61, RZ, 0xc0, !PT ;  /* 0x0000003d48597212 */ /* 0x000fe200078ec0ff */
[----:B------:R-:W-:-:S03]  /*4130*/  IMAD.MOV.U32 R72, RZ, RZ, RZ ;  /* 0x000000ffff487224 */ /* 0x000fc600078e00ff */
[----:B------:R-:W0:Y:S01]  /*4140*/  FLO.U32 R93, R89 ;  /* 0x00000059005d7300 */ /* 0x000e2200000e0000 */
[----:B------:R-:W-:-:S07]  /*4150*/  LOP3.LUT R61, R62, R89, RZ, 0xc0, !PT ;  /* 0x000000593e3d7212 */ /* 0x000fce00078ec0ff */
[----:B------:R-:W3:Y:S01]  /*4160*/  POPC R61, R61 ;  /* 0x0000003d003d7309 */ /* 0x000ee20000000000 */
[----:B0-----:R-:W-:-:S13]  /*4170*/  ISETP.NE.AND P0, PT, R0, R93, PT ;  /* 0x0000005d0000720c */ /* 0x001fda0003f05270 */
[----:B-123--:R-:W-:Y:S05]  /*4180*/  @P0 BRA `(.L_x_51) ;  /* 0x0000000000080947 */ /* 0x00efea0003800000 */
[----:B------:R-:W-:-:S06]  /*4190*/  IMAD R72, R65, 0x4, R58 ;  /* 0x0000000441487824 */ /* 0x000fcc00078e023a */
[----:B------:R0:W1:Y:S02]  /*41a0*/  ATOMS.ADD R72, [R72], R61 ;  /* 0x0000003d4848738c */ /* 0x0000640000000000 */
.L_x_51:
[----:B------:R-:W-:Y:S05]  /*41b0*/  BSYNC.RECONVERGENT B0 ;  /* 0x0000000000007941 */ /* 0x000fea0003800200 */
.L_x_50:
[----:B------:R-:W-:Y:S01]  /*41c0*/  R2P PR, R63, 0x7f ;  /* 0x0000007f3f007804 */ /* 0x000fe20000000000 */
[----:B------:R-:W-:Y:S01]  /*41d0*/  IMAD.IADD R83, R74, 0x1, R83 ;  /* 0x000000014a537824 */ /* 0x000fe200078e0253 */
[----:B-1----:R1:W2:Y:S01]  /*41e0*/  SHFL.IDX PT, R72, R72, R93, 0x1f ;  /* 0x00001f5d48487589 */ /* 0x0022a200000e0000 */
[----:B------:R-:W-:Y:S01]  /*41f0*/  IMAD.IADD R76, R76, 0x1, R71 ;  /* 0x000000014c4c7824 */ /* 0x000fe200078e0247 */
[----:B------:R-:W-:Y:S01]  /*4200*/  SHF.R.U64 R71, R4, UR5, R53 ;  /* 0x0000000504477c19 */ /* 0x000fe20008001235 */
[----:B------:R-:W-:Y:S03]  /*4210*/  BSSY.RECONVERGENT B0, `(.L_x_52) ;  /* 0x0000022000007945 */ /* 0x000fe60003800200 */
[----:B------:R-:W-:Y:S01]  /*4220*/  LOP3.LUT R89, R71, UR4, RZ, 0x30, !PT ;  /* 0x0000000447597c12 */ /* 0x000fe2000f8e30ff */
[----:B------:R-:W-:-:S04]  /*4230*/  IMAD.MOV.U32 R71, RZ, RZ, RZ ;  /* 0x000000ffff477224 */ /* 0x000fc800078e00ff */
[----:B------:R-:W-:Y:S02]  /*4240*/  VOTE.ANY R65, PT, P0 ;  /* 0x0000000000417806 */ /* 0x000fe400000e0100 */
        /* <DEDUP_REMOVED lines=23> */
[----:B------:R-:W3:Y:S01]  /*43c0*/  FLO.U32 R74, R65 ;  /* 0x00000041004a7300 */ /* 0x000ee200000e0000 */
[----:B------:R-:W-:-:S07]  /*43d0*/  LOP3.LUT R70, R62, R65, RZ, 0xc0, !PT ;  /* 0x000000413e467212 */ /* 0x000fce00078ec0ff */
[----:B------:R1:W4:Y:S01]  /*43e0*/  POPC R80, R70 ;  /* 0x0000004600507309 */ /* 0x0003220000000000 */
[----:B---3--:R-:W-:-:S13]  /*43f0*/  ISETP.NE.AND P0, PT, R0, R74, PT ;  /* 0x0000004a0000720c */ /* 0x008fda0003f05270 */
[----:B-12-4-:R-:W-:Y:S05]  /*4400*/  @P0 BRA `(.L_x_53) ;  /* 0x0000000000080947 */ /* 0x016fea0003800000 */
[----:B------:R-:W-:-:S05]  /*4410*/  IMAD R63, R63, 0x4, R58 ;  /* 0x000000043f3f7824 */ /* 0x000fca00078e023a */
[----:B------:R1:W2:Y:S02]  /*4420*/  ATOMS.ADD R71, [R63], R80 ;  /* 0x000000503f47738c */ /* 0x0002a40000000000 */
.L_x_53:
[----:B------:R-:W-:Y:S05]  /*4430*/  BSYNC.RECONVERGENT B0 ;  /* 0x0000000000007941 */ /* 0x000fea0003800200 */
.L_x_52:
[----:B------:R-:W-:Y:S01]  /*4440*/  R2P PR, R89, 0x7f ;  /* 0x0000007f59007804 */ /* 0x000fe20000000000 */
[----:B------:R-:W-:Y:S01]  /*4450*/  IMAD.IADD R85, R64, 0x1, R85 ;  /* 0x0000000140557824 */ /* 0x000fe200078e0255 */
[----:B------:R-:W-:Y:S01]  /*4460*/  SHF.R.U64 R65, R12, UR5, R55 ;  /* 0x000000050c417c19 */ /* 0x000fe20008001237 */
[----:B--2---:R2:W3:Y:S01]  /*4470*/  SHFL.IDX PT, R71, R71, R74, 0x1f ;  /* 0x00001f4a47477589 */ /* 0x0044e200000e0000 */
[----:B------:R-:W-:Y:S01]  /*4480*/  BSSY.RECONVERGENT B0, `(.L_x_54) ;  /* 0x0000023000007945 */ /* 0x000fe20003800200 */
[----:B------:R-:W-:Y:S01]  /*4490*/  IMAD.IADD R69, R78, 0x1, R69 ;  /* 0x000000014e457824 */ /* 0x000fe200078e0245 */
[----:B------:R-:W-:Y:S01]  /*44a0*/  LOP3.LUT R91, R65, UR4, RZ, 0x30, !PT ;  /* 0x00000004415b7c12 */ /* 0x000fe2000f8e30ff */
[----:B------:R-:W-:-:S06]  /*44b0*/  IMAD.MOV.U32 R65, RZ, RZ, RZ ;  /* 0x000000ffff417224 */ /* 0x000fcc00078e00ff */
[----:B-1----:R-:W-:Y:S02]  /*44c0*/  VOTE.ANY R63, PT, P0 ;  /* 0x00000000003f7806 */ /* 0x002fe400000e0100 */
        /* <DEDUP_REMOVED lines=23> */
[----:B------:R-:W1:Y:S01]  /*4640*/  FLO.U32 R70, R63 ;  /* 0x0000003f00467300 */ /* 0x000e6200000e0000 */
[----:B------:R-:W-:-:S07]  /*4650*/  LOP3.LUT R64, R62, R63, RZ, 0xc0, !PT ;  /* 0x0000003f3e407212 */ /* 0x000fce00078ec0ff */
[----:B------:R-:W4:Y:S01]  /*4660*/  POPC R64, R64 ;  /* 0x0000004000407309 */ /* 0x000f220000000000 */
[----:B-1----:R-:W-:-:S13]  /*4670*/  ISETP.NE.AND P0, PT, R0, R70, PT ;  /* 0x000000460000720c */ /* 0x002fda0003f05270 */
[----:B--234-:R-:W-:Y:S05]  /*4680*/  @P0 BRA `(.L_x_55) ;  /* 0x0000000000080947 */ /* 0x01cfea0003800000 */
[----:B------:R-:W-:-:S06]  /*4690*/  IMAD R65, R89, 0x4, R58 ;  /* 0x0000000459417824 */ /* 0x000fcc00078e023a */
[----:B------:R1:W2:Y:S02]  /*46a0*/  ATOMS.ADD R65, [R65], R64 ;  /* 0x000000404141738c */ /* 0x0002a40000000000 */
.L_x_55:
[----:B------:R-:W-:Y:S05]  /*46b0*/  BSYNC.RECONVERGENT B0 ;  /* 0x0000000000007941 */ /* 0x000fea0003800200 */
.L_x_54:
[----:B------:R-:W-:Y:S01]  /*46c0*/  R2P PR, R91, 0x7f ;  /* 0x0000007f5b007804 */ /* 0x000fe20000000000 */
[----:B--2---:R2:W3:Y:S01]  /*46d0*/  SHFL.IDX PT, R65, R65, R70, 0x1f ;  /* 0x00001f4641417589 */ /* 0x0044e200000e0000 */
[----:B------:R-:W-:Y:S01]  /*46e0*/  BSSY.RECONVERGENT B0, `(.L_x_56) ;  /* 0x000002b000007945 */ /* 0x000fe20003800200 */
[----:B------:R-:W-:Y:S02]  /*46f0*/  IMAD.MOV.U32 R40, RZ, RZ, R34 ;  /* 0x000000ffff287224 */ /* 0x000fe400078e0022 */
[----:B------:R-:W-:Y:S02]  /*4700*/  IMAD.MOV.U32 R42, RZ, RZ, R32 ;  /* 0x000000ffff2a7224 */ /* 0x000fe400078e0020 */
[----:B------:R-:W-:Y:S02]  /*4710*/  IMAD.MOV.U32 R44, RZ, RZ, R30 ;  /* 0x000000ffff2c7224 */ /* 0x000fe400078e001e */
[----:B------:R-:W-:Y:S02]  /*4720*/  IMAD.MOV.U32 R46, RZ, RZ, R28 ;  /* 0x000000ffff2e7224 */ /* 0x000fe400078e001c */
[----:B------:R-:W-:-:S02]  /*4730*/  IMAD.MOV.U32 R48, RZ, RZ, R26 ;  /* 0x000000ffff307224 */ /* 0x000fc400078e001a */
[----:B------:R-:W-:Y:S01]  /*4740*/  VOTE.ANY R5, PT, P0 ;  /* 0x0000000000057806 */ /* 0x000fe200000e0100 */
[----:B------:R-:W-:Y:S01]  /*4750*/  IMAD.MOV.U32 R50, RZ, RZ, R24 ;  /* 0x000000ffff327224 */ /* 0x000fe200078e0018 */
[----:B------:R-:W-:Y:S01]  /*4760*/  VOTE.ANY R38, PT, P1 ;  /* 0x0000000000267806 */ /* 0x000fe200008e0100 */
[----:B------:R-:W-:Y:S01]  /*4770*/  IMAD.MOV.U32 R52, RZ, RZ, R4 ;  /* 0x000000ffff347224 */ /* 0x000fe200078e0004 */
[----:B------:R-:W-:Y:S01]  /*4780*/  @!P0 LOP3.LUT R5, RZ, R5, RZ, 0x33, !PT ;  /* 0x00000005ff058212 */ /* 0x000fe200078e33ff */
[----:B------:R-:W-:Y:S01]  /*4790*/  IMAD.MOV.U32 R54, RZ, RZ, R12 ;  /* 0x000000ffff367224 */ /* 0x000fe200078e000c */
        /* <DEDUP_REMOVED lines=21> */
[----:B------:R-:W-:-:S03]  /*48f0*/  IMAD.MOV.U32 R38, RZ, RZ, R36 ;  /* 0x000000ffff267224 */ /* 0x000fc600078e0024 */
[----:B------:R4:W5:Y:S01]  /*4900*/  FLO.U32 R13, R5 ;  /* 0x00000005000d7300 */ /* 0x00096200000e0000 */
[----:B------:R-:W-:-:S07]  /*4910*/  LOP3.LUT R62, R62, R5, RZ, 0xc0, !PT ;  /* 0x000000053e3e7212 */ /* 0x000fce00078ec0ff */
[----:B------:R2:W0:Y:S01]  /*4920*/  POPC R25, R62 ;  /* 0x0000003e00197309 */ /* 0x0004220000000000 */
[----:B----4-:R-:W-:Y:S02]  /*4930*/  LOP3.LUT R5, R15, 0x80000000, RZ, 0x3c, !PT ;  /* 0x800000000f057812 */ /* 0x010fe400078e3cff */
[----:B-----5:R-:W-:Y:S01]  /*4940*/  ISETP.NE.AND P0, PT, R0, R13, PT ;  /* 0x0000000d0000720c */ /* 0x020fe20003f05270 */
[----:B------:R-:W-:-:S12]  /*4950*/  IMAD.MOV.U32 R0, RZ, RZ, RZ ;  /* 0x000000ffff007224 */ /* 0x000fd800078e00ff */
[----:B0-23--:R-:W-:Y:S05]  /*4960*/  @P0 BRA `(.L_x_57) ;  /* 0x0000000000080947 */ /* 0x00dfea0003800000 */
[----:B------:R-:W-:-:S06]  /*4970*/  IMAD R0, R91, 0x4, R58 ;  /* 0x000000045b007824 */ /* 0x000fcc00078e023a */
[----:B------:R0:W2:Y:S02]  /*4980*/  ATOMS.ADD R0, [R0], R25 ;  /* 0x000000190000738c */ /* 0x0000a40000000000 */
.L_x_57:
[----:B------:R-:W-:Y:S05]  /*4990*/  BSYNC.RECONVERGENT B0 ;  /* 0x0000000000007941 */ /* 0x000fea0003800200 */
.L_x_56:
[----:B------:R-:W-:Y:S01]  /*49a0*/  BAR.SYNC.DEFER_BLOCKING 0x0 ;  /* 0x0000000000007b1d */ /* 0x000fe20000010000 */
[----:B------:R-:W-:Y:S01]  /*49b0*/  LEA R73, R73, UR6, 0x3 ;  /* 0x0000000649497c11 */ /* 0x000fe2000f8e18ff */
[----:B------:R-:W-:Y:S01]  /*49c0*/  IMAD.IADD R27, R66, 0x1, R67 ;  /* 0x00000001421b7824 */ /* 0x000fe200078e0243 */
[----:B------:R-:W-:Y:S01]  /*49d0*/  LEA R75, R75, UR6, 0x3 ;  /* 0x000000064b4b7c11 */ /* 0x000fe2000f8e18ff */
[----:B------:R-:W-:Y:S01]  /*49e0*/  IMAD.IADD R29, R68, 0x1, R87 ;  /* 0x00000001441d7824 */ /* 0x000fe200078e0257 */
[----:B------:R-:W-:Y:S01]  /*49f0*/  LEA R77, R77, UR6, 0x3 ;  /* 0x000000064d4d7c11 */ /* 0x000fe2000f8e18ff */
[----:B------:R-:W-:Y:S01]  /*4a00*/  IMAD.MOV.U32 R4, RZ, RZ, R14 ;  /* 0x000000ffff047224 */ /* 0x000fe200078e000e */
[----:B------:R-:W-:Y:S01]  /*4a10*/  LEA R79, R79, UR6, 0x3 ;  /* 0x000000064f4f7c11 */ /* 0x000fe2000f8e18ff */
[----:B--2---:R2:W3:Y:S01]  /*4a20*/  SHFL.IDX PT, R0, R0, R13, 0x1f ;  /* 0x00001f0d00007589 */ /* 0x0044e200000e0000 */
[----:B------:R-:W-:Y:S01]  /*4a30*/  LEA R81, R81, UR6, 0x3 ;  /* 0x0000000651517c11 */ /* 0x000fe2000f8e18ff */
[----:B------:R-:W-:Y:S01]  /*4a40*/  IMAD.IADD R31, R61, 0x1, R72 ;  /* 0x000000013d1f7824 */ /* 0x000fe200078e0248 */
[----:B------:R-:W-:Y:S01]  /*4a50*/  LEA R83, R83, UR6, 0x3 ;  /* 0x0000000653537c11 */ /* 0x000fe2000f8e18ff */
[----:B------:R-:W-:Y:S01]  /*4a60*/  IMAD.IADD R33, R80, 0x1, R71 ;  /* 0x0000000150217824 */ /* 0x000fe200078e0247 */
[----:B------:R-:W-:Y:S01]  /*4a70*/  LOP3.LUT R19, R19, 0x80000000, RZ, 0x3c, !PT ;  /* 0x8000000013137812 */ /* 0x000fe200078e3cff */
[----:B------:R-:W-:Y:S01]  /*4a80*/  IMAD.IADD R35, R64, 0x1, R65 ;  /* 0x0000000140237824 */ /* 0x000fe200078e0241 */
[----:B------:R-:W-:Y:S01]  /*4a90*/  LEA R15, R69, UR6, 0x3 ;  /* 0x00000006450f7c11 */ /* 0x000fe2000f8e18ff */
[----:B------:R-:W-:Y:S01]  /*4aa0*/  BSSY B1, `(.L_x_58) ;  /* 0x0000049000017945 */ /* 0x000fe20003800000 */
[----:B------:R-:W-:-:S02]  /*4ab0*/  LOP3.LUT R17, R17, 0x80000000, RZ, 0x3c, !PT ;  /* 0x8000000011117812 */ /* 0x000fc400078e3cff */
[----:B--2---:R-:W-:Y:S02]  /*4ac0*/  LEA R13, R76, UR6, 0x3 ;  /* 0x000000064c0d7c11 */ /* 0x004fe4000f8e18ff */
[----:B------:R-:W-:Y:S02]  /*4ad0*/  LEA R27, R27, UR6, 0x3 ;  /* 0x000000061b1b7c11 */ /* 0x000fe4000f8e18ff */
[----:B------:R-:W-:Y:S01]  /*4ae0*/  LOP3.LUT R11, R11, 0x80000000, RZ, 0x3c, !PT ;  /* 0x800000000b0b7812 */ /* 0x000fe200078e3cff */
[----:B------:R-:W-:Y:S01]  /*4af0*/  STS.64 [R73+-0x8], R38 ;  /* 0xfffff82649007388 */ /* 0x000fe20000000a00 */
[----:B------:R-:W-:Y:S02]  /*4b00*/  LEA R29, R29, UR6, 0x3 ;  /* 0x000000061d1d7c11 */ /* 0x000fe4000f8e18ff */
[----:B------:R-:W-:Y:S01]  /*4b10*/  LOP3.LUT R9, R9, 0x80000000, RZ, 0x3c, !PT ;  /* 0x8000000009097812 */ /* 0x000fe200078e3cff */
[----:B------:R-:W-:Y:S01]  /*4b20*/  STS.64 [R75+-0x8], R40 ;  /* 0xfffff8284b007388 */ /* 0x000fe20000000a00 */
[----:B------:R-:W-:-:S02]  /*4b30*/  LEA R31, R31, UR6, 0x3 ;  /* 0x000000061f1f7c11 */ /* 0x000fc4000f8e18ff */
[----:B------:R-:W-:Y:S01]  /*4b40*/  LOP3.LUT R7, R7, 0x80000000, RZ, 0x3c, !PT ;  /* 0x8000000007077812 */ /* 0x000fe200078e3cff */
[----:B---3--:R-:W-:Y:S01]  /*4b50*/  IMAD.IADD R0, R25, 0x1, R0 ;  /* 0x0000000119007824 */ /* 0x008fe200078e0200 */
[----:B------:R-:W-:Y:S01]  /*4b60*/  STS.64 [R77+-0x8], R42 ;  /* 0xfffff82a4d007388 */ /* 0x000fe20000000a00 */
[----:B0-----:R-:W-:Y:S02]  /*4b70*/  LEA R25, R85, UR6, 0x3 ;  /* 0x0000000655197c11 */ /* 0x001fe4000f8e18ff */
[----:B------:R-:W-:Y:S01]  /*4b80*/  LEA R33, R33, UR6, 0x3 ;  /* 0x0000000621217c11 */ /* 0x000fe2000f8e18ff */
[----:B------:R-:W-:Y:S01]  /*4b90*/  STS.64 [R79+-0x8], R44 ;  /* 0xfffff82c4f007388 */ /* 0x000fe20000000a00 */
[----:B------:R-:W-:Y:S02]  /*4ba0*/  LEA R35, R35, UR6, 0x3 ;  /* 0x0000000623237c11 */ /* 0x000fe4000f8e18ff */
[----:B------:R-:W-:Y:S01]  /*4bb0*/  LEA R37, R0, UR6, 0x3 ;  /* 0x0000000600257c11 */ /* 0x000fe2000f8e18ff */
[----:B------:R-:W-:Y:S01]  /*4bc0*/  STS.64 [R81+-0x8], R46 ;  /* 0xfffff82e51007388 */ /* 0x000fe20000000a00 */
[----:B------:R-:W-:-:S02]  /*4bd0*/  ISETP.NE.AND P0, PT, R84, RZ, PT ;  /* 0x000000ff5400720c */ /* 0x000fc40003f05270 */
[----:B------:R-:W-:Y:S01]  /*4be0*/  LEA R0, R3, UR6, 0x3 ;  /* 0x0000000603007c11 */ /* 0x000fe2000f8e18ff */
[----:B------:R-:W-:Y:S04]  /*4bf0*/  STS.64 [R83+-0x8], R48 ;  /* 0xfffff83053007388 */ /* 0x000fe80000000a00 */
[----:B------:R0:W-:Y:S04]  /*4c00*/  STS.64 [R13+-0x8], R4 ;  /* 0xfffff8040d007388 */ /* 0x0001e80000000a00 */
[----:B------:R2:W-:Y:S04]  /*4c10*/  STS.64 [R15+-0x8], R18 ;  /* 0xfffff8120f007388 */ /* 0x0005e80000000a00 */
[----:B------:R2:W-:Y:S04]  /*4c20*/  STS.64 [R25+-0x8], R16 ;  /* 0xfffff81019007388 */ /* 0x0005e80000000a00 */
[----:B------:R2:W-:Y:S01]  /*4c30*/  STS.64 [R27+-0x8], R50 ;  /* 0xfffff8321b007388 */ /* 0x0005e20000000a00 */
[----:B0-----:R-:W-:-:S03]  /*4c40*/  SHF.R.S32.HI R13, RZ, 0x1f, R60 ;  /* 0x0000001fff0d7819 */ /* 0x001fc6000001143c */
[----:B------:R2:W-:Y:S04]  /*4c50*/  STS.64 [R29+-0x8], R10 ;  /* 0xfffff80a1d007388 */ /* 0x0005e80000000a00 */
[----:B------:R2:W-:Y:S04]  /*4c60*/  STS.64 [R31+-0x8], R8 ;  /* 0xfffff8081f007388 */ /* 0x0005e80000000a00 */
[----:B------:R2:W-:Y:S04]  /*4c70*/  STS.64 [R33+-0x8], R6 ;  /* 0xfffff80621007388 */ /* 0x0005e80000000a00 */
[----:B------:R2:W-:Y:S04]  /*4c80*/  STS.64 [R35+-0x8], R52 ;  /* 0xfffff83423007388 */ /* 0x0005e80000000a00 */
[----:B------:R2:W-:Y:S01]  /*4c90*/  STS.64 [R37+-0x8], R54 ;  /* 0xfffff83625007388 */ /* 0x0005e20000000a00 */
[----:B------:R-:W-:Y:S05]  /*4ca0*/  @P0 BRA `(.L_x_59) ;  /* 0x0000000000a00947 */ /* 0x000fea0003800000 */
[----:B------:R-:W3:Y:S01]  /*4cb0*/  LDG.E.64 R56, desc[UR8][R56.64] ;  /* 0x0000000838387981 */ /* 0x000ee2000c1e1b00 */
[----:B------:R-:W-:Y:S01]  /*4cc0*/  UISETP.GE.AND UP0, UPT, UR7, 0x1, UPT ;  /* 0x000000010700788c */ /* 0x000fe2000bf06270 */
[----:B--2---:R-:W-:Y:S01]  /*4cd0*/  IMAD.MOV.U32 R6, RZ, RZ, R59 ;  /* 0x000000ffff067224 */ /* 0x004fe200078e003b */
[----:B---3--:R-:W-:-:S05]  /*4ce0*/  IADD3 R4, P0, PT, -R60, R56, RZ ;  /* 0x000000383c047210 */ /* 0x008fca0007f1e1ff */
[----:B------:R-:W-:-:S05]  /*4cf0*/  IMAD.X R5, R57, 0x1, ~R13, P0 ;  /* 0x0000000139057824 */ /* 0x000fca00000e0e0d */
[----:B------:R0:W-:Y:S01]  /*4d00*/  STS.64 [R0+0xb400], R4 ;  /* 0x00b4000400007388 */ /* 0x0001e20000000a00 */
[----:B------:R-:W-:Y:S05]  /*4d10*/  BRA.U !UP0, `(.L_x_60) ;  /* 0x00000001086c7547 */ /* 0x000fea000b800000 */
[----:B------:R-:W-:Y:S01]  /*4d20*/  BSSY B0, `(.L_x_61) ;  /* 0x0000019000007945 */ /* 0x000fe20003800000 */
[----:B------:R-:W-:Y:S02]  /*4d30*/  IMAD.MOV.U32 R7, RZ, RZ, -0x1 ;  /* 0xffffffffff077424 */ /* 0x000fe400078e00ff */
[----:B------:R-:W-:Y:S02]  /*4d40*/  IMAD.U32 R8, RZ, RZ, UR7 ;  /* 0x00000007ff087e24 */ /* 0x000fe4000f8e00ff */
[----:B------:R-:W-:-:S07]  /*4d50*/  IMAD.MOV.U32 R6, RZ, RZ, R59 ;  /* 0x000000ffff067224 */ /* 0x000fce00078e003b */
.L_x_65:
[----:B0-----:R-:W0:Y:S01]  /*4d60*/  LDC.64 R4, c[0x0][0x380] ;  /* 0x0000e000ff047b82 */ /* 0x001e220000000a00 */
[----:B------:R-:W-:Y:S01]  /*4d70*/  VIADD R11, R8, 0xffffffff ;  /* 0xffffffff080b7836 */ /* 0x000fe20000000000 */
[----:B------:R-:W-:Y:S03]  /*4d80*/  BSSY B2, `(.L_x_62) ;  /* 0x0000008000027945 */ /* 0x000fe60003800000 */
[----:B------:R-:W-:-:S04]  /*4d90*/  IMAD R9, R11, 0x100, R3 ;  /* 0x000001000b097824 */ /* 0x000fc800078e0203 */
[----:B0-----:R-:W-:-:S07]  /*4da0*/  IMAD.WIDE R4, R9, 0x4, R4 ;  /* 0x0000000409047825 */ /* 0x001fce00078e0204 */
.L_x_63:
[----:B------:R-:W-:Y:S05]  /*4db0*/  YIELD ;  /* 0x0000000000007946 */ /* 0x000fea0003800000 */
[----:B------:R0:W-:Y:S06]  /*4dc0*/  MEMBAR.SC.CTA ;  /* 0x0000000000007992 */ /* 0x0001ec0000000000 */
[----:B0-----:R-:W2:Y:S02]  /*4dd0*/  LDG.E.STRONG.SYS R9, desc[UR8][R4.64] ;  /* 0x0000000804097981 */ /* 0x001ea4000c1f5900 */
[----:B--2---:R-:W-:-:S13]  /*4de0*/  ISETP.NE.AND P0, PT, R9, RZ, PT ;  /* 0x000000ff0900720c */ /* 0x004fda0003f05270 */
[----:B------:R-:W-:Y:S05]  /*4df0*/  @!P0 BRA `(.L_x_63) ;  /* 0xfffffffc00ec8947 */ /* 0x000fea000383ffff */
[----:B------:R-:W-:Y:S05]  /*4e00*/  BSYNC B2 ;  /* 0x0000000000027941 */ /* 0x000fea0003800000 */
.L_x_62:
[----:B------:R-:W-:Y:S01]  /*4e10*/  BSSY.RECONVERGENT B2, `(.L_x_64) ;  /* 0x0000006000027945 */ /* 0x000fe20003800200 */
[C---:B------:R-:W-:Y:S02]  /*4e20*/  ISETP.GT.AND P0, PT, R9.reuse, -0x1, PT ;  /* 0xffffffff0900780c */ /* 0x040fe40003f04270 */
[----:B------:R-:W-:Y:S01]  /*4e30*/  LOP3.LUT R9, R9, 0x3fffffff, RZ, 0xc0, !PT ;  /* 0x3fffffff09097812 */ /* 0x000fe200078ec0ff */
[----:B------:R-:W-:Y:S05]  /*4e40*/  WARPSYNC.EXCLUSIVE R7 ;  /* 0x0000000007007348 */ /* 0x000fea0003a00000 */
[----:B------:R-:W-:-:S05]  /*4e50*/  IMAD.IADD R6, R9, 0x1, R6 ;  /* 0x0000000109067824 */ /* 0x000fca00078e0206 */
[----:B------:R-:W-:-:S07]  /*4e60*/  VOTE.ANY R7, PT, P0 ;  /* 0x0000000000077806 */ /* 0x000fce00000e0100 */
[----:B------:R-:W-:Y:S05]  /*4e70*/  BSYNC.RECONVERGENT B2 ;  /* 0x0000000000027941 */ /* 0x000fea0003800200 */
.L_x_64:
[----:B------:R-:W-:Y:S01]  /*4e80*/  ISETP.GT.U32.AND P1, PT, R8, 0x1, PT ;  /* 0x000000010800780c */ /* 0x000fe20003f24070 */
[----:B------:R-:W-:-:S12]  /*4e90*/  IMAD.MOV.U32 R8, RZ, RZ, R11 ;  /* 0x000000ffff087224 */ /* 0x000fd800078e000b */
[----:B------:R-:W-:Y:S05]  /*4ea0*/  @P0 BRA P1, `(.L_x_65) ;  /* 0xfffffffc00ac0947 */ /* 0x000fea000083ffff */
[----:B------:R-:W-:Y:S05]  /*4eb0*/  BSYNC B0 ;  /* 0x0000000000007941 */ /* 0x000fea0003800000 */
.L_x_61:
[----:B------:R2:W3:Y:S02]  /*4ec0*/  LDS.64 R4, [R0+0xb400] ;  /* 0x00b4000000047984 */ /* 0x0004e40000000a00 */
.L_x_60:
[C---:B------:R-:W-:Y:S01]  /*4ed0*/  IMAD.IADD R9, R6.reuse, 0x1, -R59 ;  /* 0x0000000106097824 */ /* 0x040fe200078e0a3b */
[----:B------:R-:W-:-:S04]  /*4ee0*/  LOP3.LUT R7, R6, 0x80000000, RZ, 0xfc, !PT ;  /* 0x8000000006077812 */ /* 0x000fc800078efcff */
[C---:B0--3--:R-:W-:Y:S01]  /*4ef0*/  IADD3 R4, P0, PT, R9.reuse, R4, RZ ;  /* 0x0000000409047210 */ /* 0x049fe20007f1e0ff */
[----:B------:R0:W-:Y:S03]  /*4f00*/  STG.E.STRONG.SYS desc[UR8][R22.64], R7 ;  /* 0x0000000716007986 */ /* 0x0001e6000c115908 */
[----:B------:R-:W-:-:S05]  /*4f10*/  LEA.HI.X.SX32 R5, R9, R5, 0x1, P0 ;  /* 0x0000000509057211 */ /* 0x000fca00000f0eff */
[----:B------:R0:W-:Y:S04]  /*4f20*/  STS.64 [R0+0xb400], R4 ;  /* 0x00b4000400007388 */ /* 0x0001e80000000a00 */
.L_x_59:
[----:B------:R-:W-:Y:S05]  /*4f30*/  BSYNC B1 ;  /* 0x0000000000017941 */ /* 0x000fea0003800000 */
.L_x_58:
[----:B0-----:R-:W0:Y:S01]  /*4f40*/  LDC.64 R4, c[0x0][0x390] ;  /* 0x0000e400ff047b82 */ /* 0x001e220000000a00 */
[----:B------:R-:W-:-:S04]  /*4f50*/  UIMAD UR5, UR7, 0x1680, URZ ;  /* 0x00001680070578a4 */ /* 0x000fc8000f8e02ff */
[----:B------:R-:W-:-:S03]  /*4f60*/  UIADD3 UR5, UPT, UPT, UR5, 0x1680, URZ ;  /* 0x0000168005057890 */ /* 0x000fc6000fffe0ff */
[----:B--2---:R-:W2:Y:S01]  /*4f70*/  LDC R6, c[0x0][0x3c0] ;  /* 0x0000f000ff067b82 */ /* 0x004ea20000000800 */
[----:B0-----:R-:W-:Y:S02]  /*4f80*/  ISETP.EQ.U32.AND P1, PT, R4, RZ, PT ;  /* 0x000000ff0400720c */ /* 0x001fe40003f22070 */
[C---:B--2---:R-:W-:Y:S02]  /*4f90*/  ISETP.LE.AND P0, PT, R6.reuse, UR5, PT ;  /* 0x0000000506007c0c */ /* 0x044fe4000bf03270 */
[----:B------:R-:W-:Y:S01]  /*4fa0*/  ISETP.LT.AND P3, PT, R6, UR5, PT ;  /* 0x0000000506007c0c */ /* 0x000fe2000bf61270 */
[----:B------:R-:W-:Y:S05]  /*4fb0*/  WARPSYNC.ALL ;  /* 0x0000000000007948 */ /* 0x000fea0003800000 */
[----:B------:R-:W-:-:S04]  /*4fc0*/  ISETP.EQ.OR.EX P0, PT, R5, RZ, !P0, P1 ;  /* 0x000000ff0500720c */ /* 0x000fc80004702710 */
[----:B------:R-:W-:-:S13]  /*4fd0*/  ISETP.GT.U32.OR P0, PT, R3, 0xff, P0 ;  /* 0x000000ff0300780c */ /* 0x000fda0000704470 */
[----:B------:R-:W0:Y:S01]  /*4fe0*/  @!P0 LDS.64 R4, [R0+0xb400] ;  /* 0x00b4000000048984 */ /* 0x000e220000000a00 */
[--C-:B------:R-:W-:Y:S02]  /*4ff0*/  @!P0 SHF.R.S32.HI R7, RZ, 0x1f, R59.reuse ;  /* 0x0000001fff078819 */ /* 0x100fe4000001143b */
[----:B0-----:R-:W-:-:S04]  /*5000*/  @!P0 IADD3 R60, P1, P2, R4, R60, R59 ;  /* 0x0000003c043c8210 */ /* 0x001fc80007a3e03b */
[----:B------:R-:W-:-:S05]  /*5010*/  @!P0 IADD3.X R61, PT, PT, R5, R13, R7, P1, P2 ;  /* 0x0000000d053d8210 */ /* 0x000fca0000fe4407 */
[----:B------:R0:W-:Y:S01]  /*5020*/  @!P0 STG.E.64 desc[UR8][R20.64], R60 ;  /* 0x0000003c14008986 */ /* 0x0001e2000c101b08 */
[----:B------:R-:W-:Y:S06]  /*5030*/  BAR.SYNC.DEFER_BLOCKING 0x0 ;  /* 0x0000000000007b1d */ /* 0x000fec0000010000 */
[----:B------:R-:W-:Y:S05]  /*5040*/  @P3 BRA `(.L_x_66) ;  /* 0x0000000c00143947 */ /* 0x000fea0003800000 */
[----:B------:R-:W2:Y:S01]  /*5050*/  LDS.64 R4, [R0] ;  /* 0x0000000000047984 */ /* 0x000ea20000000a00 */
[----:B------:R-:W2:Y:S01]  /*5060*/  LDCU UR5, c[0x0][0x3c4] ;  /* 0x00007880ff0577ac */ /* 0x000ea20008000800 */
[----:B------:R-:W3:Y:S01]  /*5070*/  LDCU.64 UR10, c[0x0][0x3a0] ;  /* 0x00007400ff0a77ac */ /* 0x000ee20008000a00 */
[----:B--2---:R-:W-:Y:S01]  /*5080*/  SHF.R.U64 R2, R4, UR5, R5 ;  /* 0x0000000504027c19 */ /* 0x004fe20008001205 */
[----:B------:R-:W-:Y:S01]  /*5090*/  IMAD.MOV.U32 R8, RZ, RZ, R4 ;  /* 0x000000ffff087224 */ /* 0x000fe200078e0004 */
[----:B------:R-:W-:Y:S02]  /*50a0*/  LOP3.LUT R9, R5, 0x80000000, RZ, 0x3c, !PT ;  /* 0x8000000005097812 */ /* 0x000fe400078e3cff */
[----:B------:R-:W-:-:S04]  /*50b0*/  LOP3.LUT R2, R2, UR4, RZ, 0x30, !PT ;  /* 0x0000000402027c12 */ /* 0x000fc8000f8e30ff */
[----:B------:R-:W-:-:S05]  /*50c0*/  LEA R2, R2, UR6, 0x3 ;  /* 0x0000000602027c11 */ /* 0x000fca000f8e18ff */
[----:B------:R-:W2:Y:S02]  /*50d0*/  LDS.64 R6, [R2+0xb400] ;  /* 0x00b4000002067984 */ /* 0x000ea40000000a00 */
[----:B--2---:R-:W-:-:S05]  /*50e0*/  IADD3 R6, P0, PT, R6, R3, RZ ;  /* 0x0000000306067210 */ /* 0x004fca0007f1e0ff */
[----:B------:R-:W-:Y:S01]  /*50f0*/  IMAD.X R7, RZ, RZ, R7, P0 ;  /* 0x000000ffff077224 */ /* 0x000fe200000e0607 */
[----:B---3--:R-:W-:-:S04]  /*5100*/  LEA R10, P0, R6, UR10, 0x3 ;  /* 0x0000000a060a7c11 */ /* 0x008fc8000f8018ff */
[----:B------:R-:W-:-:S05]  /*5110*/  LEA.HI.X R11, R6, UR11, R7, 0x3, P0 ;  /* 0x0000000b060b7c11 */ /* 0x000fca00080f1c07 */
[----:B------:R-:W-:Y:S01]  /*5120*/  STG.E.64 desc[UR8][R10.64], R8 ;  /* 0x000000080a007986 */ /* 0x000fe2000c101b08 */
[----:B------:R-:W-:-:S03]  /*5130*/  NOP ;  /* 0x0000000000007918 */ /* 0x000fc60000000000 */
[----:B------:R-:W2:Y:S02]  /*5140*/  LDS.64 R4, [R0+0xc00] ;  /* 0x000c000000047984 */ /* 0x000ea40000000a00 */
        /* <DEDUP_REMOVED lines=8> */
[----:B------:R-:W-:-:S04]  /*51d0*/  LEA R14, P0, R6, UR10, 0x3 ;  /* 0x0000000a060e7c11 */ /* 0x000fc8000f8018ff */
        /* <DEDUP_REMOVED lines=160> */
[----:B--2---:R-:W-:Y:S02]  /*5be0*/  SHF.R.U64 R6, R4, UR5, R5 ;  /* 0x0000000504067c19 */ /* 0x004fe40008001205 */
[----:B------:R-:W-:Y:S02]  /*5bf0*/  LOP3.LUT R5, R5, 0x80000000, RZ, 0x3c, !PT ;  /* 0x8000000005057812 */ /* 0x000fe400078e3cff */
[----:B------:R-:W-:-:S04]  /*5c00*/  LOP3.LUT R2, R6, UR4, RZ, 0x30, !PT ;  /* 0x0000000406027c12 */ /* 0x000fc8000f8e30ff */
[----:B------:R-:W-:-:S06]  /*5c10*/  LEA R6, R2, UR6, 0x3 ;  /* 0x0000000602067c11 */ /* 0x000fcc000f8e18ff */
[----:B------:R-:W2:Y:S02]  /*5c20*/  LDS.64 R6, [R6+0xb400] ;  /* 0x00b4000006067984 */ /* 0x000ea40000000a00 */
[----:B--2---:R-:W-:-:S05]  /*5c30*/  IADD3 R3, P0, PT, R6, R3, RZ ;  /* 0x0000000306037210 */ /* 0x004fca0007f1e0ff */
[----:B------:R-:W-:Y:S01]  /*5c40*/  IMAD.X R8, RZ, RZ, R7, P0 ;  /* 0x000000ffff087224 */ /* 0x000fe200000e0607 */
[----:B------:R-:W-:-:S04]  /*5c50*/  LEA R2, P0, R3, UR10, 0x3 ;  /* 0x0000000a03027c11 */ /* 0x000fc8000f8018ff */
[----:B------:R-:W-:-:S05]  /*5c60*/  LEA.HI.X R3, R3, UR11, R8, 0x3, P0 ;  /* 0x0000000b03037c11 */ /* 0x000fca00080f1c08 */
[----:B------:R-:W-:Y:S01]  /*5c70*/  STG.E.64 desc[UR8][R2.64+0xa800], R4 ;  /* 0x00a8000402007986 */ /* 0x000fe2000c101b08 */
[----:B------:R-:W-:Y:S01]  /*5c80*/  NOP ;  /* 0x0000000000007918 */ /* 0x000fe20000000000 */
[----:B------:R-:W-:Y:S05]  /*5c90*/  EXIT ;  /* 0x000000000000794d */ /* 0x000fea0003800000 */
.L_x_66:
[----:B------:R-:W-:Y:S01]  /*5ca0*/  IMAD.U32 R5, RZ, RZ, UR7 ;  /* 0x00000007ff057e24 */ /* 0x000fe2000f8e00ff */
[----:B------:R-:W-:Y:S01]  /*5cb0*/  BSSY.RECONVERGENT B0, `(.L_x_67) ;  /* 0x000001e000007945 */ /* 0x000fe20003800200 */
[----:B------:R-:W-:Y:S02]  /*5cc0*/  VIADD R4, R3, 0x180 ;  /* 0x0000018003047836 */ /* 0x000fe40000000000 */
[----:B------:R-:W-:Y:S02]  /*5cd0*/  IMAD R5, R5, -0x1680, R6 ;  /* 0xffffe98005057824 */ /* 0x000fe400078e0206 */
[C---:B------:R-:W-:Y:S02]  /*5ce0*/  VIADD R6, R3.reuse, 0x300 ;  /* 0x0000030003067836 */ /* 0x040fe40000000000 */
[C---:B------:R-:W-:Y:S01]  /*5cf0*/  VIADD R8, R3.reuse, 0x480 ;  /* 0x0000048003087836 */ /* 0x040fe20000000000 */
[CC--:B------:R-:W-:Y:S01]  /*5d00*/  ISETP.GE.AND P3, PT, R3.reuse, R5.reuse, PT ;  /* 0x000000050300720c */ /* 0x0c0fe20003f66270 */
[C---:B------:R-:W-:Y:S01]  /*5d10*/  VIADD R10, R3.reuse, 0xa80 ;  /* 0x00000a80030a7836 */ /* 0x040fe20000000000 */
[-C--:B------:R-:W-:Y:S01]  /*5d20*/  ISETP.GE.AND P4, PT, R4, R5.reuse, PT ;  /* 0x000000050400720c */ /* 0x080fe20003f86270 */
[C---:B------:R-:W-:Y:S01]  /*5d30*/  VIADD R4, R3.reuse, 0x600 ;  /* 0x0000060003047836 */ /* 0x040fe20000000000 */
[-C--:B------:R-:W-:Y:S01]  /*5d40*/  ISETP.GE.AND P5, PT, R6, R5.reuse, PT ;  /* 0x000000050600720c */ /* 0x080fe20003fa6270 */
[C---:B------:R-:W-:Y:S01]  /*5d50*/  VIADD R6, R3.reuse, 0x780 ;  /* 0x0000078003067836 */ /* 0x040fe20000000000 */
[-C--:B------:R-:W-:Y:S01]  /*5d60*/  ISETP.GE.AND P6, PT, R8, R5.reuse, PT ;  /* 0x000000050800720c */ /* 0x080fe20003fc6270 */
[----:B------:R-:W-:Y:S01]  /*5d70*/  VIADD R8, R3, 0x900 ;  /* 0x0000090003087836 */ /* 0x000fe20000000000 */
[----:B------:R-:W-:-:S02]  /*5d80*/  ISETP.GE.AND P0, PT, R4, R5, PT ;  /* 0x000000050400720c */ /* 0x000fc40003f06270 */
[-C--:B------:R-:W-:Y:S02]  /*5d90*/  ISETP.GE.AND P1, PT, R6, R5.reuse, PT ;  /* 0x000000050600720c */ /* 0x080fe40003f26270 */
[----:B------:R-:W-:Y:S01]  /*5da0*/  ISETP.GE.AND P2, PT, R8, R5, PT ;  /* 0x000000050800720c */ /* 0x000fe20003f46270 */
[----:B------:R-:W-:-:S12]  /*5db0*/  @P3 BRA `(.L_x_68) ;  /* 0x0000000000343947 */ /* 0x000fd80003800000 */
[----:B------:R-:W2:Y:S01]  /*5dc0*/  LDS.64 R6, [R0] ;  /* 0x0000000000067984 */ /* 0x000ea20000000a00 */
[----:B------:R-:W2:Y:S01]  /*5dd0*/  LDCU UR5, c[0x0][0x3c4] ;  /* 0x00007880ff0577ac */ /* 0x000ea20008000800 */
[----:B------:R-:W3:Y:S01]  /*5de0*/  LDCU.64 UR10, c[0x0][0x3a0] ;  /* 0x00007400ff0a77ac */ /* 0x000ee20008000a00 */
[----:B--2---:R-:W-:Y:S02]  /*5df0*/  SHF.R.U64 R4, R6, UR5, R7 ;  /* 0x0000000506047c19 */ /* 0x004fe40008001207 */
        /* <DEDUP_REMOVED lines=8> */
[----:B------:R2:W-:Y:S04]  /*5e80*/  STG.E.64 desc[UR8][R8.64], R6 ;  /* 0x0000000608007986 */ /* 0x0005e8000c101b08 */
.L_x_68:
[----:B------:R-:W-:Y:S05]  /*5e90*/  BSYNC.RECONVERGENT B0 ;  /* 0x0000000000007941 */ /* 0x000fea0003800200 */
.L_x_67:
[----:B------:R-:W-:Y:S01]  /*5ea0*/  NOP ;  /* 0x0000000000007918 */ /* 0x000fe20000000000 */
[----:B------:R-:W-:Y:S01]  /*5eb0*/  BSSY.RECONVERGENT B0, `(.L_x_69) ;  /* 0x0000011000007945 */ /* 0x000fe20003800200 */
[----:B------:R-:W-:Y:S02]  /*5ec0*/  ISETP.GE.AND P3, PT, R10, R5, PT ;  /* 0x000000050a00720c */ /* 0x000fe40003f66270 */
[----:B------:R-:W-:Y:S01]  /*5ed0*/  LOP3.LUT R10, R3, 0xc00, RZ, 0xfc, !PT ;  /* 0x00000c00030a7812 */ /* 0x000fe200078efcff */
[----:B------:R-:W-:Y:S10]  /*5ee0*/  @P4 BRA `(.L_x_70) ;  /* 0x0000000000344947 */ /* 0x000ff40003800000 */
[----:B--2---:R-:W2:Y:S01]  /*5ef0*/  LDS.64 R6, [R0+0xc00] ;  /* 0x000c000000067984 */ /* 0x004ea20000000a00 */
        /* <DEDUP_REMOVED lines=12> */
.L_x_70:
[----:B------:R-:W-:Y:S05]  /*5fc0*/  BSYNC.RECONVERGENT B0 ;  /* 0x0000000000007941 */ /* 0x000fea0003800200 */
.L_x_69:
[----:B------:R-:W-:Y:S01]  /*5fd0*/  NOP ;  /* 0x0000000000007918 */ /* 0x000fe20000000000 */
[----:B------:R-:W-:Y:S01]  /*5fe0*/  BSSY.RECONVERGENT B0, `(.L_x_71) ;  /* 0x0000011000007945 */ /* 0x000fe20003800200 */
[----:B------:R-:W-:Y:S01]  /*5ff0*/  ISETP.GE.AND P4, PT, R10, R5, PT ;  /* 0x000000050a00720c */ /* 0x000fe20003f86270 */
[----:B------:R-:W-:Y:S02]  /*6000*/  VIADD R10, R3, 0xd80 ;  /* 0x00000d80030a7836 */ /* 0x000fe40000000000 */
[----:B------:R-:W-:Y:S10]  /*6010*/  @P5 BRA `(.L_x_72) ;  /* 0x0000000000345947 */ /* 0x000ff40003800000 */
[----:B--23--:R-:W2:Y:S01]  /*6020*/  LDS.64 R6, [R0+0x1800] ;  /* 0x0018000000067984 */ /* 0x00cea20000000a00 */
        /* <DEDUP_REMOVED lines=12> */
.L_x_72:
[----:B------:R-:W-:Y:S05]  /*60f0*/  BSYNC.RECONVERGENT B0 ;  /* 0x0000000000007941 */ /* 0x000fea0003800200 */
.L_x_71:
[----:B------:R-:W-:Y:S01]  /*6100*/  NOP ;  /* 0x0000000000007918 */ /* 0x000fe20000000000 */
[----:B------:R-:W-:Y:S01]  /*6110*/  BSSY.RECONVERGENT B0, `(.L_x_73) ;  /* 0x0000011000007945 */ /* 0x000fe20003800200 */
[----:B------:R-:W-:Y:S01]  /*6120*/  ISETP.GE.AND P5, PT, R10, R5, PT ;  /* 0x000000050a00720c */ /* 0x000fe20003fa6270 */
[----:B------:R-:W-:Y:S02]  /*6130*/  VIADD R10, R3, 0xf00 ;  /* 0x00000f00030a7836 */ /* 0x000fe40000000000 */
[----:B------:R-:W-:Y:S10]  /*6140*/  @P6 BRA `(.L_x_74) ;  /* 0x0000000000346947 */ /* 0x000ff40003800000 */
[----:B--234-:R-:W2:Y:S01]  /*6150*/  LDS.64 R6, [R0+0x2400] ;  /* 0x0024000000067984 */ /* 0x01cea20000000a00 */
        /* <DEDUP_REMOVED lines=12> */
.L_x_74:
[----:B------:R-:W-:Y:S05]  /*6220*/  BSYNC.RECONVERGENT B0 ;  /* 0x0000000000007941 */ /* 0x000fea0003800200 */
.L_x_73:
        /* <DEDUP_REMOVED lines=18> */
.L_x_76:
[----:B------:R-:W-:Y:S05]  /*6350*/  BSYNC.RECONVERGENT B0 ;  /* 0x0000000000007941 */ /* 0x000fea0003800200 */
.L_x_75:
        /* <DEDUP_REMOVED lines=18> */
.L_x_78:
[----:B------:R-:W-:Y:S05]  /*6480*/  BSYNC.RECONVERGENT B0 ;  /* 0x0000000000007941 */ /* 0x000fea0003800200 */
.L_x_77:
        /* <DEDUP_REMOVED lines=18> */
.L_x_80:
[----:B------:R-:W-:Y:S05]  /*65b0*/  BSYNC.RECONVERGENT B0 ;  /* 0x0000000000007941 */ /* 0x000fea0003800200 */
.L_x_79:
[----:B------:R-:W-:Y:S01]  /*65c0*/  NOP ;  /* 0x0000000000007918 */ /* 0x000fe20000000000 */
[----:B------:R-:W-:Y:S01]  /*65d0*/  BSSY.RECONVERGENT B0, `(.L_x_81) ;  /* 0x0000010000007945 */ /* 0x000fe20003800200 */
[----:B------:R-:W-:-:S03]  /*65e0*/  ISETP.GE.AND P2, PT, R10, R5, PT ;  /* 0x000000050a00720c */ /* 0x000fc60003f46270 */
        /* <DEDUP_REMOVED lines=14> */
.L_x_82:
[----:B------:R-:W-:Y:S05]  /*66d0*/  BSYNC.RECONVERGENT B0 ;  /* 0x0000000000007941 */ /* 0x000fea0003800200 */
.L_x_81:
[----:B------:R-:W-:Y:S01]  /*66e0*/  NOP ;  /* 0x0000000000007918 */ /* 0x000fe20000000000 */
[----:B------:R-:W-:Y:S04]  /*66f0*/  BSSY.RECONVERGENT B0, `(.L_x_83) ;  /* 0x000000f000007945 */ /* 0x000fe80003800200 */
[----:B------:R-:W-:Y:S05]  /*6700*/  @P4 BRA `(.L_x_84) ;  /* 0x0000000000344947 */ /* 0x000fea0003800000 */
        /* <DEDUP_REMOVED lines=13> */
.L_x_84:
[----:B------:R-:W-:Y:S05]  /*67e0*/  BSYNC.RECONVERGENT B0 ;  /* 0x0000000000007941 */ /* 0x000fea0003800200 */
.L_x_83:
        /* <DEDUP_REMOVED lines=16> */
.L_x_86:
[----:B------:R-:W-:Y:S05]  /*68f0*/  BSYNC.RECONVERGENT B0 ;  /* 0x0000000000007941 */ /* 0x000fea0003800200 */
.L_x_85:
        /* <DEDUP_REMOVED lines=16> */
.L_x_88:
[----:B------:R-:W-:Y:S05]  /*6a00*/  BSYNC.RECONVERGENT B0 ;  /* 0x0000000000007941 */ /* 0x000fea0003800200 */
.L_x_87:
        /* <DEDUP_REMOVED lines=16> */
.L_x_90:
[----:B------:R-:W-:Y:S05]  /*6b10*/  BSYNC.RECONVERGENT B0 ;  /* 0x0000000000007941 */ /* 0x000fea0003800200 */
.L_x_89:
        /* <DEDUP_REMOVED lines=16> */
.L_x_92:
[----:B------:R-:W-:Y:S05]  /*6c20*/  BSYNC.RECONVERGENT B0 ;  /* 0x0000000000007941 */ /* 0x000fea0003800200 */
.L_x_91:
        /* <DEDUP_REMOVED lines=16> */
.L_x_94:
[----:B------:R-:W-:Y:S05]  /*6d30*/  BSYNC.RECONVERGENT B0 ;  /* 0x0000000000007941 */ /* 0x000fea0003800200 */
.L_x_93:
[----:B------:R-:W-:Y:S01]  /*6d40*/  NOP ;  /* 0x0000000000007918 */ /* 0x000fe20000000000 */
[----:B--234-:R-:W2:Y:S01]  /*6d50*/  LDS.64 R6, [R0+0xa800] ;  /* 0x00a8000000067984 */ /* 0x01cea20000000a00 */
[----:B------:R-:W2:Y:S02]  /*6d60*/  LDCU UR5, c[0x0][0x3c4] ;  /* 0x00007880ff0577ac */ /* 0x000ea40008000800 */
[----:B--2---:R-:W-:-:S04]  /*6d70*/  SHF.R.U64 R2, R6, UR5, R7 ;  /* 0x0000000506027c19 */ /* 0x004fc80008001207 */
[----:B------:R-:W-:-:S04]  /*6d80*/  LOP3.LUT R2, R2, UR4, RZ, 0x30, !PT ;  /* 0x0000000402027c12 */ /* 0x000fc8000f8e30ff */
[----:B------:R-:W-:Y:S01]  /*6d90*/  LEA R8, R2, UR6, 0x3 ;  /* 0x0000000602087c11 */ /* 0x000fe2000f8e18ff */
[----:B------:R-:W-:-:S05]  /*6da0*/  VIADD R2, R3, 0x1500 ;  /* 0x0000150003027836 */ /* 0x000fca0000000000 */
[----:B------:R-:W2:Y:S01]  /*6db0*/  LDS.64 R8, [R8+0xb400] ;  /* 0x00b4000008087984 */ /* 0x000ea20000000a00 */
[----:B------:R-:W-:-:S13]  /*6dc0*/  ISETP.GE.AND P0, PT, R2, R5, PT ;  /* 0x000000050200720c */ /* 0x000fda0003f06270 */
[----:B------:R-:W3:Y:S01]  /*6dd0*/  @!P0 LDC.64 R10, c[0x0][0x3a0] ;  /* 0x0000e800ff0a8b82 */ /* 0x000ee20000000a00 */
[----:B------:R-:W-:Y:S02]  /*6de0*/  @!P0 LOP3.LUT R7, R7, 0x80000000, RZ, 0x3c, !PT ;  /* 0x8000000007078812 */ /* 0x000fe400078e3cff */
[----:B--2---:R-:W-:-:S05]  /*6df0*/  IADD3 R3, P1, PT, R8, R3, RZ ;  /* 0x0000000308037210 */ /* 0x004fca0007f3e0ff */
[----:B------:R-:W-:Y:S01]  /*6e00*/  IMAD.X R4, RZ, RZ, R9, P1 ;  /* 0x000000ffff047224 */ /* 0x000fe200008e0609 */
[----:B---3--:R-:W-:-:S04]  /*6e10*/  @!P0 LEA R2, P1, R3, R10, 0x3 ;  /* 0x0000000a03028211 */ /* 0x008fc800078218ff */
[----:B------:R-:W-:-:S05]  /*6e20*/  @!P0 LEA.HI.X R3, R3, R11, R4, 0x3, P1 ;  /* 0x0000000b03038211 */ /* 0x000fca00008f1c04 */
[----:B------:R-:W-:Y:S01]  /*6e30*/  @!P0 STG.E.64 desc[UR8][R2.64+0xa800], R6 ;  /* 0x00a8000602008986 */ /* 0x000fe2000c101b08 */
[----:B------:R-:W-:Y:S01]  /*6e40*/  NOP ;  /* 0x0000000000007918 */ /* 0x000fe20000000000 */
[----:B------:R-:W-:Y:S05]  /*6e50*/  EXIT ;  /* 0x000000000000794d */ /* 0x000fea0003800000 */
.L_x_25:
[----:B------:R-:W-:Y:S02]  /*6e60*/  IMAD.MOV.U32 R89, RZ, RZ, R78 ;  /* 0x000000ffff597224 */ /* 0x000fe400078e004e */
[----:B------:R-:W-:Y:S02]  /*6e70*/  IMAD.MOV.U32 R88, RZ, RZ, 0x1 ;  /* 0x00000001ff587424 */ /* 0x000fe400078e00ff */
[----:B------:R-:W-:Y:S02]  /*6e80*/  IMAD.MOV.U32 R91, RZ, RZ, RZ ;  /* 0x000000ffff5b7224 */ /* 0x000fe400078e00ff */
[----:B------:R-:W-:-:S07]  /*6e90*/  IMAD.MOV.U32 R86, RZ, RZ, -0x1 ;  /* 0xffffffffff567424 */ /* 0x000fce00078e00ff */
[----:B------:R-:W-:Y:S05]  /*6ea0*/  WARPSYNC.COLLECTIVE R86, `(.L_x_95) ;  /* 0x0000000056087348 */ /* 0x000fea0003c00000 */
[----:B------:R0:W1:Y:S02]  /*6eb0*/  SHFL.UP P0, R87, R89, R88, R91 ;  /* 0x0400005859577389 */ /* 0x000064000000005b */
[----:B01----:R-:W-:Y:S05]  /*6ec0*/  ENDCOLLECTIVE ;  /* 0x000000000000791b */ /* 0x003fea0003800000 */
.L_x_95:
[----:B------:R-:W-:Y:S02]  /*6ed0*/  IMAD.MOV.U32 R88, RZ, RZ, 0x2 ;  /* 0x00000002ff587424 */ /* 0x000fe400078e00ff */
[----:B------:R-:W-:-:S04]  /*6ee0*/  IMAD.MOV.U32 R83, RZ, RZ, R87 ;  /* 0x000000ffff537224 */ /* 0x000fc800078e0057 */
[----:B------:R-:W-:-:S04]  /*6ef0*/  @P0 IMAD.IADD R83, R78, 0x1, R83 ;  /* 0x000000014e530824 */ /* 0x000fc800078e0253 */
[----:B------:R-:W-:-:S07]  /*6f00*/  IMAD.MOV.U32 R89, RZ, RZ, R83 ;  /* 0x000000ffff597224 */ /* 0x000fce00078e0053 */
[----:B------:R-:W-:Y:S05]  /*6f10*/  WARPSYNC.COLLECTIVE R86, `(.L_x_96) ;  /* 0x0000000056087348 */ /* 0x000fea0003c00000 */
[----:B------:R0:W1:Y:S02]  /*6f20*/  SHFL.UP P0, R87, R89, R88, R91 ;  /* 0x0400005859577389 */ /* 0x000064000000005b */
[----:B01----:R-:W-:Y:S05]  /*6f30*/  ENDCOLLECTIVE ;  /* 0x000000000000791b */ /* 0x003fea0003800000 */
.L_x_96:
[----:B------:R-:W-:Y:S02]  /*6f40*/  IMAD.MOV.U32 R88, RZ, RZ, 0x4 ;  /* 0x00000004ff587424 */ /* 0x000fe400078e00ff */
[----:B------:R-:W-:-:S04]  /*6f50*/  IMAD.MOV.U32 R80, RZ, RZ, R87 ;  /* 0x000000ffff507224 */ /* 0x000fc800078e0057 */
[----:B------:R-:W-:-:S04]  /*6f60*/  @P0 IMAD.IADD R80, R83, 0x1, R80 ;  /* 0x0000000153500824 */ /* 0x000fc800078e0250 */
[----:B------:R-:W-:-:S07]  /*6f70*/  IMAD.MOV.U32 R89, RZ, RZ, R80 ;  /* 0x000000ffff597224 */ /* 0x000fce00078e0050 */
[----:B------:R-:W-:Y:S05]  /*6f80*/  WARPSYNC.COLLECTIVE R86, `(.L_x_97) ;  /* 0x0000000056087348 */ /* 0x000fea0003c00000 */
[----:B------:R0:W1:Y:S02]  /*6f90*/  SHFL.UP P0, R87, R89, R88, R91 ;  /* 0x0400005859577389 */ /* 0x000064000000005b */
[----:B01----:R-:W-:Y:S05]  /*6fa0*/  ENDCOLLECTIVE ;  /* 0x000000000000791b */ /* 0x003fea0003800000 */
.L_x_97:
[----:B------:R-:W-:Y:S02]  /*6fb0*/  IMAD.MOV.U32 R88, RZ, RZ, 0x8 ;  /* 0x00000008ff587424 */ /* 0x000fe400078e00ff */
[----:B------:R-:W-:-:S04]  /*6fc0*/  IMAD.MOV.U32 R85, RZ, RZ, R87 ;  /* 0x000000ffff557224 */ /* 0x000fc800078e0057 */
[----:B------:R-:W-:-:S04]  /*6fd0*/  @P0 IMAD.IADD R85, R80, 0x1, R85 ;  /* 0x0000000150550824 */ /* 0x000fc800078e0255 */
[----:B------:R-:W-:-:S07]  /*6fe0*/  IMAD.MOV.U32 R89, RZ, RZ, R85 ;  /* 0x000000ffff597224 */ /* 0x000fce00078e0055 */
[----:B------:R-:W-:Y:S05]  /*6ff0*/  WARPSYNC.COLLECTIVE R86, `(.L_x_98) ;  /* 0x0000000056087348 */ /* 0x000fea0003c00000 */
[----:B------:R0:W1:Y:S02]  /*7000*/  SHFL.UP P0, R87, R89, R88, R91 ;  /* 0x0400005859577389 */ /* 0x000064000000005b */
[----:B01----:R-:W-:Y:S05]  /*7010*/  ENDCOLLECTIVE ;  /* 0x000000000000791b */ /* 0x003fea0003800000 */
.L_x_98:
[----:B------:R-:W-:Y:S02]  /*7020*/  IMAD.MOV.U32 R88, RZ, RZ, 0x10 ;  /* 0x00000010ff587424 */ /* 0x000fe400078e00ff */
[----:B------:R-:W-:-:S04]  /*7030*/  IMAD.MOV.U32 R82, RZ, RZ, R87 ;  /* 0x000000ffff527224 */ /* 0x000fc800078e0057 */
[----:B------:R-:W-:-:S04]  /*7040*/  @P0 IMAD.IADD R82, R85, 0x1, R82 ;  /* 0x0000000155520824 */ /* 0x000fc800078e0252 */
[----:B------:R-:W-:-:S07]  /*7050*/  IMAD.MOV.U32 R89, RZ, RZ, R82 ;  /* 0x000000ffff597224 */ /* 0x000fce00078e0052 */
[----:B------:R-:W-:Y:S05]  /*7060*/  WARPSYNC.COLLECTIVE R86, `(.L_x_99) ;  /* 0x0000000056087348 */ /* 0x000fea0003c00000 */
[----:B------:R0:W1:Y:S02]  /*7070*/  SHFL.UP P0, R87, R89, R88, R91 ;  /* 0x0400005859577389 */ /* 0x000064000000005b */
[----:B01----:R-:W-:Y:S05]  /*7080*/  ENDCOLLECTIVE ;  /* 0x000000000000791b */ /* 0x003fea0003800000 */
.L_x_99:
[----:B------:R-:W-:Y:S05]  /*7090*/  BRA `(.L_x_100) ;  /* 0xffffffb000287947 */ /* 0x000fea000383ffff */
.L_x_101:
[----:B------:R-:W-:-:S00]  /*70a0*/  BRA `(.L_x_101) ;  /* 0xfffffffc00fc7947 */ /* 0x000fc0000383ffff */
[----:B------:R-:W-:-:S00]  /*70b0*/  NOP ;  /* 0x0000000000007918 */ /* 0x000fc00000000000 */
        /* <DEDUP_REMOVED lines=12> */
.L_x_1169:


//--------------------- .text._ZN3cub18CUB_300001_SM_10006detail10radix_sort33DeviceRadixSortExclusiveSumKernelINS1_5radix10policy_hubIxNS0_8NullTypeEyE10Policy1000EyEEvPT0_ --------------------------
	.section	.text._ZN3cub18CUB_300001_SM_10006detail10radix_sort33DeviceRadixSortExclusiveSumKernelINS1_5radix10policy_hubIxNS0_8NullTypeEyE10Policy1000EyEEvPT0_,"ax",@progbits
	.align	128
        .global         _ZN3cub18CUB_300001_SM_10006detail10radix_sort33DeviceRadixSortExclusiveSumKernelINS1_5radix10policy_hubIxNS0_8NullTypeEyE10Policy1000EyEEvPT0_
        .type           _ZN3cub18CUB_300001_SM_10006detail10radix_sort33DeviceRadixSortExclusiveSumKernelINS1_5radix10policy_hubIxNS0_8NullTypeEyE10Policy1000EyEEvPT0_,@function
        .size           _ZN3cub18CUB_300001_SM_10006detail10radix_sort33DeviceRadixSortExclusiveSumKernelINS1_5radix10policy_hubIxNS0_8NullTypeEyE10Policy1000EyEEvPT0_,(.L_x_1170 - _ZN3cub18CUB_300001_SM_10006detail10radix_sort33DeviceRadixSortExclusiveSumKernelINS1_5radix10policy_hubIxNS0_8NullTypeEyE10Policy1000EyEEvPT0_)
        .other          _ZN3cub18CUB_300001_SM_10006detail10radix_sort33DeviceRadixSortExclusiveSumKernelINS1_5radix10policy_hubIxNS0_8NullTypeEyE10Policy1000EyEEvPT0_,@"STO_CUDA_ENTRY STV_DEFAULT"
_ZN3cub18CUB_300001_SM_10006detail10radix_sort33DeviceRadixSortExclusiveSumKernelINS1_5radix10policy_hubIxNS0_8NullTypeEyE10Policy1000EyEEvPT0_:
.text._ZN3cub18CUB_300001_SM_10006detail10radix_sort33DeviceRadixSortExclusiveSumKernelINS1_5radix10policy_hubIxNS0_8NullTypeEyE10Policy1000EyEEvPT0_:
[----:B------:R-:W-:Y:S01]  /*0000*/  LDC R1, c[0x0][0x37c] ;  /* 0x0000df00ff017b82 */ /* 0x000fe20000000800 */
[----:B------:R-:W0:Y:S07]  /*0010*/  S2R R18, SR_TID.X ;  /* 0x0000000000127919 */ /* 0x000e2e0000002100 */
[----:B------:R-:W1:Y:S01]  /*0020*/  LDC.64 R16, c[0x0][0x380] ;  /* 0x0000e000ff107b82 */ /* 0x000e620000000a00 */
[----:B------:R-:W2:Y:S01]  /*0030*/  LDCU.64 UR4, c[0x0][0x358] ;  /* 0x00006b00ff0477ac */ /* 0x000ea20008000a00 */
[----:B------:R-:W3:Y:S01]  /*0040*/  S2R R5, SR_CTAID.X ;  /* 0x0000000000057919 */ /* 0x000ee20000002500 */
[----:B0-----:R-:W-:Y:S01]  /*0050*/  ISETP.GT.U32.AND P1, PT, R18, 0xff, PT ;  /* 0x000000ff1200780c */ /* 0x001fe20003f24070 */
[----:B---3--:R-:W-:-:S04]  /*0060*/  IMAD R5, R5, 0x100, R18 ;  /* 0x0000010005057824 */ /* 0x008fc800078e0212 */
[----:B-1----:R-:W-:-:S08]  /*0070*/  IMAD.WIDE R16, R5, 0x8, R16 ;  /* 0x0000000805107825 */ /* 0x002fd000078e0210 */
[----:B--2---:R-:W2:Y:S01]  /*0080*/  @!P1 LDG.E.64 R2, desc[UR4][R16.64] ;  /* 0x0000000410029981 */ /* 0x004ea2000c1e1b00 */
[----:B------:R-:W-:Y:S02]  /*0090*/  MOV R0, 0x400 ;  /* 0x0000040000007802 */ /* 0x000fe40000000f00 */
[C---:B------:R-:W-:Y:S01]  /*00a0*/  ISETP.GT.U32.AND P0, PT, R18.reuse, 0x1f, PT ;  /* 0x0000001f1200780c */ /* 0x040fe20003f04070 */
[----:B------:R-:W0:Y:S02]  /*00b0*/  S2R R5, SR_CgaCtaId ;  /* 0x0000000000057919 */ /* 0x000e240000008800 */
[----:B0-----:R-:W-:Y:S02]  /*00c0*/  LEA R5, R5, R0, 0x18 ;  /* 0x0000000005057211 */ /* 0x001fe400078ec0ff */
[----:B------:R-:W-:-:S05]  /*00d0*/  LEA.HI R0, R18, R18, RZ, 0x1d ;  /* 0x0000001212007211 */ /* 0x000fca00078fe8ff */
[----:B------:R-:W-:-:S05]  /*00e0*/  IMAD R0, R0, 0x8, R5 ;  /* 0x0000000800007824 */ /* 0x000fca00078e0205 */
[----:B--2---:R0:W-:Y:S01]  /*00f0*/  STS.64 [R0+0x10], R2 ;  /* 0x0000100200007388 */ /* 0x0041e20000000a00 */
[----:B------:R-:W-:Y:S06]  /*0100*/  BAR.SYNC.DEFER_BLOCKING 0x0 ;  /* 0x0000000000007b1d */ /* 0x000fec0000010000 */
[----:B------:R-:W-:Y:S05]  /*0110*/  @P0 BRA `(.L_x_102) ;  /* 0x0000000400240947 */ /* 0x000fea0003800000 */
[----:B------:R-:W-:Y:S01]  /*0120*/  IMAD R18, R18, 0x48, R5 ;  /* 0x0000004812127824 */ /* 0x000fe200078e0205 */
[----:B------:R-:W-:-:S04]  /*0130*/  UMOV UR6, 0xffffffff ;  /* 0xffffffff00067882 */ /* 0x000fc80000000000 */
[----:B------:R-:W-:Y:S04]  /*0140*/  LDS.64 R14, [R18+0x10] ;  /* 0x00001000120e7984 */ /* 0x000fe80000000a00 */
[----:B------:R-:W-:Y:S04]  /*0150*/  LDS.64 R12, [R18+0x18] ;  /* 0x00001800120c7984 */ /* 0x000fe80000000a00 */
[----:B------:R-:W1:Y:S04]  /*0160*/  LDS.64 R10, [R18+0x20] ;  /* 0x00002000120a7984 */ /* 0x000e680000000a00 */
[----:B------:R-:W-:Y:S04]  /*0170*/  LDS.64 R8, [R18+0x28] ;  /* 0x0000280012087984 */ /* 0x000fe80000000a00 */
[----:B------:R-:W2:Y:S04]  /*0180*/  LDS.64 R6, [R18+0x30] ;  /* 0x0000300012067984 */ /* 0x000ea80000000a00 */
[----:B------:R-:W-:Y:S04]  /*0190*/  LDS.64 R4, [R18+0x38] ;  /* 0x0000380012047984 */ /* 0x000fe80000000a00 */
[----:B0-----:R-:W0:Y:S04]  /*01a0*/  LDS.64 R2, [R18+0x40] ;  /* 0x0000400012027984 */ /* 0x001e280000000a00 */
[----:B------:R-:W3:Y:S01]  /*01b0*/  LDS.64 R20, [R18+0x48] ;  /* 0x0000480012147984 */ /* 0x000ee20000000a00 */
[----:B-1----:R-:W-:-:S04]  /*01c0*/  IADD3 R19, P3, P4, R10, R12, R14 ;  /* 0x0000000c0a137210 */ /* 0x002fc80007c7e00e */
[----:B------:R-:W-:Y:S02]  /*01d0*/  IADD3.X R23, PT, PT, R11, R13, R15, P3, P4 ;  /* 0x0000000d0b177210 */ /* 0x000fe40001fe840f */
[----:B--2---:R-:W-:-:S04]  /*01e0*/  IADD3 R19, P0, P2, R6, R19, R8 ;  /* 0x0000001306137210 */ /* 0x004fc80007a1e008 */
[----:B------:R-:W-:Y:S02]  /*01f0*/  IADD3.X R23, PT, PT, R7, R23, R9, P0, P2 ;  /* 0x0000001707177210 */ /* 0x000fe400007e4409 */
[----:B0-----:R-:W-:-:S04]  /*0200*/  IADD3 R19, P3, P4, R2, R19, R4 ;  /* 0x0000001302137210 */ /* 0x001fc80007c7e004 */
[----:B---3--:R-:W-:Y:S02]  /*0210*/  IADD3 R20, P0, PT, R20, R19, RZ ;  /* 0x0000001314147210 */ /* 0x008fe40007f1e0ff */
[----:B------:R-:W-:-:S05]  /*0220*/  IADD3.X R19, PT, PT, R3, R23, R5, P3, P4 ;  /* 0x0000001703137210 */ /* 0x000fca0001fe8405 */
[----:B------:R-:W-:Y:S01]  /*0230*/  IMAD.X R19, R21, 0x1, R19, P0 ;  /* 0x0000000115137824 */ /* 0x000fe200000e0613 */
[----:B------:R-:W-:Y:S06]  /*0240*/  BRA.DIV UR6, `(.L_x_103) ;  /* 0x0000000206f07947 */ /* 0x000fec000b800000 */
[----:B------:R-:W0:Y:S04]  /*0250*/  SHFL.UP PT, R27, R20, 0x1, RZ ;  /* 0x04200000141b7989 */ /* 0x000e2800000e00ff */
[----:B------:R-:W1:Y:S01]  /*0260*/  SHFL.UP P0, R25, R19, 0x1, RZ ;  /* 0x0420000013197989 */ /* 0x000e6200000000ff */
[----:B0-----:R-:W-:-:S04]  /*0270*/  IADD3 R22, P2, PT, R27, R20, RZ ;  /* 0x000000141b167210 */ /* 0x001fc80007f5e0ff */
[----:B-1----:R-:W-:Y:S01]  /*0280*/  SEL R27, R22, R27, P0 ;  /* 0x0000001b161b7207 */ /* 0x002fe20000000000 */
[----:B------:R-:W-:-:S04]  /*0290*/  IMAD.X R26, R25, 0x1, R19, P2 ;  /* 0x00000001191a7824 */ /* 0x000fc800010e0613 */
[----:B------:R-:W0:Y:S01]  /*02a0*/  SHFL.UP PT, R28, R27, 0x2, RZ ;  /* 0x044000001b1c7989 */ /* 0x000e2200000e00ff */
[----:B------:R-:W-:-:S05]  /*02b0*/  SEL R26, R26, R25, P0 ;  /* 0x000000191a1a7207 */ /* 0x000fca0000000000 */
[----:B------:R-:W1:Y:S01]  /*02c0*/  SHFL.UP P0, R25, R26, 0x2, RZ ;  /* 0x044000001a197989 */ /* 0x000e6200000000ff */
[----:B0-----:R-:W-:-:S05]  /*02d0*/  IADD3 R21, P2, PT, R28, R27, RZ ;  /* 0x0000001b1c157210 */ /* 0x001fca0007f5e0ff */
[----:B-1----:R-:W-:Y:S01]  /*02e0*/  IMAD.X R22, R25, 0x1, R26, P2 ;  /* 0x0000000119167824 */ /* 0x002fe200010e061a */
[----:B------:R-:W-:-:S04]  /*02f0*/  SEL R28, R21, R28, P0 ;  /* 0x0000001c151c7207 */ /* 0x000fc80000000000 */
[----:B------:R-:W-:Y:S01]  /*0300*/  SEL R29, R22, R25, P0 ;  /* 0x00000019161d7207 */ /* 0x000fe20000000000 */
        /* <DEDUP_REMOVED lines=12> */
[----:B------:R0:W1:Y:S04]  /*03d0*/  SHFL.UP PT, R28, R27, 0x10, RZ ;  /* 0x060000001b1c7989 */ /* 0x00006800000e00ff */
[----:B------:R0:W2:Y:S02]  /*03e0*/  SHFL.UP P0, R25, R26, 0x10, RZ ;  /* 0x060000001a197989 */ /* 0x0000a400000000ff */
.L_x_114:
[----:B-1----:R-:W-:-:S04]  /*03f0*/  IADD3 R21, P2, PT, R28, R27, RZ ;  /* 0x0000001b1c157210 */ /* 0x002fc80007f5e0ff */
[----:B--2---:R-:W-:Y:S01]  /*0400*/  SEL R21, R21, R28, P0 ;  /* 0x0000001c15157207 */ /* 0x004fe20000000000 */
[----:B------:R-:W-:-:S05]  /*0410*/  IMAD.X R22, R25, 0x1, R26, P2 ;  /* 0x0000000119167824 */ /* 0x000fca00010e061a */
[----:B------:R-:W-:Y:S02]  /*0420*/  SEL R22, R22, R25, P0 ;  /* 0x0000001916167207 */ /* 0x000fe40000000000 */
[----:B------:R-:W-:-:S05]  /*0430*/  IADD3 R20, P0, PT, R21, -R20, RZ ;  /* 0x8000001415147210 */ /* 0x000fca0007f1e0ff */
[----:B------:R-:W-:Y:S01]  /*0440*/  IMAD.X R21, R22, 0x1, ~R19, P0 ;  /* 0x0000000116157824 */ /* 0x000fe200000e0e13 */
[----:B------:R-:W-:-:S04]  /*0450*/  IADD3 R14, P0, PT, R14, R20, RZ ;  /* 0x000000140e0e7210 */ /* 0x000fc80007f1e0ff */
[----:B------:R1:W-:Y:S01]  /*0460*/  STS.64 [R18+0x10], R20 ;  /* 0x0000101412007388 */ /* 0x0003e20000000a00 */
[----:B------:R-:W-:Y:S01]  /*0470*/  IMAD.X R15, R15, 0x1, R21, P0 ;  /* 0x000000010f0f7824 */ /* 0x000fe200000e0615 */
        /* <DEDUP_REMOVED lines=17> */
[----:B------:R-:W-:-:S05]  /*0590*/  IMAD.X R3, R3, 0x1, R5, P0 ;  /* 0x0000000103037824 */ /* 0x000fca00000e0605 */
[----:B------:R1:W-:Y:S03]  /*05a0*/  STS.64 [R18+0x48], R2 ;  /* 0x0000480212007388 */ /* 0x0003e60000000a00 */
.L_x_102:
[----:B------:R-:W-:Y:S05]  /*05b0*/  WARPSYNC.ALL ;  /* 0x0000000000007948 */ /* 0x000fea0003800000 */
[----:B------:R-:W-:Y:S06]  /*05c0*/  BAR.SYNC.DEFER_BLOCKING 0x0 ;  /* 0x0000000000007b1d */ /* 0x000fec0000010000 */
[----:B------:R-:W-:Y:S05]  /*05d0*/  @P1 EXIT ;  /* 0x000000000000194d */ /* 0x000fea0003800000 */
[----:B01----:R-:W0:Y:S04]  /*05e0*/  LDS.64 R2, [R0+0x10] ;  /* 0x0000100000027984 */ /* 0x003e280000000a00 */
[----:B0-----:R-:W-:Y:S01]  /*05f0*/  STG.E.64 desc[UR4][R16.64], R2 ;  /* 0x0000000210007986 */ /* 0x001fe2000c101b04 */
[----:B------:R-:W-:Y:S05]  /*0600*/  EXIT ;  /* 0x000000000000794d */ /* 0x000fea0003800000 */
.L_x_103:
[----:B------:R-:W-:Y:S02]  /*0610*/  IMAD.MOV.U32 R24, RZ, RZ, R20 ;  /* 0x000000ffff187224 */ /* 0x000fe400078e0014 */
[----:B------:R-:W-:Y:S02]  /*0620*/  IMAD.MOV.U32 R23, RZ, RZ, 0x1 ;  /* 0x00000001ff177424 */ /* 0x000fe400078e00ff */
[----:B------:R-:W-:Y:S02]  /*0630*/  IMAD.MOV.U32 R22, RZ, RZ, RZ ;  /* 0x000000ffff167224 */ /* 0x000fe400078e00ff */
[----:B------:R-:W-:-:S07]  /*0640*/  IMAD.MOV.U32 R21, RZ, RZ, -0x1 ;  /* 0xffffffffff157424 */ /* 0x000fce00078e00ff */
[----:B------:R-:W-:Y:S05]  /*0650*/  WARPSYNC.COLLECTIVE R21, `(.L_x_104) ;  /* 0x0000000015087348 */ /* 0x000fea0003c00000 */
[----:B------:R0:W1:Y:S02]  /*0660*/  SHFL.UP P0, R25, R24, R23, R22 ;  /* 0x0400001718197389 */ /* 0x0000640000000016 */
[----:B01----:R-:W-:Y:S05]  /*0670*/  ENDCOLLECTIVE ;  /* 0x000000000000791b */ /* 0x003fea0003800000 */
.L_x_104:
[----:B------:R-:W-:Y:S02]  /*0680*/  IMAD.MOV.U32 R24, RZ, RZ, R19 ;  /* 0x000000ffff187224 */ /* 0x000fe400078e0013 */
[----:B------:R-:W-:-:S07]  /*0690*/  IMAD.MOV.U32 R27, RZ, RZ, R25 ;  /* 0x000000ffff1b7224 */ /* 0x000fce00078e0019 */
[----:B------:R-:W-:Y:S05]  /*06a0*/  WARPSYNC.COLLECTIVE R21, `(.L_x_105) ;  /* 0x0000000015087348 */ /* 0x000fea0003c00000 */
[----:B------:R0:W1:Y:S02]  /*06b0*/  SHFL.UP P0, R25, R24, R23, R22 ;  /* 0x0400001718197389 */ /* 0x0000640000000016 */
[----:B01----:R-:W-:Y:S05]  /*06c0*/  ENDCOLLECTIVE ;  /* 0x000000000000791b */ /* 0x003fea0003800000 */
.L_x_105:
[----:B------:R-:W-:Y:S01]  /*06d0*/  IADD3 R26, P2, PT, R27, R20, RZ ;  /* 0x000000141b1a7210 */ /* 0x000fe20007f5e0ff */
[----:B------:R-:W-:-:S03]  /*06e0*/  IMAD.MOV.U32 R23, RZ, RZ, 0x2 ;  /* 0x00000002ff177424 */ /* 0x000fc600078e00ff */
[----:B------:R-:W-:Y:S01]  /*06f0*/  SEL R27, R26, R27, P0 ;  /* 0x0000001b1a1b7207 */ /* 0x000fe20000000000 */
[----:B------:R-:W-:-:S04]  /*0700*/  IMAD.X R26, R25, 0x1, R19, P2 ;  /* 0x00000001191a7824 */ /* 0x000fc800010e0613 */
[----:B------:R-:W-:Y:S01]  /*0710*/  IMAD.MOV.U32 R24, RZ, RZ, R27 ;  /* 0x000000ffff187224 */ /* 0x000fe200078e001b */
[----:B------:R-:W-:-:S07]  /*0720*/  SEL R26, R26, R25, P0 ;  /* 0x000000191a1a7207 */ /* 0x000fce0000000000 */
[----:B------:R-:W-:Y:S05]  /*0730*/  WARPSYNC.COLLECTIVE R21, `(.L_x_106) ;  /* 0x0000000015087348 */ /* 0x000fea0003c00000 */
[----:B------:R0:W1:Y:S02]  /*0740*/  SHFL.UP P0, R25, R24, R23, R22 ;  /* 0x0400001718197389 */ /* 0x0000640000000016 */
[----:B01----:R-:W-:Y:S05]  /*0750*/  ENDCOLLECTIVE ;  /* 0x000000000000791b */ /* 0x003fea0003800000 */
.L_x_106:
[----:B------:R-:W-:Y:S02]  /*0760*/  IMAD.MOV.U32 R24, RZ, RZ, R26 ;  /* 0x000000ffff187224 */ /* 0x000fe400078e001a */
[----:B------:R-:W-:-:S07]  /*0770*/  IMAD.MOV.U32 R28, RZ, RZ, R25 ;  /* 0x000000ffff1c7224 */ /* 0x000fce00078e0019 */
[----:B------:R-:W-:Y:S05]  /*0780*/  WARPSYNC.COLLECTIVE R21, `(.L_x_107) ;  /* 0x0000000015087348 */ /* 0x000fea0003c00000 */
[----:B------:R0:W1:Y:S02]  /*0790*/  SHFL.UP P0, R25, R24, R23, R22 ;  /* 0x0400001718197389 */ /* 0x0000640000000016 */
[----:B01----:R-:W-:Y:S05]  /*07a0*/  ENDCOLLECTIVE ;  /* 0x000000000000791b */ /* 0x003fea0003800000 */
.L_x_107:
        /* <DEDUP_REMOVED lines=9> */
.L_x_108:
[----:B------:R-:W-:Y:S02]  /*0840*/  IMAD.MOV.U32 R24, RZ, RZ, R29 ;  /* 0x000000ffff187224 */ /* 0x000fe400078e001d */
[----:B------:R-:W-:-:S07]  /*0850*/  IMAD.MOV.U32 R27, RZ, RZ, R25 ;  /* 0x000000ffff1b7224 */ /* 0x000fce00078e0019 */
[----:B------:R-:W-:Y:S05]  /*0860*/  WARPSYNC.COLLECTIVE R21, `(.L_x_109) ;  /* 0x0000000015087348 */ /* 0x000fea0003c00000 */
[----:B------:R0:W1:Y:S02]  /*0870*/  SHFL.UP P0, R25, R24, R23, R22 ;  /* 0x0400001718197389 */ /* 0x0000640000000016 */
[----:B01----:R-:W-:Y:S05]  /*0880*/  ENDCOLLECTIVE ;  /* 0x000000000000791b */ /* 0x003fea0003800000 */
.L_x_109:
        /* <DEDUP_REMOVED lines=9> */
.L_x_110:
[----:B------:R-:W-:Y:S02]  /*0920*/  IMAD.MOV.U32 R24, RZ, RZ, R29 ;  /* 0x000000ffff187224 */ /* 0x000fe400078e001d */
[----:B------:R-:W-:-:S07]  /*0930*/  IMAD.MOV.U32 R27, RZ, RZ, R25 ;  /* 0x000000ffff1b7224 */ /* 0x000fce00078e0019 */
[----:B------:R-:W-:Y:S05]  /*0940*/  WARPSYNC.COLLECTIVE R21, `(.L_x_111) ;  /* 0x0000000015087348 */ /* 0x000fea0003c00000 */
[----:B------:R0:W1:Y:S02]  /*0950*/  SHFL.UP P0, R25, R24, R23, R22 ;  /* 0x0400001718197389 */ /* 0x0000640000000016 */
[----:B01----:R-:W-:Y:S05]  /*0960*/  ENDCOLLECTIVE ;  /* 0x000000000000791b */ /* 0x003fea0003800000 */
.L_x_111:
        /* <DEDUP_REMOVED lines=9> */
.L_x_112:
[----:B------:R-:W-:Y:S02]  /*0a00*/  IMAD.MOV.U32 R24, RZ, RZ, R26 ;  /* 0x000000ffff187224 */ /* 0x000fe400078e001a */
[----:B------:R-:W-:-:S07]  /*0a10*/  IMAD.MOV.U32 R28, RZ, RZ, R25 ;  /* 0x000000ffff1c7224 */ /* 0x000fce00078e0019 */
[----:B------:R-:W-:Y:S05]  /*0a20*/  WARPSYNC.COLLECTIVE R21, `(.L_x_113) ;  /* 0x0000000015087348 */ /* 0x000fea0003c00000 */
[----:B------:R0:W1:Y:S02]  /*0a30*/  SHFL.UP P0, R25, R24, R23, R22 ;  /* 0x0400001718197389 */ /* 0x0000640000000016 */
[----:B01----:R-:W-:Y:S05]  /*0a40*/  ENDCOLLECTIVE ;  /* 0x000000000000791b */ /* 0x003fea0003800000 */
.L_x_113:
[----:B------:R-:W-:Y:S05]  /*0a50*/  BRA `(.L_x_114) ;  /* 0xfffffff800647947 */ /* 0x000fea000383ffff */
.L_x_115:
        /* <DEDUP_REMOVED lines=10> */
.L_x_1170:


//--------------------- .text._ZN3cub18CUB_300001_SM_10006detail10radix_sort30DeviceRadixSortHistogramKernelINS1_5radix10policy_hubIxNS0_8NullTypeEyE10Policy1000ELNS0_9SortOrderE0ExyNS1_21identity_decomposer_tEEEvPT2_PKT1_SB_iiT3_ --------------------------
	.section	.text._ZN3cub18CUB_300001_SM_10006detail10radix_sort30DeviceRadixSortHistogramKernelINS1_5radix10policy_hubIxNS0_8NullTypeEyE10Policy1000ELNS0_9SortOrderE0ExyNS1_21identity_decomposer_tEEEvPT2_PKT1_SB_iiT3_,"ax",@progbits
	.align	128
        .global         _ZN3cub18CUB_300001_SM_10006detail10radix_sort30DeviceRadixSortHistogramKernelINS1_5radix10policy_hubIxNS0_8NullTypeEyE10Policy1000ELNS0_9SortOrderE0ExyNS1_21identity_decomposer_tEEEvPT2_PKT1_SB_iiT3_
        .type           _ZN3cub18CUB_300001_SM_10006detail10radix_sort30DeviceRadixSortHistogramKernelINS1_5radix10policy_hubIxNS0_8NullTypeEyE10Policy1000ELNS0_9SortOrderE0ExyNS1_21identity_decomposer_tEEEvPT2_PKT1_SB_iiT3_,@function
        .size           _ZN3cub18CUB_300001_SM_10006detail10radix_sort30DeviceRadixSortHistogramKernelINS1_5radix10policy_hubIxNS0_8NullTypeEyE10Policy1000ELNS0_9SortOrderE0ExyNS1_21identity_decomposer_tEEEvPT2_PKT1_SB_iiT3_,(.L_x_1171 - _ZN3cub18CUB_300001_SM_10006detail10radix_sort30DeviceRadixSortHistogramKernelINS1_5radix10policy_hubIxNS0_8NullTypeEyE10Policy1000ELNS0_9SortOrderE0ExyNS1_21identity_decomposer_tEEEvPT2_PKT1_SB_iiT3_)
        .other          _ZN3cub18CUB_300001_SM_10006detail10radix_sort30DeviceRadixSortHistogramKernelINS1_5radix10policy_hubIxNS0_8NullTypeEyE10Policy1000ELNS0_9SortOrderE0ExyNS1_21identity_decomposer_tEEEvPT2_PKT1_SB_iiT3_,@"STO_CUDA_ENTRY STV_DEFAULT"
_ZN3cub18CUB_300001_SM_10006detail10radix_sort30DeviceRadixSortHistogramKernelINS1_5radix10policy_hubIxNS0_8NullTypeEyE10Policy1000ELNS0_9SortOrderE0ExyNS1_21identity_decomposer_tEEEvPT2_PKT1_SB_iiT3_:
.text._ZN3cub18CUB_300001_SM_10006detail10radix_sort30DeviceRadixSortHistogramKernelINS1_5radix10policy_hubIxNS0_8NullTypeEyE10Policy1000ELNS0_9SortOrderE0ExyNS1_21identity_decomposer_tEEEvPT2_PKT1_SB_iiT3_:
[----:B------:R-:W-:Y:S01]  /*0000*/  LDC R1, c[0x0][0x37c] ;  /* 0x0000df00ff017b82 */ /* 0x000fe20000000800 */
[----:B------:R-:W0:Y:S02]  /*0010*/  LDCU.64 UR4, c[0x0][0x390] ;  /* 0x00007200ff0477ac */ /* 0x000e240008000a00 */
[----:B0-----:R-:W-:-:S04]  /*0020*/  ISETP.NE.U32.AND P0, PT, RZ, UR4, PT ;  /* 0x00000004ff007c0c */ /* 0x001fc8000bf05070 */
[----:B------:R-:W-:-:S13]  /*0030*/  ISETP.NE.AND.EX P0, PT, RZ, UR5, PT, P0 ;  /* 0x00000005ff007c0c */ /* 0x000fda000bf05300 */
[----:B------:R-:W-:Y:S05]  /*0040*/  @!P0 EXIT ;  /* 0x000000000000894d */ /* 0x000fea0003800000 */
[----:B------:R-:W0:Y:S01]  /*0050*/  S2R R36, SR_TID.X ;  /* 0x0000000000247919 */ /* 0x000e220000002100 */
[----:B------:R-:W1:Y:S01]  /*0060*/  LDC.64 R2, c[0x0][0x398] ;  /* 0x0000e600ff027b82 */ /* 0x000e620000000a00 */
[----:B------:R-:W-:Y:S01]  /*0070*/  UMOV UR4, 0x400 ;  /* 0x0000040000047882 */ /* 0x000fe20000000000 */
[----:B------:R-:W2:Y:S01]  /*0080*/  LDCU.64 UR16, c[0x0][0x358] ;  /* 0x00006b00ff1077ac */ /* 0x000ea20008000a00 */
[----:B------:R-:W3:Y:S05]  /*0090*/  LDCU UR18, c[0x0][0x370] ;  /* 0x00006e00ff1277ac */ /* 0x000eea0008000800 */
[----:B------:R-:W4:Y:S01]  /*00a0*/  S2UR UR5, SR_CgaCtaId ;  /* 0x00000000000579c3 */ /* 0x000f220000008800 */
[----:B------:R-:W-:Y:S01]  /*00b0*/  UMOV UR6, URZ ;  /* 0x000000ff00067c82 */ /* 0x000fe20008000000 */
[----:B------:R-:W-:-:S06]  /*00c0*/  UMOV UR7, URZ ;  /* 0x000000ff00077c82 */ /* 0x000fcc0008000000 */
[----:B------:R-:W5:Y:S01]  /*00d0*/  S2UR UR8, SR_CTAID.X ;  /* 0x00000000000879c3 */ /* 0x000f620000002500 */
[----:B-1----:R-:W-:-:S04]  /*00e0*/  IADD3 R0, PT, PT, R3, 0x7, -R2 ;  /* 0x0000000703007810 */ /* 0x002fc80007ffe802 */
[----:B------:R-:W-:Y:S01]  /*00f0*/  ISETP.GE.AND P0, PT, R0, 0x8, PT ;  /* 0x000000080000780c */ /* 0x000fe20003f06270 */
[C---:B0-----:R-:W-:Y:S01]  /*0100*/  VIADD R50, R36.reuse, 0x80 ;  /* 0x0000008024327836 */ /* 0x041fe20000000000 */
[----:B----4-:R-:W-:Y:S02]  /*0110*/  ULEA UR4, UR5, UR4, 0x18 ;  /* 0x0000000405047291 */ /* 0x010fe4000f8ec0ff */
[C---:B------:R-:W-:Y:S01]  /*0120*/  ISETP.GT.U32.OR P0, PT, R36.reuse, 0xff, !P0 ;  /* 0x000000ff2400780c */ /* 0x040fe20004704470 */
[C---:B------:R-:W-:Y:S02]  /*0130*/  VIADD R48, R36.reuse, 0x100 ;  /* 0x0000010024307836 */ /* 0x040fe40000000000 */
[C---:B------:R-:W-:Y:S01]  /*0140*/  VIADD R46, R36.reuse, 0x200 ;  /* 0x00000200242e7836 */ /* 0x040fe20000000000 */
[----:B------:R-:W-:Y:S01]  /*0150*/  P2R R38, PR, RZ, 0x1 ;  /* 0x00000001ff267803 */ /* 0x000fe20000000000 */
[C---:B------:R-:W-:Y:S01]  /*0160*/  VIADD R44, R36.reuse, 0x280 ;  /* 0x00000280242c7836 */ /* 0x040fe20000000000 */
[C---:B------:R-:W-:Y:S01]  /*0170*/  LEA R0, R36.reuse, UR4, 0x2 ;  /* 0x0000000424007c11 */ /* 0x040fe2000f8e10ff */
[C---:B------:R-:W-:Y:S01]  /*0180*/  VIADD R42, R36.reuse, 0x300 ;  /* 0x00000300242a7836 */ /* 0x040fe20000000000 */
[----:B-----5:R-:W-:Y:S01]  /*0190*/  USHF.L.U32 UR8, UR8, 0xb, URZ ;  /* 0x0000000b08087899 */ /* 0x020fe200080006ff */
[----:B--23--:R-:W-:-:S11]  /*01a0*/  VIADD R40, R36, 0x780 ;  /* 0x0000078024287836 */ /* 0x00cfd60000000000 */
.L_x_199:
[----:B------:R-:W-:Y:S01]  /*01b0*/  ISETP.NE.AND P0, PT, R38, RZ, PT ;  /* 0x000000ff2600720c */ /* 0x000fe20003f05270 */
[----:B------:R-:W-:-:S12]  /*01c0*/  BSSY.RECONVERGENT B0, `(.L_x_116) ;  /* 0x0000081000007945 */ /* 0x000fd80003800200 */
[----:B0-2345:R-:W-:Y:S05]  /*01d0*/  @P0 BRA `(.L_x_117) ;  /* 0x0000000400fc0947 */ /* 0x03dfea0003800000 */
[----:B------:R-:W0:Y:S02]  /*01e0*/  LDC.64 R2, c[0x0][0x398] ;  /* 0x0000e600ff027b82 */ /* 0x000e240000000a00 */
[----:B0-----:R-:W-:-:S04]  /*01f0*/  IADD3 R2, PT, PT, R3, 0x7, -R2 ;  /* 0x0000000703027810 */ /* 0x001fc80007ffe802 */
[----:B------:R-:W-:-:S04]  /*0200*/  SHF.R.S32.HI R3, RZ, 0x1f, R2 ;  /* 0x0000001fff037819 */ /* 0x000fc80000011402 */
[----:B------:R-:W-:-:S04]  /*0210*/  LEA.HI R3, R3, R2, RZ, 0x3 ;  /* 0x0000000203037211 */ /* 0x000fc800078f18ff */
[----:B------:R-:W-:Y:S01]  /*0220*/  SHF.R.S32.HI R4, RZ, 0x3, R3 ;  /* 0x00000003ff047819 */ /* 0x000fe20000011403 */
[----:B------:R-:W-:-:S03]  /*0230*/  IMAD.MOV.U32 R3, RZ, RZ, RZ ;  /* 0x000000ffff037224 */ /* 0x000fc600078e00ff */
[C---:B------:R-:W-:Y:S01]  /*0240*/  LOP3.LUT R6, R4.reuse, 0xffffff0, RZ, 0xc0, !PT ;  /* 0x0ffffff004067812 */ /* 0x040fe200078ec0ff */
[----:B------:R-:W-:-:S05]  /*0250*/  VIADD R2, R4, 0xffffffff ;  /* 0xffffffff04027836 */ /* 0x000fca0000000000 */
[----:B------:R-:W-:-:S13]  /*0260*/  ISETP.GE.U32.AND P0, PT, R2, 0xf, PT ;  /* 0x0000000f0200780c */ /* 0x000fda0003f06070 */
[----:B------:R-:W-:Y:S05]  /*0270*/  @!P0 BRA `(.L_x_118) ;  /* 0x00000000005c8947 */ /* 0x000fea0003800000 */
[----:B------:R-:W-:Y:S02]  /*0280*/  IMAD.MOV R3, RZ, RZ, -R6 ;  /* 0x000000ffff037224 */ /* 0x000fe400078e0a06 */
[----:B------:R-:W-:-:S07]  /*0290*/  VIADD R2, R0, 0x2000 ;  /* 0x0000200000027836 */ /* 0x000fce0000000000 */
.L_x_119:
[----:B------:R-:W-:Y:S01]  /*02a0*/  IADD3 R3, PT, PT, R3, 0x10, RZ ;  /* 0x0000001003037810 */ /* 0x000fe20007ffe0ff */
[----:B------:R-:W-:Y:S03]  /*02b0*/  STS [R2+-0x2000], RZ ;  /* 0xffe000ff02007388 */ /* 0x000fe60000000800 */
        /* <DEDUP_REMOVED lines=18> */
[----:B------:R-:W-:-:S07]  /*03e0*/  IMAD.MOV.U32 R3, RZ, RZ, R6 ;  /* 0x000000ffff037224 */ /* 0x000fce00078e0006 */
.L_x_118:
[C---:B------:R-:W-:Y:S02]  /*03f0*/  LOP3.LUT R2, R4.reuse, 0xf, RZ, 0xc0, !PT ;  /* 0x0000000f04027812 */ /* 0x040fe400078ec0ff */
[----:B------:R-:W-:Y:S02]  /*0400*/  LOP3.LUT R7, R4, 0x7, RZ, 0xc0, !PT ;  /* 0x0000000704077812 */ /* 0x000fe400078ec0ff */
[C---:B------:R-:W-:Y:S01]  /*0410*/  ISETP.NE.AND P1, PT, R2.reuse, RZ, PT ;  /* 0x000000ff0200720c */ /* 0x040fe20003f25270 */
[----:B------:R-:W-:Y:S01]  /*0420*/  VIADD R2, R2, 0xffffffff ;  /* 0xffffffff02027836 */ /* 0x000fe20000000000 */
[----:B------:R-:W-:Y:S01]  /*0430*/  LOP3.LUT R5, R4, 0x3, RZ, 0xc0, !PT ;  /* 0x0000000304057812 */ /* 0x000fe200078ec0ff */
[----:B------:R-:W-:-:S10]  /*0440*/  VIADD R8, R7, 0xffffffff ;  /* 0xffffffff07087836 */ /* 0x000fd40000000000 */
[----:B------:R-:W-:Y:S05]  /*0450*/  @!P1 BRA `(.L_x_120) ;  /* 0x0000000000789947 */ /* 0x000fea0003800000 */
[----:B------:R-:W-:Y:S02]  /*0460*/  ISETP.GE.U32.AND P2, PT, R2, 0x7, PT ;  /* 0x000000070200780c */ /* 0x000fe40003f46070 */
[----:B------:R-:W-:-:S11]  /*0470*/  ISETP.NE.AND P3, PT, R7, RZ, PT ;  /* 0x000000ff0700720c */ /* 0x000fd60003f65270 */
[----:B------:R-:W-:Y:S05]  /*0480*/  @!P2 BRA `(.L_x_121) ;  /* 0x000000000028a947 */ /* 0x000fea0003800000 */
        /* <DEDUP_REMOVED lines=10> */
.L_x_121:
[----:B------:R-:W-:Y:S05]  /*0530*/  @!P3 BRA `(.L_x_120) ;  /* 0x000000000040b947 */ /* 0x000fea0003800000 */
[----:B------:R-:W-:Y:S02]  /*0540*/  ISETP.GE.U32.AND P2, PT, R8, 0x3, PT ;  /* 0x000000030800780c */ /* 0x000fe40003f46070 */
[----:B------:R-:W-:-:S11]  /*0550*/  ISETP.NE.AND P3, PT, R5, RZ, PT ;  /* 0x000000ff0500720c */ /* 0x000fd60003f65270 */
[C---:B0-----:R-:W-:Y:S02]  /*0560*/  @P2 IMAD R4, R3.reuse, 0x400, R0 ;  /* 0x0000040003042824 */ /* 0x041fe400078e0200 */
[----:B------:R-:W-:-:S03]  /*0570*/  @P2 VIADD R3, R3, 0x4 ;  /* 0x0000000403032836 */ /* 0x000fc60000000000 */
[----:B------:R1:W-:Y:S04]  /*0580*/  @P2 STS [R4], RZ ;  /* 0x000000ff04002388 */ /* 0x0003e80000000800 */
[----:B------:R1:W-:Y:S04]  /*0590*/  @P2 STS [R4+0x400], RZ ;  /* 0x000400ff04002388 */ /* 0x0003e80000000800 */
[----:B------:R1:W-:Y:S04]  /*05a0*/  @P2 STS [R4+0x800], RZ ;  /* 0x000800ff04002388 */ /* 0x0003e80000000800 */
[----:B------:R1:W-:Y:S01]  /*05b0*/  @P2 STS [R4+0xc00], RZ ;  /* 0x000c00ff04002388 */ /* 0x0003e20000000800 */
[----:B------:R-:W-:Y:S05]  /*05c0*/  @!P3 BRA `(.L_x_120) ;  /* 0x00000000001cb947 */ /* 0x000fea0003800000 */
[----:B------:R-:W-:Y:S01]  /*05d0*/  IMAD R3, R3, 0x400, R0 ;  /* 0x0000040003037824 */ /* 0x000fe200078e0200 */
[----:B------:R-:W-:-:S04]  /*05e0*/  ISETP.NE.AND P2, PT, R5, 0x1, PT ;  /* 0x000000010500780c */ /* 0x000fc80003f45270 */
[----:B------:R2:W-:Y:S09]  /*05f0*/  STS [R3], RZ ;  /* 0x000000ff03007388 */ /* 0x0005f20000000800 */
[----:B--2---:R-:W-:Y:S05]  /*0600*/  @!P2 BRA `(.L_x_120) ;  /* 0x00000000000ca947 */ /* 0x004fea0003800000 */
[----:B------:R-:W-:Y:S01]  /*0610*/  ISETP.NE.AND P2, PT, R5, 0x2, PT ;  /* 0x000000020500780c */ /* 0x000fe20003f45270 */
[----:B------:R2:W-:-:S12]  /*0620*/  STS [R3+0x400], RZ ;  /* 0x000400ff03007388 */ /* 0x0005d80000000800 */
[----:B------:R2:W-:Y:S02]  /*0630*/  @P2 STS [R3+0x800], RZ ;  /* 0x000800ff03002388 */ /* 0x0005e40000000800 */
.L_x_120:
[----:B------:R-:W-:-:S13]  /*0640*/  ISETP.GT.U32.AND P2, PT, R36, 0x7f, PT ;  /* 0x0000007f2400780c */ /* 0x000fda0003f44070 */
[----:B------:R-:W-:Y:S05]  /*0650*/  @P2 BRA `(.L_x_117) ;  /* 0x0000000000dc2947 */ /* 0x000fea0003800000 */
[----:B--2---:R-:W-:Y:S01]  /*0660*/  HFMA2 R3, -RZ, RZ, 0, 0 ;  /* 0x00000000ff037431 */ /* 0x004fe200000001ff */
[----:B------:R-:W-:Y:S06]  /*0670*/  @!P0 BRA `(.L_x_122) ;  /* 0x0000000000588947 */ /* 0x000fec0003800000 */
[----:B------:R-:W-:-:S07]  /*0680*/  IMAD.MOV.U32 R3, RZ, RZ, RZ ;  /* 0x000000ffff037224 */ /* 0x000fce00078e00ff */
.L_x_123:
[C---:B012---:R-:W-:Y:S02]  /*0690*/  IMAD R4, R3.reuse, 0x400, R0 ;  /* 0x0000040003047824 */ /* 0x047fe400078e0200 */
[----:B------:R-:W-:-:S03]  /*06a0*/  VIADD R3, R3, 0x10 ;  /* 0x0000001003037836 */ /* 0x000fc60000000000 */
[----:B------:R2:W-:Y:S02]  /*06b0*/  STS [R4+0x200], RZ ;  /* 0x000200ff04007388 */ /* 0x0005e40000000800 */
[----:B------:R-:W-:Y:S02]  /*06c0*/  ISETP.NE.AND P0, PT, R3, R6, PT ;  /* 0x000000060300720c */ /* 0x000fe40003f05270 */
[----:B------:R2:W-:Y:S04]  /*06d0*/  STS [R4+0x600], RZ ;  /* 0x000600ff04007388 */ /* 0x0005e80000000800 */
        /* <DEDUP_REMOVED lines=13> */
[----:B------:R2:W-:Y:S01]  /*07b0*/  STS [R4+0x3e00], RZ ;  /* 0x003e00ff04007388 */ /* 0x0005e20000000800 */
[----:B------:R-:W-:Y:S05]  /*07c0*/  @P0 BRA `(.L_x_123) ;  /* 0xfffffffc00b00947 */ /* 0x000fea000383ffff */
[----:B------:R-:W-:-:S07]  /*07d0*/  IMAD.MOV.U32 R3, RZ, RZ, R6 ;  /* 0x000000ffff037224 */ /* 0x000fce00078e0006 */
.L_x_122:
[----:B------:R-:W-:Y:S05]  /*07e0*/  @!P1 BRA `(.L_x_117) ;  /* 0x0000000000789947 */ /* 0x000fea0003800000 */
[----:B------:R-:W-:Y:S02]  /*07f0*/  ISETP.GE.U32.AND P0, PT, R2, 0x7, PT ;  /* 0x000000070200780c */ /* 0x000fe40003f06070 */
[----:B------:R-:W-:-:S11]  /*0800*/  ISETP.NE.AND P1, PT, R7, RZ, PT ;  /* 0x000000ff0700720c */ /* 0x000fd60003f25270 */
[----:B------:R-:W-:Y:S05]  /*0810*/  @!P0 BRA `(.L_x_124) ;  /* 0x0000000000288947 */ /* 0x000fea0003800000 */
[C---:B------:R-:W-:Y:S02]  /*0820*/  IMAD R2, R3.reuse, 0x400, R0 ;  /* 0x0000040003027824 */ /* 0x040fe400078e0200 */
[----:B------:R-:W-:-:S03]  /*0830*/  VIADD R3, R3, 0x8 ;  /* 0x0000000803037836 */ /* 0x000fc60000000000 */
[----:B------:R3:W-:Y:S04]  /*0840*/  STS [R2+0x200], RZ ;  /* 0x000200ff02007388 */ /* 0x0007e80000000800 */
[----:B------:R3:W-:Y:S04]  /*0850*/  STS [R2+0x600], RZ ;  /* 0x000600ff02007388 */ /* 0x0007e80000000800 */
[----:B------:R3:W-:Y:S04]  /*0860*/  STS [R2+0xa00], RZ ;  /* 0x000a00ff02007388 */ /* 0x0007e80000000800 */
[----:B------:R3:W-:Y:S04]  /*0870*/  STS [R2+0xe00], RZ ;  /* 0x000e00ff02007388 */ /* 0x0007e80000000800 */
[----:B------:R3:W-:Y:S04]  /*0880*/  STS [R2+0x1200], RZ ;  /* 0x001200ff02007388 */ /* 0x0007e80000000800 */
[----:B------:R3:W-:Y:S04]  /*0890*/  STS [R2+0x1600], RZ ;  /* 0x001600ff02007388 */ /* 0x0007e80000000800 */
[----:B------:R3:W-:Y:S04]  /*08a0*/  STS [R2+0x1a00], RZ ;  /* 0x001a00ff02007388 */ /* 0x0007e80000000800 */
[----:B------:R3:W-:Y:S02]  /*08b0*/  STS [R2+0x1e00], RZ ;  /* 0x001e00ff02007388 */ /* 0x0007e40000000800 */
.L_x_124:
[----:B------:R-:W-:Y:S05]  /*08c0*/  @!P1 BRA `(.L_x_117) ;  /* 0x0000000000409947 */ /* 0x000fea0003800000 */
[----:B------:R-:W-:Y:S02]  /*08d0*/  ISETP.GE.U32.AND P0, PT, R8, 0x3, PT ;  /* 0x000000030800780c */ /* 0x000fe40003f06070 */
[----:B------:R-:W-:-:S11]  /*08e0*/  ISETP.NE.AND P1, PT, R5, RZ, PT ;  /* 0x000000ff0500720c */ /* 0x000fd60003f25270 */
[C---:B---3--:R-:W-:Y:S02]  /*08f0*/  @P0 IMAD R2, R3.reuse, 0x400, R0 ;  /* 0x0000040003020824 */ /* 0x048fe400078e0200 */
[----:B------:R-:W-:-:S03]  /*0900*/  @P0 VIADD R3, R3, 0x4 ;  /* 0x0000000403030836 */ /* 0x000fc60000000000 */
[----:B------:R4:W-:Y:S04]  /*0910*/  @P0 STS [R2+0x200], RZ ;  /* 0x000200ff02000388 */ /* 0x0009e80000000800 */
[----:B------:R4:W-:Y:S04]  /*0920*/  @P0 STS [R2+0x600], RZ ;  /* 0x000600ff02000388 */ /* 0x0009e80000000800 */
[----:B------:R4:W-:Y:S04]  /*0930*/  @P0 STS [R2+0xa00], RZ ;  /* 0x000a00ff02000388 */ /* 0x0009e80000000800 */
[----:B------:R4:W-:Y:S01]  /*0940*/  @P0 STS [R2+0xe00], RZ ;  /* 0x000e00ff02000388 */ /* 0x0009e20000000800 */
[----:B------:R-:W-:Y:S05]  /*0950*/  @!P1 BRA `(.L_x_117) ;  /* 0x00000000001c9947 */ /* 0x000fea0003800000 */
[----:B------:R-:W-:Y:S01]  /*0960*/  IMAD R3, R3, 0x400, R0 ;  /* 0x0000040003037824 */ /* 0x000fe200078e0200 */
[----:B------:R-:W-:-:S04]  /*0970*/  ISETP.NE.AND P0, PT, R5, 0x1, PT ;  /* 0x000000010500780c */ /* 0x000fc80003f05270 */
[----:B------:R3:W-:Y:S09]  /*0980*/  STS [R3+0x200], RZ ;  /* 0x000200ff03007388 */ /* 0x0007f20000000800 */
[----:B---3--:R-:W-:Y:S05]  /*0990*/  @!P0 BRA `(.L_x_117) ;  /* 0x00000000000c8947 */ /* 0x008fea0003800000 */
[----:B------:R-:W-:Y:S01]  /*09a0*/  ISETP.NE.AND P0, PT, R5, 0x2, PT ;  /* 0x000000020500780c */ /* 0x000fe20003f05270 */
[----:B------:R3:W-:-:S12]  /*09b0*/  STS [R3+0x600], RZ ;  /* 0x000600ff03007388 */ /* 0x0007d80000000800 */
[----:B------:R3:W-:Y:S02]  /*09c0*/  @P0 STS [R3+0xa00], RZ ;  /* 0x000a00ff03000388 */ /* 0x0007e40000000800 */
.L_x_117:
[----:B------:R-:W-:Y:S05]  /*09d0*/  BSYNC.RECONVERGENT B0 ;  /* 0x0000000000007941 */ /* 0x000fea0003800200 */
.L_x_116:
[----:B------:R-:W5:Y:S01]  /*09e0*/  LDCU.64 UR10, c[0x0][0x390] ;  /* 0x00007200ff0a77ac */ /* 0x000f620008000a00 */
[----:B------:R-:W-:Y:S02]  /*09f0*/  USHF.L.U32 UR4, UR6, 0x1e, URZ ;  /* 0x0000001e06047899 */ /* 0x000fe400080006ff */
[----:B------:R-:W-:Y:S02]  /*0a00*/  USHF.L.U64.HI UR5, UR6, 0x1e, UR7 ;  /* 0x0000001e06057899 */ /* 0x000fe40008010207 */
[----:B-----5:R-:W-:-:S04]  /*0a10*/  UIADD3 UR4, UP0, UPT, -UR4, UR10, URZ ;  /* 0x0000000a04047290 */ /* 0x020fc8000ff1e1ff */
[----:B------:R-:W-:Y:S02]  /*0a20*/  UIADD3.X UR5, UPT, UPT, ~UR5, UR11, URZ, UP0, !UPT ;  /* 0x0000000b05057290 */ /* 0x000fe400087fe5ff */
[----:B------:R-:W-:-:S04]  /*0a30*/  UISETP.LT.U32.AND UP0, UPT, UR4, 0x40000000, UPT ;  /* 0x400000000400788c */ /* 0x000fc8000bf01070 */
[----:B------:R-:W-:-:S04]  /*0a40*/  UISETP.LT.U32.AND.EX UP0, UPT, UR5, URZ, UPT, UP0 ;  /* 0x000000ff0500728c */ /* 0x000fc8000bf01100 */
[----:B------:R-:W-:Y:S02]  /*0a50*/  USEL UR10, UR4, 0x40000000, UP0 ;  /* 0x40000000040a7887 */ /* 0x000fe40008000000 */
[----:B------:R-:W-:Y:S02]  /*0a60*/  USEL UR11, UR5, URZ, UP0 ;  /* 0x000000ff050b7287 */ /* 0x000fe40008000000 */
[----:B------:R-:W-:-:S04]  /*0a70*/  UISETP.GT.U32.AND UP0, UPT, UR10, UR8, UPT ;  /* 0x000000080a00728c */ /* 0x000fc8000bf04070 */
[----:B------:R-:W-:Y:S01]  /*0a80*/  UISETP.GT.U32.AND.EX UP0, UPT, UR11, URZ, UPT, UP0 ;  /* 0x000000ff0b00728c */ /* 0x000fe2000bf04100 */
[----:B------:R-:W-:Y:S08]  /*0a90*/  BAR.SYNC.DEFER_BLOCKING 0x0 ;  /* 0x0000000000007b1d */ /* 0x000ff00000010000 */
[----:B------:R-:W-:Y:S06]  /*0aa0*/  BAR.SYNC.DEFER_BLOCKING 0x0 ;  /* 0x0000000000007b1d */ /* 0x000fec0000010000 */
[----:B------:R-:W-:Y:S05]  /*0ab0*/  BRA.U !UP0, `(.L_x_125) ;  /* 0x0000000d085c7547 */ /* 0x000fea000b800000 */
[----:B------:R-:W-:Y:S01]  /*0ac0*/  UMOV UR9, UR8 ;  /* 0x0000000800097c82 */ /* 0x000fe20008000000 */
[----:B------:R-:W-:-:S05]  /*0ad0*/  UMOV UR5, URZ ;  /* 0x000000ff00057c82 */ /* 0x000fca0008000000 */
.L_x_130:
[----:B-----5:R-:W5:Y:S01]  /*0ae0*/  LDCU.64 UR14, c[0x0][0x390] ;  /* 0x00007200ff0e77ac */ /* 0x020f620008000a00 */
[----:B------:R-:W-:Y:S02]  /*0af0*/  USHF.L.U32 UR12, UR6, 0x1e, URZ ;  /* 0x0000001e060c7899 */ /* 0x000fe400080006ff */
[----:B------:R-:W-:Y:S02]  /*0b00*/  USHF.L.U64.HI UR13, UR6, 0x1e, UR7 ;  /* 0x0000001e060d7899 */ /* 0x000fe40008010207 */
[----:B------:R-:W-:-:S04]  /*0b10*/  UIADD3 UR12, UP0, UPT, UR9, UR12, URZ ;  /* 0x0000000c090c7290 */ /* 0x000fc8000ff1e0ff */
[----:B------:R-:W-:Y:S02]  /*0b20*/  UIADD3.X UR13, UPT, UPT, UR5, UR13, URZ, UP0, !UPT ;  /* 0x0000000d050d7290 */ /* 0x000fe400087fe4ff */
[----:B------:R-:W-:Y:S02]  /*0b30*/  ULEA UR9, UP0, UR18, UR9, 0xb ;  /* 0x0000000912097291 */ /* 0x000fe4000f8058ff */
[----:B-----5:R-:W-:Y:S02]  /*0b40*/  UIADD3 UR14, UP1, UPT, -UR12, UR14, URZ ;  /* 0x0000000e0c0e7290 */ /* 0x020fe4000ff3e1ff */
[----:B------:R-:W-:Y:S02]  /*0b50*/  UIADD3.X UR5, UPT, UPT, URZ, UR5, URZ, UP0, !UPT ;  /* 0x00000005ff057290 */ /* 0x000fe400087fe4ff */
[----:B------:R-:W-:Y:S02]  /*0b60*/  UIADD3.X UR4, UPT, UPT, ~UR13, UR15, URZ, UP1, !UPT ;  /* 0x0000000f0d047290 */ /* 0x000fe40008ffe5ff */
[----:B------:R-:W-:-:S02]  /*0b70*/  UISETP.GE.U32.AND UP1, UPT, UR14, 0x800, UPT ;  /* 0x000008000e00788c */ /* 0x000fc4000bf26070 */
[----:B------:R-:W-:Y:S02]  /*0b80*/  UISETP.GE.U32.AND UP0, UPT, UR9, UR10, UPT ;  /* 0x0000000a0900728c */ /* 0x000fe4000bf06070 */
[----:B------:R-:W-:Y:S02]  /*0b90*/  UISETP.GE.U32.AND.EX UP1, UPT, UR4, URZ, UPT, UP1 ;  /* 0x000000ff0400728c */ /* 0x000fe4000bf26110 */
[----:B------:R-:W-:-:S07]  /*0ba0*/  UISETP.GE.U32.AND.EX UP0, UPT, UR5, UR11, UPT, UP0 ;  /* 0x0000000b0500728c */ /* 0x000fce000bf06100 */
[----:B0-----:R-:W-:Y:S05]  /*0bb0*/  BRA.U !UP1, `(.L_x_126) ;  /* 0x0000000109587547 */ /* 0x001fea000b800000 */
[----:B------:R-:W0:Y:S01]  /*0bc0*/  LDCU.64 UR14, c[0x0][0x388] ;  /* 0x00007100ff0e77ac */ /* 0x000e220008000a00 */
[----:B---34-:R-:W-:-:S04]  /*0bd0*/  IADD3 R2, P0, PT, R36, UR12, RZ ;  /* 0x0000000c24027c10 */ /* 0x018fc8000ff1e0ff */
[----:B--2---:R-:W-:Y:S02]  /*0be0*/  IADD3.X R3, PT, PT, RZ, UR13, RZ, P0, !PT ;  /* 0x0000000dff037c10 */ /* 0x004fe400087fe4ff */
        /* <DEDUP_REMOVED lines=16> */
[----:B-1----:R0:W5:Y:S04]  /*0cf0*/  LDG.E.64 R4, desc[UR16][R34.64+0x3800] ;  /* 0x0038001022047981 */ /* 0x002168000c1e1b00 */
[----:B------:R0:W5:Y:S01]  /*0d00*/  LDG.E.64 R2, desc[UR16][R34.64+0x3c00] ;  /* 0x003c001022027981 */ /* 0x000162000c1e1b00 */
[----:B------:R-:W-:Y:S05]  /*0d10*/  BRA `(.L_x_127) ;  /* 0x00000004003c7947 */ /* 0x000fea0003800000 */
.L_x_126:
[C---:B------:R-:W-:Y:S01]  /*0d20*/  ISETP.GE.AND P5, PT, R36.reuse, UR14, PT ;  /* 0x0000000e24007c0c */ /* 0x040fe2000bfa6270 */
[----:B------:R-:W0:Y:S01]  /*0d30*/  LDCU.64 UR20, c[0x0][0x388] ;  /* 0x00007100ff1477ac */ /* 0x000e220008000a00 */
[----:B---34-:R-:W-:Y:S01]  /*0d40*/  IADD3 R2, P0, PT, R36, UR12, RZ ;  /* 0x0000000c24027c10 */ /* 0x018fe2000ff1e0ff */
[----:B------:R-:W-:Y:S01]  /*0d50*/  IMAD.MOV.U32 R32, RZ, RZ, -0x1 ;  /* 0xffffffffff207424 */ /* 0x000fe200078e00ff */
[----:B------:R-:W1:Y:S01]  /*0d60*/  S2R R36, SR_TID.X ;  /* 0x0000000000247919 */ /* 0x000e620000002100 */
[----:B------:R-:W-:Y:S01]  /*0d70*/  ISETP.GE.AND P2, PT, R50, UR14, PT ;  /* 0x0000000e32007c0c */ /* 0x000fe2000bf46270 */
[----:B------:R-:W-:Y:S01]  /*0d80*/  IMAD.MOV.U32 R33, RZ, RZ, 0x7fffffff ;  /* 0x7fffffffff217424 */ /* 0x000fe200078e00ff */
[----:B------:R-:W-:Y:S01]  /*0d90*/  ISETP.GE.AND P3, PT, R48, UR14, PT ;  /* 0x0000000e30007c0c */ /* 0x000fe2000bf66270 */
[----:B--2---:R-:W-:Y:S02]  /*0da0*/  IMAD.X R3, RZ, RZ, UR13, P0 ;  /* 0x0000000dff037e24 */ /* 0x004fe400080e06ff */
[----:B------:R-:W-:-:S02]  /*0db0*/  IMAD.MOV.U32 R30, RZ, RZ, -0x1 ;  /* 0xffffffffff1e7424 */ /* 0x000fc400078e00ff */
[----:B------:R-:W-:Y:S01]  /*0dc0*/  IMAD.MOV.U32 R31, RZ, RZ, 0x7fffffff ;  /* 0x7fffffffff1f7424 */ /* 0x000fe200078e00ff */
[----:B0-----:R-:W-:-:S04]  /*0dd0*/  LEA R34, P0, R2, UR20, 0x3 ;  /* 0x0000001402227c11 */ /* 0x001fc8000f8018ff */
[----:B------:R-:W-:Y:S01]  /*0de0*/  LEA.HI.X R35, R2, UR21, R3, 0x3, P0 ;  /* 0x0000001502237c11 */ /* 0x000fe200080f1c03 */
[----:B------:R-:W-:Y:S02]  /*0df0*/  IMAD.MOV.U32 R28, RZ, RZ, -0x1 ;  /* 0xffffffffff1c7424 */ /* 0x000fe400078e00ff */
[----:B------:R-:W-:Y:S02]  /*0e00*/  IMAD.MOV.U32 R29, RZ, RZ, 0x7fffffff ;  /* 0x7fffffffff1d7424 */ /* 0x000fe400078e00ff */
[----:B------:R2:W5:Y:S01]  /*0e10*/  @!P5 LDG.E.64 R32, desc[UR16][R34.64] ;  /* 0x000000102220d981 */ /* 0x000562000c1e1b00 */
[C---:B-1----:R-:W-:Y:S01]  /*0e20*/  VIADD R4, R36.reuse, 0x180 ;  /* 0x0000018024047836 */ /* 0x042fe20000000000 */
[----:B------:R-:W-:Y:S01]  /*0e30*/  MOV R26, 0xffffffff ;  /* 0xffffffff001a7802 */ /* 0x000fe20000000f00 */
[----:B------:R-:W-:Y:S01]  /*0e40*/  VIADD R2, R36, 0x380 ;  /* 0x0000038024027836 */ /* 0x000fe20000000000 */
[----:B------:R2:W5:Y:S01]  /*0e50*/  @!P2 LDG.E.64 R30, desc[UR16][R34.64+0x400] ;  /* 0x00040010221ea981 */ /* 0x000562000c1e1b00 */
[----:B------:R-:W-:Y:S01]  /*0e60*/  IMAD.MOV.U32 R27, RZ, RZ, 0x7fffffff ;  /* 0x7fffffffff1b7424 */ /* 0x000fe200078e00ff */
[----:B------:R-:W-:-:S02]  /*0e70*/  ISETP.GE.AND P4, PT, R4, UR14, PT ;  /* 0x0000000e04007c0c */ /* 0x000fc4000bf86270 */
[----:B------:R-:W-:Y:S01]  /*0e80*/  ISETP.GE.AND P5, PT, R46, UR14, PT ;  /* 0x0000000e2e007c0c */ /* 0x000fe2000bfa6270 */
[----:B------:R2:W5:Y:S01]  /*0e90*/  @!P3 LDG.E.64 R28, desc[UR16][R34.64+0x800] ;  /* 0x00080010221cb981 */ /* 0x000562000c1e1b00 */
[----:B------:R-:W-:Y:S01]  /*0ea0*/  ISETP.GE.AND P1, PT, R2, UR14, PT ;  /* 0x0000000e02007c0c */ /* 0x000fe2000bf26270 */
[----:B------:R-:W-:Y:S01]  /*0eb0*/  VIADD R2, R36, 0x480 ;  /* 0x0000048024027836 */ /* 0x000fe20000000000 */
[----:B------:R-:W-:Y:S01]  /*0ec0*/  ISETP.GE.AND P2, PT, R44, UR14, PT ;  /* 0x0000000e2c007c0c */ /* 0x000fe2000bf46270 */
[----:B------:R-:W-:Y:S01]  /*0ed0*/  IMAD.MOV.U32 R24, RZ, RZ, -0x1 ;  /* 0xffffffffff187424 */ /* 0x000fe200078e00ff */
[----:B------:R-:W-:Y:S01]  /*0ee0*/  ISETP.GE.AND P3, PT, R42, UR14, PT ;  /* 0x0000000e2a007c0c */ /* 0x000fe2000bf66270 */
[----:B------:R-:W-:Y:S01]  /*0ef0*/  IMAD.MOV.U32 R25, RZ, RZ, 0x7fffffff ;  /* 0x7fffffffff197424 */ /* 0x000fe200078e00ff */
[----:B------:R-:W-:-:S03]  /*0f00*/  LOP3.LUT R3, R36, 0x400, RZ, 0xfc, !PT ;  /* 0x0000040024037812 */ /* 0x000fc600078efcff */
[----:B------:R2:W5:Y:S01]  /*0f10*/  @!P4 LDG.E.64 R26, desc[UR16][R34.64+0xc00] ;  /* 0x000c0010221ac981 */ /* 0x000562000c1e1b00 */
[----:B------:R-:W-:Y:S01]  /*0f20*/  ISETP.GE.AND P4, PT, R2, UR14, PT ;  /* 0x0000000e02007c0c */ /* 0x000fe2000bf86270 */
[----:B------:R-:W-:Y:S01]  /*0f30*/  VIADD R2, R36, 0x500 ;  /* 0x0000050024027836 */ /* 0x000fe20000000000 */
[----:B------:R-:W-:Y:S01]  /*0f40*/  ISETP.GE.AND P0, PT, R3, UR14, PT ;  /* 0x0000000e03007c0c */ /* 0x000fe2000bf06270 */
[----:B------:R-:W-:Y:S01]  /*0f50*/  IMAD.MOV.U32 R22, RZ, RZ, -0x1 ;  /* 0xffffffffff167424 */ /* 0x000fe200078e00ff */
[----:B------:R2:W5:Y:S01]  /*0f60*/  @!P5 LDG.E.64 R24, desc[UR16][R34.64+0x1000] ;  /* 0x001000102218d981 */ /* 0x000562000c1e1b00 */
[----:B------:R-:W-:Y:S01]  /*0f70*/  IMAD.MOV.U32 R23, RZ, RZ, 0x7fffffff ;  /* 0x7fffffffff177424 */ /* 0x000fe200078e00ff */
[----:B------:R-:W-:Y:S01]  /*0f80*/  ISETP.GE.AND P5, PT, R2, UR14, PT ;  /* 0x0000000e02007c0c */ /* 0x000fe2000bfa6270 */
[----:B------:R-:W-:Y:S02]  /*0f90*/  IMAD.MOV.U32 R20, RZ, RZ, -0x1 ;  /* 0xffffffffff147424 */ /* 0x000fe400078e00ff */
[----:B------:R-:W-:Y:S01]  /*0fa0*/  IMAD.MOV.U32 R21, RZ, RZ, 0x7fffffff ;  /* 0x7fffffffff157424 */ /* 0x000fe200078e00ff */
[C---:B------:R-:W-:Y:S01]  /*0fb0*/  IADD3 R3, PT, PT, R36.reuse, 0x580, RZ ;  /* 0x0000058024037810 */ /* 0x040fe20007ffe0ff */
[----:B------:R-:W-:Y:S01]  /*0fc0*/  VIADD R2, R36, 0x600 ;  /* 0x0000060024027836 */ /* 0x000fe20000000000 */
[----:B------:R2:W5:Y:S01]  /*0fd0*/  @!P2 LDG.E.64 R22, desc[UR16][R34.64+0x1400] ;  /* 0x001400102216a981 */ /* 0x000562000c1e1b00 */
[----:B------:R-:W-:Y:S01]  /*0fe0*/  IMAD.MOV.U32 R18, RZ, RZ, -0x1 ;  /* 0xffffffffff127424 */ /* 0x000fe200078e00ff */
[----:B------:R-:W-:Y:S01]  /*0ff0*/  ISETP.GE.AND P2, PT, R3, UR14, PT ;  /* 0x0000000e03007c0c */ /* 0x000fe2000bf46270 */
[----:B------:R-:W-:Y:S01]  /*1000*/  IMAD.MOV.U32 R19, RZ, RZ, 0x7fffffff ;  /* 0x7fffffffff137424 */ /* 0x000fe200078e00ff */
[----:B------:R2:W5:Y:S01]  /*1010*/  @!P3 LDG.E.64 R20, desc[UR16][R34.64+0x1800] ;  /* 0x001800102214b981 */ /* 0x000562000c1e1b00 */
[----:B------:R-:W-:Y:S01]  /*1020*/  IMAD.MOV.U32 R16, RZ, RZ, -0x1 ;  /* 0xffffffffff107424 */ /* 0x000fe200078e00ff */
[----:B------:R-:W-:Y:S01]  /*1030*/  ISETP.GE.AND P3, PT, R2, UR14, PT ;  /* 0x0000000e02007c0c */ /* 0x000fe2000bf66270 */
[----:B------:R-:W-:-:S02]  /*1040*/  IMAD.MOV.U32 R17, RZ, RZ, 0x7fffffff ;  /* 0x7fffffffff117424 */ /* 0x000fc400078e00ff */
[----:B------:R-:W-:Y:S01]  /*1050*/  IMAD.MOV.U32 R14, RZ, RZ, -0x1 ;  /* 0xffffffffff0e7424 */ /* 0x000fe200078e00ff */
[----:B------:R2:W5:Y:S01]  /*1060*/  @!P1 LDG.E.64 R18, desc[UR16][R34.64+0x1c00] ;  /* 0x001c001022129981 */ /* 0x000562000c1e1b00 */
[----:B------:R-:W-:Y:S02]  /*1070*/  IMAD.MOV.U32 R15, RZ, RZ, 0x7fffffff ;  /* 0x7fffffffff0f7424 */ /* 0x000fe400078e00ff */
[C---:B------:R-:W-:Y:S01]  /*1080*/  VIADD R2, R36.reuse, 0x680 ;  /* 0x0000068024027836 */ /* 0x040fe20000000000 */
[----:B------:R2:W5:Y:S01]  /*1090*/  @!P0 LDG.E.64 R16, desc[UR16][R34.64+0x2000] ;  /* 0x0020001022108981 */ /* 0x000562000c1e1b00 */
[----:B------:R-:W-:-:S03]  /*10a0*/  VIADD R3, R36, 0x700 ;  /* 0x0000070024037836 */ /* 0x000fc60000000000 */
[----:B------:R2:W5:Y:S01]  /*10b0*/  @!P4 LDG.E.64 R14, desc[UR16][R34.64+0x2400] ;  /* 0x00240010220ec981 */ /* 0x000562000c1e1b00 */
[----:B------:R-:W-:Y:S02]  /*10c0*/  ISETP.GE.AND P1, PT, R2, UR14, PT ;  /* 0x0000000e02007c0c */ /* 0x000fe4000bf26270 */
[----:B------:R-:W-:Y:S02]  /*10d0*/  ISETP.GE.AND P0, PT, R3, UR14, PT ;  /* 0x0000000e03007c0c */ /* 0x000fe4000bf06270 */
[----:B------:R-:W-:Y:S01]  /*10e0*/  ISETP.GE.AND P4, PT, R40, UR14, PT ;  /* 0x0000000e28007c0c */ /* 0x000fe2000bf86270 */
[----:B------:R-:W-:Y:S01]  /*10f0*/  IMAD.MOV.U32 R13, RZ, RZ, 0x7fffffff ;  /* 0x7fffffffff0d7424 */ /* 0x000fe200078e00ff */
[----:B------:R-:W-:Y:S01]  /*1100*/  MOV R12, 0xffffffff ;  /* 0xffffffff000c7802 */ /* 0x000fe20000000f00 */
[----:B------:R-:W-:Y:S01]  /*1110*/  IMAD.MOV.U32 R10, RZ, RZ, -0x1 ;  /* 0xffffffffff0a7424 */ /* 0x000fe200078e00ff */
[----:B------:R-:W-:Y:S01]  /*1120*/  MOV R2, 0xffffffff ;  /* 0xffffffff00027802 */ /* 0x000fe20000000f00 */
        /* <DEDUP_REMOVED lines=10> */
[----:B------:R-:W-:Y:S01]  /*11d0*/  IMAD.MOV.U32 R3, RZ, RZ, 0x7fffffff ;  /* 0x7fffffffff037424 */ /* 0x000fe200078e00ff */
[----:B------:R2:W5:Y:S04]  /*11e0*/  @!P1 LDG.E.64 R6, desc[UR16][R34.64+0x3400] ;  /* 0x0034001022069981 */ /* 0x000568000c1e1b00 */
[----:B------:R2:W5:Y:S04]  /*11f0*/  @!P0 LDG.E.64 R4, desc[UR16][R34.64+0x3800] ;  /* 0x0038001022048981 */ /* 0x000568000c1e1b00 */
[----:B------:R2:W5:Y:S02]  /*1200*/  @!P4 LDG.E.64 R2, desc[UR16][R34.64+0x3c00] ;  /* 0x003c00102202c981 */ /* 0x000564000c1e1b00 */
.L_x_127:
[----:B0-2---:R-:W0:Y:S02]  /*1210*/  LDC.64 R34, c[0x0][0x398] ;  /* 0x0000e600ff227b82 */ /* 0x005e240000000a00 */
[----:B0-----:R-:W-:-:S13]  /*1220*/  ISETP.GT.AND P0, PT, R35, R34, PT ;  /* 0x000000222300720c */ /* 0x001fda0003f04270 */
[----:B------:R-:W-:Y:S05]  /*1230*/  @!P0 BRA `(.L_x_128) ;  /* 0x0000000400788947 */ /* 0x000fea0003800000 */
[----:B------:R-:W0:Y:S01]  /*1240*/  S2UR UR12, SR_CgaCtaId ;  /* 0x00000000000c79c3 */ /* 0x000e220000008800 */
[----:B------:R-:W-:Y:S01]  /*1250*/  UMOV UR4, 0x400 ;  /* 0x0000040000047882 */ /* 0x000fe20000000000 */
[----:B-----5:R-:W-:Y:S01]  /*1260*/  LOP3.LUT R37, R3, 0x80000000, RZ, 0x3c, !PT ;  /* 0x8000000003257812 */ /* 0x020fe200078e3cff */
[----:B------:R-:W1:Y:S01]  /*1270*/  LDCU UR13, c[0x0][0x398] ;  /* 0x00007300ff0d77ac */ /* 0x000e620008000800 */
[----:B------:R-:W-:Y:S02]  /*1280*/  LOP3.LUT R39, R5, 0x80000000, RZ, 0x3c, !PT ;  /* 0x8000000005277812 */ /* 0x000fe400078e3cff */
[----:B------:R-:W-:Y:S02]  /*1290*/  LOP3.LUT R41, R7, 0x80000000, RZ, 0x3c, !PT ;  /* 0x8000000007297812 */ /* 0x000fe400078e3cff */
[----:B------:R-:W-:Y:S02]  /*12a0*/  LOP3.LUT R43, R9, 0x80000000, RZ, 0x3c, !PT ;  /* 0x80000000092b7812 */ /* 0x000fe400078e3cff */
[----:B------:R-:W-:-:S02]  /*12b0*/  LOP3.LUT R45, R11, 0x80000000, RZ, 0x3c, !PT ;  /* 0x800000000b2d7812 */ /* 0x000fc400078e3cff */
[----:B------:R-:W-:Y:S02]  /*12c0*/  LOP3.LUT R47, R13, 0x80000000, RZ, 0x3c, !PT ;  /* 0x800000000d2f7812 */ /* 0x000fe400078e3cff */
[----:B------:R-:W-:Y:S02]  /*12d0*/  LOP3.LUT R49, R15, 0x80000000, RZ, 0x3c, !PT ;  /* 0x800000000f317812 */ /* 0x000fe400078e3cff */
[----:B------:R-:W-:Y:S02]  /*12e0*/  LOP3.LUT R51, R17, 0x80000000, RZ, 0x3c, !PT ;  /* 0x8000000011337812 */ /* 0x000fe400078e3cff */
[----:B------:R-:W-:Y:S02]  /*12f0*/  LOP3.LUT R53, R19, 0x80000000, RZ, 0x3c, !PT ;  /* 0x8000000013357812 */ /* 0x000fe400078e3cff */
[----:B------:R-:W-:Y:S02]  /*1300*/  LOP3.LUT R55, R21, 0x80000000, RZ, 0x3c, !PT ;  /* 0x8000000015377812 */ /* 0x000fe400078e3cff */
[----:B------:R-:W-:-:S02]  /*1310*/  LOP3.LUT R57, R23, 0x80000000, RZ, 0x3c, !PT ;  /* 0x8000000017397812 */ /* 0x000fc400078e3cff */
[----:B------:R-:W-:Y:S01]  /*1320*/  LOP3.LUT R59, R25, 0x80000000, RZ, 0x3c, !PT ;  /* 0x80000000193b7812 */ /* 0x000fe200078e3cff */
[----:B0-----:R-:W-:Y:S01]  /*1330*/  ULEA UR12, UR12, UR4, 0x18 ;  /* 0x000000040c0c7291 */ /* 0x001fe2000f8ec0ff */
[----:B------:R-:W-:Y:S02]  /*1340*/  LOP3.LUT R61, R27, 0x80000000, RZ, 0x3c, !PT ;  /* 0x800000001b3d7812 */ /* 0x000fe400078e3cff */
[----:B------:R-:W-:Y:S01]  /*1350*/  LOP3.LUT R34, R29, 0x80000000, RZ, 0x3c, !PT ;  /* 0x800000001d227812 */ /* 0x000fe200078e3cff */
[----:B------:R-:W-:Y:S01]  /*1360*/  UMOV UR4, URZ ;  /* 0x000000ff00047c82 */ /* 0x000fe20008000000 */
[----:B------:R-:W-:Y:S02]  /*1370*/  LOP3.LUT R52, R31, 0x80000000, RZ, 0x3c, !PT ;  /* 0x800000001f347812 */ /* 0x000fe400078e3cff */
[----:B-1----:R-:W-:-:S07]  /*1380*/  LOP3.LUT R54, R33, 0x80000000, RZ, 0x3c, !PT ;  /* 0x8000000021367812 */ /* 0x002fce00078e3cff */
.L_x_129:
[----:B0-----:R-:W-:Y:S01]  /*1390*/  IMAD R56, RZ, RZ, -UR13 ;  /* 0x8000000dff387e24 */ /* 0x001fe2000f8e02ff */
[----:B------:R-:W-:Y:S01]  /*13a0*/  SHF.R.U64 R60, R30, UR13, R52 ;  /* 0x0000000d1e3c7c19 */ /* 0x000fe20008001234 */
[----:B------:R-:W-:Y:S01]  /*13b0*/  IMAD.MOV.U32 R58, RZ, RZ, -0x1 ;  /* 0xffffffffff3a7424 */ /* 0x000fe200078e00ff */
[----:B------:R-:W-:Y:S02]  /*13c0*/  ULEA UR14, UR4, UR12, 0xa ;  /* 0x0000000c040e7291 */ /* 0x000fe4000f8e50ff */
[----:B------:R-:W-:Y:S01]  /*13d0*/  VIADDMNMX R56, R56, R35, 0x8, PT ;  /* 0x0000000838387446 */ /* 0x000fe20003800123 */
[----:B------:R-:W-:-:S03]  /*13e0*/  UIADD3 UR4, UPT, UPT, UR4, 0x1, URZ ;  /* 0x0000000104047890 */ /* 0x000fc6000fffe0ff */
[----:B------:R-:W-:Y:S02]  /*13f0*/  SHF.L.U32 R56, R58, R56, RZ ;  /* 0x000000383a387219 */ /* 0x000fe400000006ff */
[----:B------:R-:W-:Y:S02]  /*1400*/  SHF.R.U64 R58, R32, UR13, R54 ;  /* 0x0000000d203a7c19 */ /* 0x000fe40008001236 */
[-C--:B------:R-:W-:Y:S02]  /*1410*/  LOP3.LUT R60, R60, R56.reuse, RZ, 0x30, !PT ;  /* 0x000000383c3c7212 */ /* 0x080fe400078e30ff */
[----:B------:R-:W-:Y:S02]  /*1420*/  LOP3.LUT R58, R58, R56, RZ, 0x30, !PT ;  /* 0x000000383a3a7212 */ /* 0x000fe400078e30ff */
[----:B------:R-:W-:Y:S02]  /*1430*/  LEA R60, R60, UR14, 0x2 ;  /* 0x0000000e3c3c7c11 */ /* 0x000fe4000f8e10ff */
[----:B------:R-:W-:-:S05]  /*1440*/  LEA R58, R58, UR14, 0x2 ;  /* 0x0000000e3a3a7c11 */ /* 0x000fca000f8e10ff */
[----:B------:R0:W-:Y:S04]  /*1450*/  ATOMS.POPC.INC.32 RZ, [R58+URZ] ;  /* 0x000000003aff7f8c */ /* 0x0001e8000d8000ff */
[----:B------:R1:W-:Y:S01]  /*1460*/  ATOMS.POPC.INC.32 RZ, [R60+URZ] ;  /* 0x000000003cff7f8c */ /* 0x0003e2000d8000ff */
[----:B0-----:R-:W-:Y:S02]  /*1470*/  SHF.R.U64 R58, R28, UR13, R34 ;  /* 0x0000000d1c3a7c19 */ /* 0x001fe40008001222 */
[----:B-1----:R-:W-:Y:S02]  /*1480*/  SHF.R.U64 R60, R26, UR13, R61 ;  /* 0x0000000d1a3c7c19 */ /* 0x002fe4000800123d */
[-C--:B------:R-:W-:Y:S02]  /*1490*/  LOP3.LUT R58, R58, R56.reuse, RZ, 0x30, !PT ;  /* 0x000000383a3a7212 */ /* 0x080fe400078e30ff */
[----:B------:R-:W-:-:S02]  /*14a0*/  LOP3.LUT R60, R60, R56, RZ, 0x30, !PT ;  /* 0x000000383c3c7212 */ /* 0x000fc400078e30ff */
[----:B------:R-:W-:Y:S02]  /*14b0*/  LEA R58, R58, UR14, 0x2 ;  /* 0x0000000e3a3a7c11 */ /* 0x000fe4000f8e10ff */
[----:B------:R-:W-:-:S03]  /*14c0*/  LEA R60, R60, UR14, 0x2 ;  /* 0x0000000e3c3c7c11 */ /* 0x000fc6000f8e10ff */
        /* <DEDUP_REMOVED lines=43> */
[----:B-1----:R-:W-:Y:S01]  /*1780*/  SHF.R.U64 R60, R2, UR13, R37 ;  /* 0x0000000d023c7c19 */ /* 0x002fe20008001225 */
[----:B------:R-:W-:Y:S01]  /*1790*/  UIADD3 UR13, UPT, UPT, UR13, 0x8, URZ ;  /* 0x000000080d0d7890 */ /* 0x000fe2000fffe0ff */
[-C--:B------:R-:W-:Y:S02]  /*17a0*/  LOP3.LUT R58, R58, R56.reuse, RZ, 0x30, !PT ;  /* 0x000000383a3a7212 */ /* 0x080fe400078e30ff */
[----:B------:R-:W-:-:S02]  /*17b0*/  LOP3.LUT R56, R60, R56, RZ, 0x30, !PT ;  /* 0x000000383c387212 */ /* 0x000fc400078e30ff */
[----:B------:R-:W-:Y:S02]  /*17c0*/  LEA R58, R58, UR14, 0x2 ;  /* 0x0000000e3a3a7c11 */ /* 0x000fe4000f8e10ff */
[----:B------:R-:W-:Y:S02]  /*17d0*/  ISETP.LE.AND P0, PT, R35, UR13, PT ;  /* 0x0000000d23007c0c */ /* 0x000fe4000bf03270 */
[----:B------:R-:W-:Y:S01]  /*17e0*/  LEA R56, R56, UR14, 0x2 ;  /* 0x0000000e38387c11 */ /* 0x000fe2000f8e10ff */
[----:B------:R0:W-:Y:S04]  /*17f0*/  ATOMS.POPC.INC.32 RZ, [R58+URZ] ;  /* 0x000000003aff7f8c */ /* 0x0001e8000d8000ff */
[----:B------:R0:W-:Y:S06]  /*1800*/  ATOMS.POPC.INC.32 RZ, [R56+URZ] ;  /* 0x0000000038ff7f8c */ /* 0x0001ec000d8000ff */
[----:B------:R-:W-:Y:S05]  /*1810*/  @!P0 BRA `(.L_x_129) ;  /* 0xfffffff800dc8947 */ /* 0x000fea000383ffff */
.L_x_128:
[----:B------:R-:W-:Y:S05]  /*1820*/  BRA.U !UP0, `(.L_x_130) ;  /* 0xfffffff108ac7547 */ /* 0x000fea000b83ffff */
.L_x_125:
[----:B------:R-:W-:Y:S01]  /*1830*/  BAR.SYNC.DEFER_BLOCKING 0x0 ;  /* 0x0000000000007b1d */ /* 0x000fe20000010000 */
[----:B------:R-:W-:-:S05]  /*1840*/  ISETP.NE.AND P0, PT, R38, RZ, PT ;  /* 0x000000ff2600720c */ /* 0x000fca0003f05270 */
[----:B------:R-:W-:Y:S08]  /*1850*/  BSSY.RECONVERGENT B0, `(.L_x_131) ;  /* 0x0000176000007945 */ /* 0x000ff00003800200 */
[----:B------:R-:W-:Y:S05]  /*1860*/  @P0 BRA `(.L_x_132) ;  /* 0x0000001400d00947 */ /* 0x000fea0003800000 */
[----:B--2345:R-:W2:Y:S02]  /*1870*/  LDC.64 R2, c[0x0][0x398] ;  /* 0x0000e600ff027b82 */ /* 0x03cea40000000a00 */
[----:B--2---:R-:W-:-:S04]  /*1880*/  IADD3 R2, PT, PT, R3, 0x7, -R2 ;  /* 0x0000000703027810 */ /* 0x004fc80007ffe802 */
[----:B------:R-:W-:-:S04]  /*1890*/  SHF.R.S32.HI R3, RZ, 0x1f, R2 ;  /* 0x0000001fff037819 */ /* 0x000fc80000011402 */
[----:B------:R-:W-:-:S04]  /*18a0*/  LEA.HI R3, R3, R2, RZ, 0x3 ;  /* 0x0000000203037211 */ /* 0x000fc800078f18ff */
[----:B------:R-:W-:Y:S01]  /*18b0*/  SHF.R.S32.HI R5, RZ, 0x3, R3 ;  /* 0x00000003ff057819 */ /* 0x000fe20000011403 */
[----:B------:R-:W-:-:S03]  /*18c0*/  IMAD.MOV.U32 R3, RZ, RZ, RZ ;  /* 0x000000ffff037224 */ /* 0x000fc600078e00ff */
[C---:B01----:R-:W-:Y:S01]  /*18d0*/  LOP3.LUT R4, R5.reuse, 0xffffff8, RZ, 0xc0, !PT ;  /* 0x0ffffff805047812 */ /* 0x043fe200078ec0ff */
[----:B------:R-:W-:-:S05]  /*18e0*/  VIADD R14, R5, 0xffffffff ;  /* 0xffffffff050e7836 */ /* 0x000fca0000000000 */
[----:B------:R-:W-:-:S13]  /*18f0*/  ISETP.GE.U32.AND P0, PT, R14, 0x7, PT ;  /* 0x000000070e00780c */ /* 0x000fda0003f06070 */
[----:B------:R-:W-:Y:S05]  /*1900*/  @!P0 BRA `(.L_x_133) ;  /* 0x0000000400708947 */ /* 0x000fea0003800000 */
[----:B------:R-:W0:Y:S01]  /*1910*/  LDC.64 R2, c[0x0][0x380] ;  /* 0x0000e000ff027b82 */ /* 0x000e220000000a00 */
[----:B------:R-:W-:-:S07]  /*1920*/  IMAD.MOV.U32 R7, RZ, RZ, RZ ;  /* 0x000000ffff077224 */ /* 0x000fce00078e00ff */
.L_x_150:
[----:B0-----:R-:W-:Y:S01]  /*1930*/  IMAD R9, R7, 0x400, R0 ;  /* 0x0000040007097824 */ /* 0x001fe200078e0200 */
[----:B------:R-:W-:Y:S04]  /*1940*/  BSSY.RECONVERGENT B1, `(.L_x_134) ;  /* 0x000000f000017945 */ /* 0x000fe80003800200 */
[----:B-1234-:R-:W1:Y:S04]  /*1950*/  LDS R12, [R9] ;  /* 0x00000000090c7984 */ /* 0x01ee680000000800 */
[----:B------:R2:W3:Y:S04]  /*1960*/  LDS R15, [R9+0x400] ;  /* 0x00040000090f7984 */ /* 0x0004e80000000800 */
[----:B------:R2:W4:Y:S04]  /*1970*/  LDS R16, [R9+0x800] ;  /* 0x0008000009107984 */ /* 0x0005280000000800 */
[----:B------:R2:W0:Y:S04]  /*1980*/  LDS R17, [R9+0xc00] ;  /* 0x000c000009117984 */ /* 0x0004280000000800 */
[----:B------:R2:W0:Y:S04]  /*1990*/  LDS R18, [R9+0x1000] ;  /* 0x0010000009127984 */ /* 0x0004280000000800 */
[----:B------:R2:W0:Y:S04]  /*19a0*/  LDS R19, [R9+0x1400] ;  /* 0x0014000009137984 */ /* 0x0004280000000800 */
[----:B------:R2:W0:Y:S04]  /*19b0*/  LDS R8, [R9+0x1800] ;  /* 0x0018000009087984 */ /* 0x0004280000000800 */
[----:B------:R2:W0:Y:S01]  /*19c0*/  LDS R6, [R9+0x1c00] ;  /* 0x001c000009067984 */ /* 0x0004220000000800 */
[----:B-1----:R-:W-:-:S13]  /*19d0*/  ISETP.NE.AND P0, PT, R12, RZ, PT ;  /* 0x000000ff0c00720c */ /* 0x002fda0003f05270 */
[----:B--234-:R-:W-:Y:S05]  /*19e0*/  @!P0 BRA `(.L_x_135) ;  /* 0x0000000000108947 */ /* 0x01cfea0003800000 */
[----:B------:R-:W-:Y:S02]  /*19f0*/  IMAD R11, R7, 0x100, R36 ;  /* 0x00000100070b7824 */ /* 0x000fe400078e0224 */
[----:B------:R-:W-:Y:S02]  /*1a00*/  IMAD.MOV.U32 R13, RZ, RZ, RZ ;  /* 0x000000ffff0d7224 */ /* 0x000fe400078e00ff */
[----:B0-----:R-:W-:-:S05]  /*1a10*/  IMAD.WIDE.U32 R10, R11, 0x8, R2 ;  /* 0x000000080b0a7825 */ /* 0x001fca00078e0002 */
[----:B------:R1:W-:Y:S02]  /*1a20*/  REDG.E.ADD.64.STRONG.GPU desc[UR16][R10.64], R12 ;  /* 0x0000000c0a00798e */ /* 0x0003e4000c12e510 */
.L_x_135:
[----:B------:R-:W-:Y:S05]  /*1a30*/  BSYNC.RECONVERGENT B1 ;  /* 0x0000000000017941 */ /* 0x000fea0003800200 */
.L_x_134:
[----:B------:R-:W-:Y:S01]  /*1a40*/  ISETP.NE.AND P6, PT, R15, RZ, PT ;  /* 0x000000ff0f00720c */ /* 0x000fe20003fc5270 */
[----:B------:R-:W-:Y:S01]  /*1a50*/  BSSY.RECONVERGENT B1, `(.L_x_136) ;  /* 0x000000e000017945 */ /* 0x000fe20003800200 */
[----:B------:R-:W-:Y:S02]  /*1a60*/  ISETP.NE.AND P0, PT, R16, RZ, PT ;  /* 0x000000ff1000720c */ /* 0x000fe40003f05270 */
[----:B0-----:R-:W-:Y:S02]  /*1a70*/  ISETP.NE.AND P1, PT, R17, RZ, PT ;  /* 0x000000ff1100720c */ /* 0x001fe40003f25270 */
[----:B------:R-:W-:Y:S02]  /*1a80*/  ISETP.NE.AND P2, PT, R18, RZ, PT ;  /* 0x000000ff1200720c */ /* 0x000fe40003f45270 */
[----:B------:R-:W-:Y:S02]  /*1a90*/  ISETP.NE.AND P3, PT, R19, RZ, PT ;  /* 0x000000ff1300720c */ /* 0x000fe40003f65270 */
[----:B------:R-:W-:-:S02]  /*1aa0*/  ISETP.NE.AND P4, PT, R8, RZ, PT ;  /* 0x000000ff0800720c */ /* 0x000fc40003f85270 */
[----:B------:R-:W-:Y:S01]  /*1ab0*/  ISETP.NE.AND P5, PT, R6, RZ, PT ;  /* 0x000000ff0600720c */ /* 0x000fe20003fa5270 */
[----:B------:R-:W-:-:S12]  /*1ac0*/  @!P6 BRA `(.L_x_137) ;  /* 0x000000000018e947 */ /* 0x000fd80003800000 */
[----:B-1----:R-:W-:Y:S01]  /*1ad0*/  LEA R11, R7, R36, 0x8 ;  /* 0x00000024070b7211 */ /* 0x002fe200078e40ff */
[----:B------:R-:W-:Y:S02]  /*1ae0*/  IMAD.MOV.U32 R12, RZ, RZ, R15 ;  /* 0x000000ffff0c7224 */ /* 0x000fe400078e000f */
[----:B------:R-:W-:Y:S02]  /*1af0*/  IMAD.MOV.U32 R13, RZ, RZ, RZ ;  /* 0x000000ffff0d7224 */ /* 0x000fe400078e00ff */
[----:B------:R-:W-:-:S04]  /*1b00*/  VIADD R11, R11, 0x100 ;  /* 0x000001000b0b7836 */ /* 0x000fc80000000000 */
[----:B------:R-:W-:-:S05]  /*1b10*/  IMAD.WIDE.U32 R10, R11, 0x8, R2 ;  /* 0x000000080b0a7825 */ /* 0x000fca00078e0002 */
[----:B------:R0:W-:Y:S02]  /*1b20*/  REDG.E.ADD.64.STRONG.GPU desc[UR16][R10.64], R12 ;  /* 0x0000000c0a00798e */ /* 0x0001e4000c12e510 */
.L_x_137:
[----:B------:R-:W-:Y:S05]  /*1b30*/  BSYNC.RECONVERGENT B1 ;  /* 0x0000000000017941 */ /* 0x000fea0003800200 */
.L_x_136:
[----:B------:R-:W-:Y:S04]  /*1b40*/  BSSY.RECONVERGENT B1, `(.L_x_138) ;  /* 0x0000008000017945 */ /* 0x000fe80003800200 */
[----:B------:R-:W-:Y:S05]  /*1b50*/  @!P0 BRA `(.L_x_139) ;  /* 0x0000000000188947 */ /* 0x000fea0003800000 */
[----:B01----:R-:W-:Y:S02]  /*1b60*/  IMAD R11, R7, 0x100, R36 ;  /* 0x00000100070b7824 */ /* 0x003fe400078e0224 */
[----:B------:R-:W-:Y:S02]  /*1b70*/  IMAD.MOV.U32 R12, RZ, RZ, R16 ;  /* 0x000000ffff0c7224 */ /* 0x000fe400078e0010 */
[----:B------:R-:W-:Y:S02]  /*1b80*/  VIADD R11, R11, 0x200 ;  /* 0x000002000b0b7836 */ /* 0x000fe40000000000 */
[----:B------:R-:W-:Y:S02]  /*1b90*/  IMAD.MOV.U32 R13, RZ, RZ, RZ ;  /* 0x000000ffff0d7224 */ /* 0x000fe400078e00ff */
[----:B------:R-:W-:-:S05]  /*1ba0*/  IMAD.WIDE.U32 R10, R11, 0x8, R2 ;  /* 0x000000080b0a7825 */ /* 0x000fca00078e0002 */
[----:B------:R2:W-:Y:S02]  /*1bb0*/  REDG.E.ADD.64.STRONG.GPU desc[UR16][R10.64], R12 ;  /* 0x0000000c0a00798e */ /* 0x0005e4000c12e510 */
.L_x_139:
[----:B------:R-:W-:Y:S05]  /*1bc0*/  BSYNC.RECONVERGENT B1 ;  /* 0x0000000000017941 */ /* 0x000fea0003800200 */
.L_x_138:
[----:B------:R-:W-:Y:S04]  /*1bd0*/  BSSY.RECONVERGENT B1, `(.L_x_140) ;  /* 0x0000008000017945 */ /* 0x000fe80003800200 */
[----:B------:R-:W-:Y:S05]  /*1be0*/  @!P1 BRA `(.L_x_141) ;  /* 0x0000000000189947 */ /* 0x000fea0003800000 */
[----:B012---:R-:W-:Y:S01]  /*1bf0*/  IMAD R11, R7, 0x100, R36 ;  /* 0x00000100070b7824 */ /* 0x007fe200078e0224 */
[----:B------:R-:W-:Y:S01]  /*1c00*/  MOV R12, R17 ;  /* 0x00000011000c7202 */ /* 0x000fe20000000f00 */
[----:B------:R-:W-:Y:S02]  /*1c10*/  IMAD.MOV.U32 R13, RZ, RZ, RZ ;  /* 0x000000ffff0d7224 */ /* 0x000fe400078e00ff */
[----:B------:R-:W-:-:S04]  /*1c20*/  VIADD R11, R11, 0x300 ;  /* 0x000003000b0b7836 */ /* 0x000fc80000000000 */
[----:B------:R-:W-:-:S05]  /*1c30*/  IMAD.WIDE.U32 R10, R11, 0x8, R2 ;  /* 0x000000080b0a7825 */ /* 0x000fca00078e0002 */
[----:B------:R3:W-:Y:S02]  /*1c40*/  REDG.E.ADD.64.STRONG.GPU desc[UR16][R10.64], R12 ;  /* 0x0000000c0a00798e */ /* 0x0007e4000c12e510 */
.L_x_141:
[----:B------:R-:W-:Y:S05]  /*1c50*/  BSYNC.RECONVERGENT B1 ;  /* 0x0000000000017941 */ /* 0x000fea0003800200 */
.L_x_140:
[----:B------:R-:W-:Y:S04]  /*1c60*/  BSSY.RECONVERGENT B1, `(.L_x_142) ;  /* 0x0000008000017945 */ /* 0x000fe80003800200 */
[----:B------:R-:W-:Y:S05]  /*1c70*/  @!P2 BRA `(.L_x_143) ;  /* 0x000000000018a947 */ /* 0x000fea0003800000 */
[----:B0123--:R-:W-:Y:S02]  /*1c80*/  IMAD R11, R7, 0x100, R36 ;  /* 0x00000100070b7824 */ /* 0x00ffe400078e0224 */
[----:B------:R-:W-:Y:S02]  /*1c90*/  IMAD.MOV.U32 R12, RZ, RZ, R18 ;  /* 0x000000ffff0c7224 */ /* 0x000fe400078e0012 */
[----:B------:R-:W-:Y:S02]  /*1ca0*/  VIADD R11, R11, 0x400 ;  /* 0x000004000b0b7836 */ /* 0x000fe40000000000 */
[----:B------:R-:W-:Y:S02]  /*1cb0*/  IMAD.MOV.U32 R13, RZ, RZ, RZ ;  /* 0x000000ffff0d7224 */ /* 0x000fe400078e00ff */
[----:B------:R-:W-:-:S05]  /*1cc0*/  IMAD.WIDE.U32 R10, R11, 0x8, R2 ;  /* 0x000000080b0a7825 */ /* 0x000fca00078e0002 */
[----:B------:R4:W-:Y:S02]  /*1cd0*/  REDG.E.ADD.64.STRONG.GPU desc[UR16][R10.64], R12 ;  /* 0x0000000c0a00798e */ /* 0x0009e4000c12e510 */
.L_x_143:
[----:B------:R-:W-:Y:S05]  /*1ce0*/  BSYNC.RECONVERGENT B1 ;  /* 0x0000000000017941 */ /* 0x000fea0003800200 */
.L_x_142:
[----:B------:R-:W-:Y:S04]  /*1cf0*/  BSSY.RECONVERGENT B1, `(.L_x_144) ;  /* 0x0000008000017945 */ /* 0x000fe80003800200 */
[----:B------:R-:W-:Y:S05]  /*1d00*/  @!P3 BRA `(.L_x_145) ;  /* 0x000000000018b947 */ /* 0x000fea0003800000 */
[----:B01234-:R-:W-:Y:S02]  /*1d10*/  IMAD R11, R7, 0x100, R36 ;  /* 0x00000100070b7824 */ /* 0x01ffe400078e0224 */
[----:B------:R-:W-:Y:S02]  /*1d20*/  IMAD.MOV.U32 R12, RZ, RZ, R19 ;  /* 0x000000ffff0c7224 */ /* 0x000fe400078e0013 */
[----:B------:R-:W-:Y:S02]  /*1d30*/  VIADD R11, R11, 0x500 ;  /* 0x000005000b0b7836 */ /* 0x000fe40000000000 */
[----:B------:R-:W-:Y:S02]  /*1d40*/  IMAD.MOV.U32 R13, RZ, RZ, RZ ;  /* 0x000000ffff0d7224 */ /* 0x000fe400078e00ff */
[----:B------:R-:W-:-:S05]  /*1d50*/  IMAD.WIDE.U32 R10, R11, 0x8, R2 ;  /* 0x000000080b0a7825 */ /* 0x000fca00078e0002 */
[----:B------:R0:W-:Y:S02]  /*1d60*/  REDG.E.ADD.64.STRONG.GPU desc[UR16][R10.64], R12 ;  /* 0x0000000c0a00798e */ /* 0x0001e4000c12e510 */
.L_x_145:
[----:B------:R-:W-:Y:S05]  /*1d70*/  BSYNC.RECONVERGENT B1 ;  /* 0x0000000000017941 */ /* 0x000fea0003800200 */
.L_x_144:
[----:B------:R-:W-:Y:S04]  /*1d80*/  BSSY.RECONVERGENT B1, `(.L_x_146) ;  /* 0x0000007000017945 */ /* 0x000fe80003800200 */
[----:B------:R-:W-:Y:S05]  /*1d90*/  @!P4 BRA `(.L_x_147) ;  /* 0x000000000014c947 */ /* 0x000fea0003800000 */
[----:B01234-:R-:W-:Y:S01]  /*1da0*/  LEA R11, R7, R36, 0x8 ;  /* 0x00000024070b7211 */ /* 0x01ffe200078e40ff */
[----:B------:R-:W-:-:S04]  /*1db0*/  IMAD.MOV.U32 R9, RZ, RZ, RZ ;  /* 0x000000ffff097224 */ /* 0x000fc800078e00ff */
[----:B------:R-:W-:-:S04]  /*1dc0*/  VIADD R11, R11, 0x600 ;  /* 0x000006000b0b7836 */ /* 0x000fc80000000000 */
[----:B------:R-:W-:-:S05]  /*1dd0*/  IMAD.WIDE.U32 R10, R11, 0x8, R2 ;  /* 0x000000080b0a7825 */ /* 0x000fca00078e0002 */
[----:B------:R0:W-:Y:S02]  /*1de0*/  REDG.E.ADD.64.STRONG.GPU desc[UR16][R10.64], R8 ;  /* 0x000000080a00798e */ /* 0x0001e4000c12e510 */
.L_x_147:
[----:B------:R-:W-:Y:S05]  /*1df0*/  BSYNC.RECONVERGENT B1 ;  /* 0x0000000000017941 */ /* 0x000fea0003800200 */
.L_x_146:
[----:B------:R-:W-:Y:S04]  /*1e00*/  BSSY.RECONVERGENT B1, `(.L_x_148) ;  /* 0x0000008000017945 */ /* 0x000fe80003800200 */
[----:B------:R-:W-:Y:S05]  /*1e10*/  @!P5 BRA `(.L_x_149) ;  /* 0x000000000018d947 */ /* 0x000fea0003800000 */
[----:B0-----:R-:W-:Y:S02]  /*1e20*/  IMAD R9, R7, 0x100, R36 ;  /* 0x0000010007097824 */ /* 0x001fe400078e0224 */
[----:B-1234-:R-:W-:Y:S02]  /*1e30*/  IMAD.MOV.U32 R10, RZ, RZ, R6 ;  /* 0x000000ffff0a7224 */ /* 0x01efe400078e0006 */
[----:B------:R-:W-:Y:S02]  /*1e40*/  VIADD R9, R9, 0x700 ;  /* 0x0000070009097836 */ /* 0x000fe40000000000 */
[----:B------:R-:W-:Y:S02]  /*1e50*/  IMAD.MOV.U32 R11, RZ, RZ, RZ ;  /* 0x000000ffff0b7224 */ /* 0x000fe400078e00ff */
[----:B------:R-:W-:-:S05]  /*1e60*/  IMAD.WIDE.U32 R8, R9, 0x8, R2 ;  /* 0x0000000809087825 */ /* 0x000fca00078e0002 */
[----:B------:R0:W-:Y:S02]  /*1e70*/  REDG.E.ADD.64.STRONG.GPU desc[UR16][R8.64], R10 ;  /* 0x0000000a0800798e */ /* 0x0001e4000c12e510 */
.L_x_149:
[----:B------:R-:W-:Y:S05]  /*1e80*/  BSYNC.RECONVERGENT B1 ;  /* 0x0000000000017941 */ /* 0x000fea0003800200 */
.L_x_148:
[----:B------:R-:W-:-:S05]  /*1e90*/  VIADD R7, R7, 0x8 ;  /* 0x0000000807077836 */ /* 0x000fca0000000000 */
[----:B------:R-:W-:-:S13]  /*1ea0*/  ISETP.NE.AND P0, PT, R7, R4, PT ;  /* 0x000000040700720c */ /* 0x000fda0003f05270 */
[----:B------:R-:W-:Y:S05]  /*1eb0*/  @P0 BRA `(.L_x_150) ;  /* 0xfffffff8009c0947 */ /* 0x000fea000383ffff */
[----:B------:R-:W-:-:S07]  /*1ec0*/  IMAD.MOV.U32 R3, RZ, RZ, R4 ;  /* 0x000000ffff037224 */ /* 0x000fce00078e0004 */
.L_x_133:
[C---:B01234-:R-:W-:Y:S02]  /*1ed0*/  LOP3.LUT R12, R5.reuse, 0x7, RZ, 0xc0, !PT ;  /* 0x00000007050c7812 */ /* 0x05ffe400078ec0ff */
[C---:B------:R-:W-:Y:S02]  /*1ee0*/  LOP3.LUT R13, R5.reuse, 0x3, RZ, 0xc0, !PT ;  /* 0x00000003050d7812 */ /* 0x040fe400078ec0ff */
[C---:B------:R-:W-:Y:S02]  /*1ef0*/  ISETP.NE.AND P0, PT, R12.reuse, RZ, PT ;  /* 0x000000ff0c00720c */ /* 0x040fe40003f05270 */
[----:B------:R-:W-:Y:S01]  /*1f00*/  LOP3.LUT R2, R5, 0x1, RZ, 0xc0, !PT ;  /* 0x0000000105027812 */ /* 0x000fe200078ec0ff */
[----:B------:R-:W-:Y:S01]  /*1f10*/  VIADD R5, R12, 0xffffffff ;  /* 0xffffffff0c057836 */ /* 0x000fe20000000000 */
[----:B------:R-:W-:-:S09]  /*1f20*/  IADD3 R15, PT, PT, R13, -0x1, RZ ;  /* 0xffffffff0d0f7810 */ /* 0x000fd20007ffe0ff */
[----:B------:R-:W-:Y:S05]  /*1f30*/  @!P0 BRA `(.L_x_151) ;  /* 0x0000000400708947 */ /* 0x000fea0003800000 */
[----:B------:R-:W-:-:S13]  /*1f40*/  ISETP.GE.U32.AND P0, PT, R5, 0x3, PT ;  /* 0x000000030500780c */ /* 0x000fda0003f06070 */
[----:B------:R-:W-:Y:S05]  /*1f50*/  @!P0 BRA `(.L_x_152) ;  /* 0x0000000000c08947 */ /* 0x000fea0003800000 */
[----:B------:R-:W-:Y:S01]  /*1f60*/  IMAD R6, R3, 0x400, R0 ;  /* 0x0000040003067824 */ /* 0x000fe200078e0200 */
[----:B------:R-:W-:Y:S04]  /*1f70*/  BSSY.RECONVERGENT B1, `(.L_x_153) ;  /* 0x000000f000017945 */ /* 0x000fe80003800200 */
[----:B------:R-:W0:Y:S04]  /*1f80*/  LDS R8, [R6] ;  /* 0x0000000006087984 */ /* 0x000e280000000800 */
[----:B------:R-:W1:Y:S04]  /*1f90*/  LDS R10, [R6+0x400] ;  /* 0x00040000060a7984 */ /* 0x000e680000000800 */
[----:B------:R-:W2:Y:S04]  /*1fa0*/  LDS R11, [R6+0x800] ;  /* 0x00080000060b7984 */ /* 0x000ea80000000800 */
[----:B------:R-:W3:Y:S01]  /*1fb0*/  LDS R16, [R6+0xc00] ;  /* 0x000c000006107984 */ /* 0x000ee20000000800 */
[----:B0-----:R-:W-:-:S02]  /*1fc0*/  ISETP.NE.AND P0, PT, R8, RZ, PT ;  /* 0x000000ff0800720c */ /* 0x001fc40003f05270 */
[----:B-1----:R-:W-:Y:S02]  /*1fd0*/  ISETP.NE.AND P1, PT, R10, RZ, PT ;  /* 0x000000ff0a00720c */ /* 0x002fe40003f25270 */
[----:B--2---:R-:W-:Y:S02]  /*1fe0*/  ISETP.NE.AND P2, PT, R11, RZ, PT ;  /* 0x000000ff0b00720c */ /* 0x004fe40003f45270 */
[----:B---3--:R-:W-:-:S07]  /*1ff0*/  ISETP.NE.AND P3, PT, R16, RZ, PT ;  /* 0x000000ff1000720c */ /* 0x008fce0003f65270 */
[----:B------:R-:W-:Y:S06]  /*2000*/  @!P0 BRA `(.L_x_154) ;  /* 0x0000000000148947 */ /* 0x000fec0003800000 */
[----:B------:R-:W0:Y:S01]  /*2010*/  LDC.64 R6, c[0x0][0x380] ;  /* 0x0000e000ff067b82 */ /* 0x000e220000000a00 */
[----:B------:R-:W-:-:S04]  /*2020*/  IMAD R9, R3, 0x100, R36 ;  /* 0x0000010003097824 */ /* 0x000fc800078e0224 */
[----:B0-----:R-:W-:-:S04]  /*2030*/  IMAD.WIDE.U32 R6, R9, 0x8, R6 ;  /* 0x0000000809067825 */ /* 0x001fc800078e0006 */
[----:B------:R-:W-:-:S05]  /*2040*/  IMAD.MOV.U32 R9, RZ, RZ, RZ ;  /* 0x000000ffff097224 */ /* 0x000fca00078e00ff */
[----:B------:R0:W-:Y:S02]  /*2050*/  REDG.E.ADD.64.STRONG.GPU desc[UR16][R6.64], R8 ;  /* 0x000000080600798e */ /* 0x0001e4000c12e510 */
.L_x_154:
[----:B------:R-:W-:Y:S05]  /*2060*/  BSYNC.RECONVERGENT B1 ;  /* 0x0000000000017941 */ /* 0x000fea0003800200 */
.L_x_153:
[----:B------:R-:W-:Y:S04]  /*2070*/  BSSY.RECONVERGENT B1, `(.L_x_155) ;  /* 0x0000009000017945 */ /* 0x000fe80003800200 */
[----:B------:R-:W-:Y:S05]  /*2080*/  @!P1 BRA `(.L_x_156) ;  /* 0x00000000001c9947 */ /* 0x000fea0003800000 */
[----:B0-----:R-:W0:Y:S01]  /*2090*/  LDC.64 R6, c[0x0][0x380] ;  /* 0x0000e000ff067b82 */ /* 0x001e220000000a00 */
[----:B------:R-:W-:Y:S02]  /*20a0*/  IMAD R9, R3, 0x100, R36 ;  /* 0x0000010003097824 */ /* 0x000fe400078e0224 */
[----:B------:R-:W-:Y:S02]  /*20b0*/  IMAD.MOV.U32 R8, RZ, RZ, R10 ;  /* 0x000000ffff087224 */ /* 0x000fe400078e000a */
[----:B------:R-:W-:-:S04]  /*20c0*/  VIADD R9, R9, 0x100 ;  /* 0x0000010009097836 */ /* 0x000fc80000000000 */
[----:B0-----:R-:W-:-:S04]  /*20d0*/  IMAD.WIDE.U32 R6, R9, 0x8, R6 ;  /* 0x0000000809067825 */ /* 0x001fc800078e0006 */
[----:B------:R-:W-:-:S05]  /*20e0*/  IMAD.MOV.U32 R9, RZ, RZ, RZ ;  /* 0x000000ffff097224 */ /* 0x000fca00078e00ff */
[----:B------:R1:W-:Y:S02]  /*20f0*/  REDG.E.ADD.64.STRONG.GPU desc[UR16][R6.64], R8 ;  /* 0x000000080600798e */ /* 0x0003e4000c12e510 */
.L_x_156:
[----:B------:R-:W-:Y:S05]  /*2100*/  BSYNC.RECONVERGENT B1 ;  /* 0x0000000000017941 */ /* 0x000fea0003800200 */
.L_x_155:
[----:B------:R-:W-:Y:S04]  /*2110*/  BSSY.RECONVERGENT B1, `(.L_x_157) ;  /* 0x0000009000017945 */ /* 0x000fe80003800200 */
[----:B------:R-:W-:Y:S05]  /*2120*/  @!P2 BRA `(.L_x_158) ;  /* 0x00000000001ca947 */ /* 0x000fea0003800000 */
[----:B01----:R-:W0:Y:S01]  /*2130*/  LDC.64 R6, c[0x0][0x380] ;  /* 0x0000e000ff067b82 */ /* 0x003e220000000a00 */
[----:B------:R-:W-:Y:S02]  /*2140*/  IMAD R9, R3, 0x100, R36 ;  /* 0x0000010003097824 */ /* 0x000fe400078e0224 */
[----:B------:R-:W-:-:S03]  /*2150*/  IMAD.MOV.U32 R8, RZ, RZ, R11 ;  /* 0x000000ffff087224 */ /* 0x000fc600078e000b */
[----:B------:R-:W-:-:S05]  /*2160*/  IADD3 R9, PT, PT, R9, 0x200, RZ ;  /* 0x0000020009097810 */ /* 0x000fca0007ffe0ff */
[----:B0-----:R-:W-:-:S04]  /*2170*/  IMAD.WIDE.U32 R6, R9, 0x8, R6 ;  /* 0x0000000809067825 */ /* 0x001fc800078e0006 */
[----:B------:R-:W-:-:S05]  /*2180*/  IMAD.MOV.U32 R9, RZ, RZ, RZ ;  /* 0x000000ffff097224 */ /* 0x000fca00078e00ff */
[----:B------:R2:W-:Y:S02]  /*2190*/  REDG.E.ADD.64.STRONG.GPU desc[UR16][R6.64], R8 ;  /* 0x000000080600798e */ /* 0x0005e4000c12e510 */
.L_x_158:
[----:B------:R-:W-:Y:S05]  /*21a0*/  BSYNC.RECONVERGENT B1 ;  /* 0x0000000000017941 */ /* 0x000fea0003800200 */
.L_x_157:
[----:B------:R-:W-:Y:S04]  /*21b0*/  BSSY.RECONVERGENT B1, `(.L_x_159) ;  /* 0x0000009000017945 */ /* 0x000fe80003800200 */
[----:B------:R-:W-:Y:S05]  /*21c0*/  @!P3 BRA `(.L_x_160) ;  /* 0x00000000001cb947 */ /* 0x000fea0003800000 */
[----:B012---:R-:W0:Y:S01]  /*21d0*/  LDC.64 R6, c[0x0][0x380] ;  /* 0x0000e000ff067b82 */ /* 0x007e220000000a00 */
[----:B------:R-:W-:Y:S02]  /*21e0*/  IMAD R9, R3, 0x100, R36 ;  /* 0x0000010003097824 */ /* 0x000fe400078e0224 */
[----:B------:R-:W-:Y:S02]  /*21f0*/  IMAD.MOV.U32 R8, RZ, RZ, R16 ;  /* 0x000000ffff087224 */ /* 0x000fe400078e0010 */
[----:B------:R-:W-:-:S04]  /*2200*/  VIADD R9, R9, 0x300 ;  /* 0x0000030009097836 */ /* 0x000fc80000000000 */
[----:B0-----:R-:W-:-:S04]  /*2210*/  IMAD.WIDE.U32 R6, R9, 0x8, R6 ;  /* 0x0000000809067825 */ /* 0x001fc800078e0006 */
[----:B------:R-:W-:-:S05]  /*2220*/  IMAD.MOV.U32 R9, RZ, RZ, RZ ;  /* 0x000000ffff097224 */ /* 0x000fca00078e00ff */
[----:B------:R3:W-:Y:S02]  /*2230*/  REDG.E.ADD.64.STRONG.GPU desc[UR16][R6.64], R8 ;  /* 0x000000080600798e */ /* 0x0007e4000c12e510 */
.L_x_160:
[----:B------:R-:W-:Y:S05]  /*2240*/  BSYNC.RECONVERGENT B1 ;  /* 0x0000000000017941 */ /* 0x000fea0003800200 */
.L_x_159:
[----:B------:R-:W-:-:S07]  /*2250*/  VIADD R3, R3, 0x4 ;  /* 0x0000000403037836 */ /* 0x000fce0000000000 */
.L_x_152:
[----:B------:R-:W-:Y:S01]  /*2260*/  ISETP.NE.AND P0, PT, R13, RZ, PT ;  /* 0x000000ff0d00720c */ /* 0x000fe20003f05270 */
[----:B------:R-:W-:-:S12]  /*2270*/  BSSY.RECONVERGENT B1, `(.L_x_151) ;  /* 0x0000028000017945 */ /* 0x000fd80003800200 */
[----:B------:R-:W-:Y:S05]  /*2280*/  @!P0 BRA `(.L_x_161) ;  /* 0x0000000000988947 */ /* 0x000fea0003800000 */
[----:B------:R-:W-:-:S13]  /*2290*/  ISETP.NE.AND P0, PT, R15, RZ, PT ;  /* 0x000000ff0f00720c */ /* 0x000fda0003f05270 */
[----:B------:R-:W-:Y:S05]  /*22a0*/  @!P0 BRA `(.L_x_162) ;  /* 0x0000000000648947 */ /* 0x000fea0003800000 */
[----:B0123--:R-:W-:Y:S01]  /*22b0*/  IMAD R6, R3, 0x400, R0 ;  /* 0x0000040003067824 */ /* 0x00ffe200078e0200 */
[----:B------:R-:W-:Y:S04]  /*22c0*/  BSSY.RECONVERGENT B2, `(.L_x_163) ;  /* 0x000000c000027945 */ /* 0x000fe80003800200 */
[----:B------:R-:W0:Y:S04]  /*22d0*/  LDS R10, [R6] ;  /* 0x00000000060a7984 */ /* 0x000e280000000800 */
[----:B------:R-:W1:Y:S01]  /*22e0*/  LDS R11, [R6+0x400] ;  /* 0x00040000060b7984 */ /* 0x000e620000000800 */
[----:B0-----:R-:W-:-:S02]  /*22f0*/  ISETP.NE.AND P0, PT, R10, RZ, PT ;  /* 0x000000ff0a00720c */ /* 0x001fc40003f05270 */
[----:B-1----:R-:W-:-:S11]  /*2300*/  ISETP.NE.AND P1, PT, R11, RZ, PT ;  /* 0x000000ff0b00720c */ /* 0x002fd60003f25270 */
[----:B------:R-:W-:Y:S05]  /*2310*/  @!P0 BRA `(.L_x_164) ;  /* 0x0000000000188947 */ /* 0x000fea0003800000 */
[----:B------:R-:W0:Y:S01]  /*2320*/  LDC.64 R6, c[0x0][0x380] ;  /* 0x0000e000ff067b82 */ /* 0x000e220000000a00 */
[----:B------:R-:W-:-:S05]  /*2330*/  LEA R9, R3, R36, 0x8 ;  /* 0x0000002403097211 */ /* 0x000fca00078e40ff */
[----:B0-----:R-:W-:-:S04]  /*2340*/  IMAD.WIDE.U32 R8, R9, 0x8, R6 ;  /* 0x0000000809087825 */ /* 0x001fc800078e0006 */
[----:B------:R-:W-:Y:S02]  /*2350*/  IMAD.MOV.U32 R6, RZ, RZ, R10 ;  /* 0x000000ffff067224 */ /* 0x000fe400078e000a */
[----:B------:R-:W-:-:S05]  /*2360*/  IMAD.MOV.U32 R7, RZ, RZ, RZ ;  /* 0x000000ffff077224 */ /* 0x000fca00078e00ff */
[----:B------:R0:W-:Y:S02]  /*2370*/  REDG.E.ADD.64.STRONG.GPU desc[UR16][R8.64], R6 ;  /* 0x000000060800798e */ /* 0x0001e4000c12e510 */
.L_x_164:
[----:B------:R-:W-:Y:S05]  /*2380*/  BSYNC.RECONVERGENT B2 ;  /* 0x0000000000027941 */ /* 0x000fea0003800200 */
.L_x_163:
[----:B------:R-:W-:Y:S04]  /*2390*/  BSSY.RECONVERGENT B2, `(.L_x_165) ;  /* 0x0000009000027945 */ /* 0x000fe80003800200 */
[----:B------:R-:W-:Y:S05]  /*23a0*/  @!P1 BRA `(.L_x_166) ;  /* 0x00000000001c9947 */ /* 0x000fea0003800000 */
[----:B0-----:R-:W0:Y:S01]  /*23b0*/  LDC.64 R6, c[0x0][0x380] ;  /* 0x0000e000ff067b82 */ /* 0x001e220000000a00 */
[----:B------:R-:W-:-:S04]  /*23c0*/  IMAD R8, R3, 0x100, R36 ;  /* 0x0000010003087824 */ /* 0x000fc800078e0224 */
[----:B------:R-:W-:-:S04]  /*23d0*/  VIADD R9, R8, 0x100 ;  /* 0x0000010008097836 */ /* 0x000fc80000000000 */
[----:B0-----:R-:W-:-:S04]  /*23e0*/  IMAD.WIDE.U32 R8, R9, 0x8, R6 ;  /* 0x0000000809087825 */ /* 0x001fc800078e0006 */
[----:B------:R-:W-:Y:S02]  /*23f0*/  IMAD.MOV.U32 R6, RZ, RZ, R11 ;  /* 0x000000ffff067224 */ /* 0x000fe400078e000b */
[----:B------:R-:W-:-:S05]  /*2400*/  IMAD.MOV.U32 R7, RZ, RZ, RZ ;  /* 0x000000ffff077224 */ /* 0x000fca00078e00ff */
[----:B------:R1:W-:Y:S02]  /*2410*/  REDG.E.ADD.64.STRONG.GPU desc[UR16][R8.64], R6 ;  /* 0x000000060800798e */ /* 0x0003e4000c12e510 */
.L_x_166:
[----:B------:R-:W-:Y:S05]  /*2420*/  BSYNC.RECONVERGENT B2 ;  /* 0x0000000000027941 */ /* 0x000fea0003800200 */
.L_x_165:
[----:B------:R-:W-:-:S07]  /*2430*/  VIADD R3, R3, 0x2 ;  /* 0x0000000203037836 */ /* 0x000fce0000000000 */
.L_x_162:
[----:B------:R-:W-:-:S13]  /*2440*/  ISETP.NE.AND P0, PT, R2, RZ, PT ;  /* 0x000000ff0200720c */ /* 0x000fda0003f05270 */
[----:B------:R-:W-:Y:S05]  /*2450*/  @!P0 BRA `(.L_x_161) ;  /* 0x0000000000248947 */ /* 0x000fea0003800000 */
[----:B0123--:R-:W-:-:S05]  /*2460*/  IMAD R6, R3, 0x400, R0 ;  /* 0x0000040003067824 */ /* 0x00ffca00078e0200 */
[----:B------:R-:W0:Y:S02]  /*2470*/  LDS R8, [R6] ;  /* 0x0000000006087984 */ /* 0x000e240000000800 */
[----:B0-----:R-:W-:-:S13]  /*2480*/  ISETP.NE.AND P0, PT, R8, RZ, PT ;  /* 0x000000ff0800720c */ /* 0x001fda0003f05270 */
[----:B------:R-:W-:Y:S05]  /*2490*/  @!P0 BRA `(.L_x_161) ;  /* 0x0000000000148947 */ /* 0x000fea0003800000 */
[----:B------:R-:W0:Y:S01]  /*24a0*/  LDC.64 R6, c[0x0][0x380] ;  /* 0x0000e000ff067b82 */ /* 0x000e220000000a00 */
[----:B------:R-:W-:Y:S01]  /*24b0*/  LEA R3, R3, R36, 0x8 ;  /* 0x0000002403037211 */ /* 0x000fe200078e40ff */
[----:B------:R-:W-:-:S04]  /*24c0*/  IMAD.MOV.U32 R9, RZ, RZ, RZ ;  /* 0x000000ffff097224 */ /* 0x000fc800078e00ff */
[----:B0-----:R-:W-:-:S05]  /*24d0*/  IMAD.WIDE.U32 R6, R3, 0x8, R6 ;  /* 0x0000000803067825 */ /* 0x001fca00078e0006 */
[----:B------:R4:W-:Y:S02]  /*24e0*/  REDG.E.ADD.64.STRONG.GPU desc[UR16][R6.64], R8 ;  /* 0x000000080600798e */ /* 0x0009e4000c12e510 */
.L_x_161:
[----:B------:R-:W-:Y:S05]  /*24f0*/  BSYNC.RECONVERGENT B1 ;  /* 0x0000000000017941 */ /* 0x000fea0003800200 */
.L_x_151:
[----:B------:R-:W-:-:S13]  /*2500*/  ISETP.GT.U32.AND P0, PT, R36, 0x7f, PT ;  /* 0x0000007f2400780c */ /* 0x000fda0003f04070 */
[----:B------:R-:W-:Y:S05]  /*2510*/  @P0 BRA `(.L_x_132) ;  /* 0x0000000800a40947 */ /* 0x000fea0003800000 */
[----:B------:R-:W-:Y:S01]  /*2520*/  ISETP.GE.U32.AND P0, PT, R14, 0x7, PT ;  /* 0x000000070e00780c */ /* 0x000fe20003f06070 */
[----:B------:R-:W-:-:S12]  /*2530*/  IMAD.MOV.U32 R3, RZ, RZ, RZ ;  /* 0x000000ffff037224 */ /* 0x000fd800078e00ff */
[----:B------:R-:W-:Y:S05]  /*2540*/  @!P0 BRA `(.L_x_167) ;  /* 0x0000000400248947 */ /* 0x000fea0003800000 */
[----:B01234-:R-:W0:Y:S01]  /*2550*/  LDC.64 R6, c[0x0][0x380] ;  /* 0x0000e000ff067b82 */ /* 0x01fe220000000a00 */
[----:B------:R-:W-:-:S07]  /*2560*/  IMAD.MOV.U32 R3, RZ, RZ, RZ ;  /* 0x000000ffff037224 */ /* 0x000fce00078e00ff */
.L_x_184:
[C---:B01234-:R-:W-:Y:S01]  /*2570*/  IMAD R10, R3.reuse, 0x400, R0 ;  /* 0x00000400030a7824 */ /* 0x05ffe200078e0200 */
[----:B------:R-:W-:Y:S01]  /*2580*/  BSSY.RECONVERGENT B1, `(.L_x_168) ;  /* 0x0000012000017945 */ /* 0x000fe20003800200 */
[C---:B------:R-:W-:Y:S02]  /*2590*/  IMAD R9, R3.reuse, 0x100, R36 ;  /* 0x0000010003097824 */ /* 0x040fe400078e0224 */
[----:B------:R-:W-:Y:S01]  /*25a0*/  VIADD R3, R3, 0x8 ;  /* 0x0000000803037836 */ /* 0x000fe20000000000 */
[----:B------:R-:W1:Y:S01]  /*25b0*/  LDS R14, [R10+0x200] ;  /* 0x000200000a0e7984 */ /* 0x000e620000000800 */
[----:B0-----:R-:W-:-:S03]  /*25c0*/  IMAD.WIDE.U32 R8, R9, 0x8, R6 ;  /* 0x0000000809087825 */ /* 0x001fc600078e0006 */
[----:B------:R-:W0:Y:S04]  /*25d0*/  LDS R16, [R10+0x600] ;  /* 0x000600000a107984 */ /* 0x000e280000000800 */
[----:B------:R2:W3:Y:S04]  /*25e0*/  LDS R17, [R10+0xa00] ;  /* 0x000a00000a117984 */ /* 0x0004e80000000800 */
[----:B------:R2:W4:Y:S04]  /*25f0*/  LDS R18, [R10+0xe00] ;  /* 0x000e00000a127984 */ /* 0x0005280000000800 */
[----:B------:R2:W2:Y:S04]  /*2600*/  LDS R19, [R10+0x1200] ;  /* 0x001200000a137984 */ /* 0x0004a80000000800 */
[----:B------:R0:W2:Y:S04]  /*2610*/  LDS R20, [R10+0x1600] ;  /* 0x001600000a147984 */ /* 0x0000a80000000800 */
[----:B------:R0:W2:Y:S04]  /*2620*/  LDS R21, [R10+0x1a00] ;  /* 0x001a00000a157984 */ /* 0x0000a80000000800 */
[----:B------:R0:W2:Y:S01]  /*2630*/  LDS R22, [R10+0x1e00] ;  /* 0x001e00000a167984 */ /* 0x0000a20000000800 */
[----:B-1----:R-:W-:-:S02]  /*2640*/  ISETP.NE.AND P0, PT, R14, RZ, PT ;  /* 0x000000ff0e00720c */ /* 0x002fc40003f05270 */
[----:B0-----:R-:W-:-:S11]  /*2650*/  ISETP.NE.AND P1, PT, R16, RZ, PT ;  /* 0x000000ff1000720c */ /* 0x001fd60003f25270 */
[----:B---34-:R-:W-:Y:S05]  /*2660*/  @!P0 BRA `(.L_x_169) ;  /* 0x00000000000c8947 */ /* 0x018fea0003800000 */
[----:B--2---:R-:W-:Y:S02]  /*2670*/  IMAD.MOV.U32 R10, RZ, RZ, R14 ;  /* 0x000000ffff0a7224 */ /* 0x004fe400078e000e */
[----:B------:R-:W-:-:S05]  /*2680*/  IMAD.MOV.U32 R11, RZ, RZ, RZ ;  /* 0x000000ffff0b7224 */ /* 0x000fca00078e00ff */
[----:B------:R0:W-:Y:S02]  /*2690*/  REDG.E.ADD.64.STRONG.GPU desc[UR16][R8.64+0x400], R10 ;  /* 0x0004000a0800798e */ /* 0x0001e4000c12e510 */
.L_x_169:
[----:B------:R-:W-:Y:S05]  /*26a0*/  BSYNC.RECONVERGENT B1 ;  /* 0x0000000000017941 */ /* 0x000fea0003800200 */
.L_x_168:
[----:B------:R-:W-:Y:S04]  /*26b0*/  BSSY.RECONVERGENT B1, `(.L_x_170) ;  /* 0x0000005000017945 */ /* 0x000fe80003800200 */
[----:B------:R-:W-:Y:S05]  /*26c0*/  @!P1 BRA `(.L_x_171) ;  /* 0x00000000000c9947 */ /* 0x000fea0003800000 */
[----:B0-2---:R-:W-:Y:S01]  /*26d0*/  MOV R10, R16 ;  /* 0x00000010000a7202 */ /* 0x005fe20000000f00 */
[----:B------:R-:W-:-:S05]  /*26e0*/  IMAD.MOV.U32 R11, RZ, RZ, RZ ;  /* 0x000000ffff0b7224 */ /* 0x000fca00078e00ff */
[----:B------:R1:W-:Y:S02]  /*26f0*/  REDG.E.ADD.64.STRONG.GPU desc[UR16][R8.64+0xc00], R10 ;  /* 0x000c000a0800798e */ /* 0x0003e4000c12e510 */
.L_x_171:
[----:B------:R-:W-:Y:S05]  /*2700*/  BSYNC.RECONVERGENT B1 ;  /* 0x0000000000017941 */ /* 0x000fea0003800200 */
.L_x_170:
[----:B------:R-:W-:Y:S01]  /*2710*/  ISETP.NE.AND P6, PT, R17, RZ, PT ;  /* 0x000000ff1100720c */ /* 0x000fe20003fc5270 */
[----:B------:R-:W-:Y:S01]  /*2720*/  BSSY.RECONVERGENT B1, `(.L_x_172) ;  /* 0x000000b000017945 */ /* 0x000fe20003800200 */
[----:B------:R-:W-:Y:S02]  /*2730*/  ISETP.NE.AND P0, PT, R3, R4, PT ;  /* 0x000000040300720c */ /* 0x000fe40003f05270 */
[----:B------:R-:W-:Y:S02]  /*2740*/  ISETP.NE.AND P1, PT, R18, RZ, PT ;  /* 0x000000ff1200720c */ /* 0x000fe40003f25270 */
[----:B--2---:R-:W-:Y:S02]  /*2750*/  ISETP.NE.AND P2, PT, R19, RZ, PT ;  /* 0x000000ff1300720c */ /* 0x004fe40003f45270 */
[----:B------:R-:W-:Y:S02]  /*2760*/  ISETP.NE.AND P3, PT, R20, RZ, PT ;  /* 0x000000ff1400720c */ /* 0x000fe40003f65270 */
[----:B------:R-:W-:-:S02]  /*2770*/  ISETP.NE.AND P4, PT, R21, RZ, PT ;  /* 0x000000ff1500720c */ /* 0x000fc40003f85270 */
[----:B------:R-:W-:Y:S01]  /*2780*/  ISETP.NE.AND P5, PT, R22, RZ, PT ;  /* 0x000000ff1600720c */ /* 0x000fe20003fa5270 */
[----:B------:R-:W-:-:S12]  /*2790*/  @!P6 BRA `(.L_x_173) ;  /* 0x00000000000ce947 */ /* 0x000fd80003800000 */
[----:B01----:R-:W-:Y:S02]  /*27a0*/  IMAD.MOV.U32 R10, RZ, RZ, R17 ;  /* 0x000000ffff0a7224 */ /* 0x003fe400078e0011 */
[----:B------:R-:W-:-:S05]  /*27b0*/  IMAD.MOV.U32 R11, RZ, RZ, RZ ;  /* 0x000000ffff0b7224 */ /* 0x000fca00078e00ff */
[----:B------:R2:W-:Y:S02]  /*27c0*/  REDG.E.ADD.64.STRONG.GPU desc[UR16][R8.64+0x1400], R10 ;  /* 0x0014000a0800798e */ /* 0x0005e4000c12e510 */
.L_x_173:
[----:B------:R-:W-:Y:S05]  /*27d0*/  BSYNC.RECONVERGENT B1 ;  /* 0x0000000000017941 */ /* 0x000fea0003800200 */
.L_x_172:
[----:B------:R-:W-:Y:S04]  /*27e0*/  BSSY.RECONVERGENT B1, `(.L_x_174) ;  /* 0x0000005000017945 */ /* 0x000fe80003800200 */
[----:B------:R-:W-:Y:S05]  /*27f0*/  @!P1 BRA `(.L_x_175) ;  /* 0x00000000000c9947 */ /* 0x000fea0003800000 */
[----:B012---:R-:W-:Y:S02]  /*2800*/  IMAD.MOV.U32 R10, RZ, RZ, R18 ;  /* 0x000000ffff0a7224 */ /* 0x007fe400078e0012 */
[----:B------:R-:W-:-:S05]  /*2810*/  IMAD.MOV.U32 R11, RZ, RZ, RZ ;  /* 0x000000ffff0b7224 */ /* 0x000fca00078e00ff */
[----:B------:R3:W-:Y:S02]  /*2820*/  REDG.E.ADD.64.STRONG.GPU desc[UR16][R8.64+0x1c00], R10 ;  /* 0x001c000a0800798e */ /* 0x0007e4000c12e510 */
.L_x_175:
[----:B------:R-:W-:Y:S05]  /*2830*/  BSYNC.RECONVERGENT B1 ;  /* 0x0000000000017941 */ /* 0x000fea0003800200 */
.L_x_174:
[----:B------:R-:W-:Y:S04]  /*2840*/  BSSY.RECONVERGENT B1, `(.L_x_176) ;  /* 0x0000005000017945 */ /* 0x000fe80003800200 */
[----:B------:R-:W-:Y:S05]  /*2850*/  @!P2 BRA `(.L_x_177) ;  /* 0x00000000000ca947 */ /* 0x000fea0003800000 */
[----:B0123--:R-:W-:Y:S02]  /*2860*/  IMAD.MOV.U32 R10, RZ, RZ, R19 ;  /* 0x000000ffff0a7224 */ /* 0x00ffe400078e0013 */
[----:B------:R-:W-:-:S05]  /*2870*/  IMAD.MOV.U32 R11, RZ, RZ, RZ ;  /* 0x000000ffff0b7224 */ /* 0x000fca00078e00ff */
[----:B------:R4:W-:Y:S02]  /*2880*/  REDG.E.ADD.64.STRONG.GPU desc[UR16][R8.64+0x2400], R10 ;  /* 0x0024000a0800798e */ /* 0x0009e4000c12e510 */
.L_x_177:
[----:B------:R-:W-:Y:S05]  /*2890*/  BSYNC.RECONVERGENT B1 ;  /* 0x0000000000017941 */ /* 0x000fea0003800200 */
.L_x_176:
[----:B------:R-:W-:Y:S04]  /*28a0*/  BSSY.RECONVERGENT B1, `(.L_x_178) ;  /* 0x0000005000017945 */ /* 0x000fe80003800200 */
[----:B------:R-:W-:Y:S05]  /*28b0*/  @!P3 BRA `(.L_x_179) ;  /* 0x00000000000cb947 */ /* 0x000fea0003800000 */
[----:B01234-:R-:W-:Y:S02]  /*28c0*/  HFMA2 R11, -RZ, RZ, 0, 0 ;  /* 0x00000000ff0b7431 */ /* 0x01ffe400000001ff */
[----:B------:R-:W-:-:S05]  /*28d0*/  IMAD.MOV.U32 R10, RZ, RZ, R20 ;  /* 0x000000ffff0a7224 */ /* 0x000fca00078e0014 */
[----:B------:R0:W-:Y:S02]  /*28e0*/  REDG.E.ADD.64.STRONG.GPU desc[UR16][R8.64+0x2c00], R10 ;  /* 0x002c000a0800798e */ /* 0x0001e4000c12e510 */
.L_x_179:
[----:B------:R-:W-:Y:S05]  /*28f0*/  BSYNC.RECONVERGENT B1 ;  /* 0x0000000000017941 */ /* 0x000fea0003800200 */
.L_x_178:
[----:B------:R-:W-:Y:S04]  /*2900*/  BSSY.RECONVERGENT B1, `(.L_x_180) ;  /* 0x0000005000017945 */ /* 0x000fe80003800200 */
[----:B------:R-:W-:Y:S05]  /*2910*/  @!P4 BRA `(.L_x_181) ;  /* 0x00000000000cc947 */ /* 0x000fea0003800000 */
[----:B01234-:R-:W-:Y:S02]  /*2920*/  IMAD.MOV.U32 R10, RZ, RZ, R21 ;  /* 0x000000ffff0a7224 */ /* 0x01ffe400078e0015 */
[----:B------:R-:W-:-:S05]  /*2930*/  IMAD.MOV.U32 R11, RZ, RZ, RZ ;  /* 0x000000ffff0b7224 */ /* 0x000fca00078e00ff */
[----:B------:R0:W-:Y:S02]  /*2940*/  REDG.E.ADD.64.STRONG.GPU desc[UR16][R8.64+0x3400], R10 ;  /* 0x0034000a0800798e */ /* 0x0001e4000c12e510 */
.L_x_181:
[----:B------:R-:W-:Y:S05]  /*2950*/  BSYNC.RECONVERGENT B1 ;  /* 0x0000000000017941 */ /* 0x000fea0003800200 */
.L_x_180:
[----:B------:R-:W-:Y:S04]  /*2960*/  BSSY.RECONVERGENT B1, `(.L_x_182) ;  /* 0x0000005000017945 */ /* 0x000fe80003800200 */
[----:B------:R-:W-:Y:S05]  /*2970*/  @!P5 BRA `(.L_x_183) ;  /* 0x00000000000cd947 */ /* 0x000fea0003800000 */
[----:B01234-:R-:W-:Y:S02]  /*2980*/  IMAD.MOV.U32 R10, RZ, RZ, R22 ;  /* 0x000000ffff0a7224 */ /* 0x01ffe400078e0016 */
[----:B------:R-:W-:-:S05]  /*2990*/  IMAD.MOV.U32 R11, RZ, RZ, RZ ;  /* 0x000000ffff0b7224 */ /* 0x000fca00078e00ff */
[----:B------:R0:W-:Y:S02]  /*29a0*/  REDG.E.ADD.64.STRONG.GPU desc[UR16][R8.64+0x3c00], R10 ;  /* 0x003c000a0800798e */ /* 0x0001e4000c12e510 */
.L_x_183:
[----:B------:R-:W-:Y:S05]  /*29b0*/  BSYNC.RECONVERGENT B1 ;  /* 0x0000000000017941 */ /* 0x000fea0003800200 */
.L_x_182:
[----:B------:R-:W-:Y:S05]  /*29c0*/  @P0 BRA `(.L_x_184) ;  /* 0xfffffff800e80947 */ /* 0x000fea000383ffff */
[----:B------:R-:W-:-:S07]  /*29d0*/  IMAD.MOV.U32 R3, RZ, RZ, R4 ;  /* 0x000000ffff037224 */ /* 0x000fce00078e0004 */
.L_x_167:
[----:B------:R-:W-:-:S13]  /*29e0*/  ISETP.NE.AND P0, PT, R12, RZ, PT ;  /* 0x000000ff0c00720c */ /* 0x000fda0003f05270 */
[----:B------:R-:W-:Y:S05]  /*29f0*/  @!P0 BRA `(.L_x_132) ;  /* 0x00000004006c8947 */ /* 0x000fea0003800000 */
[----:B------:R-:W-:-:S13]  /*2a00*/  ISETP.GE.U32.AND P0, PT, R5, 0x3, PT ;  /* 0x000000030500780c */ /* 0x000fda0003f06070 */
[----:B------:R-:W-:Y:S05]  /*2a10*/  @!P0 BRA `(.L_x_185) ;  /* 0x0000000000c08947 */ /* 0x000fea0003800000 */
[----:B------:R-:W-:Y:S01]  /*2a20*/  IMAD R4, R3, 0x400, R0 ;  /* 0x0000040003047824 */ /* 0x000fe200078e0200 */
[----:B------:R-:W-:Y:S04]  /*2a30*/  BSSY.RECONVERGENT B1, `(.L_x_186) ;  /* 0x000000f000017945 */ /* 0x000fe80003800200 */
[----:B01234-:R-:W0:Y:S04]  /*2a40*/  LDS R6, [R4+0x200] ;  /* 0x0002000004067984 */ /* 0x01fe280000000800 */
        /* <DEDUP_REMOVED lines=13> */
.L_x_187:
[----:B------:R-:W-:Y:S05]  /*2b20*/  BSYNC.RECONVERGENT B1 ;  /* 0x0000000000017941 */ /* 0x000fea0003800200 */
.L_x_186:
[----:B------:R-:W-:Y:S04]  /*2b30*/  BSSY.RECONVERGENT B1, `(.L_x_188) ;  /* 0x0000009000017945 */ /* 0x000fe80003800200 */
[----:B------:R-:W-:Y:S05]  /*2b40*/  @!P1 BRA `(.L_x_189) ;  /* 0x00000000001c9947 */ /* 0x000fea0003800000 */
[----:B0-----:R-:W0:Y:S01]  /*2b50*/  LDC.64 R4, c[0x0][0x380] ;  /* 0x0000e000ff047b82 */ /* 0x001e220000000a00 */
[----:B------:R-:W-:Y:S01]  /*2b60*/  LEA R7, R3, R36, 0x8 ;  /* 0x0000002403077211 */ /* 0x000fe200078e40ff */
[----:B------:R-:W-:-:S04]  /*2b70*/  IMAD.MOV.U32 R6, RZ, RZ, R8 ;  /* 0x000000ffff067224 */ /* 0x000fc800078e0008 */
[----:B------:R-:W-:-:S04]  /*2b80*/  VIADD R7, R7, 0x100 ;  /* 0x0000010007077836 */ /* 0x000fc80000000000 */
[----:B0-----:R-:W-:-:S04]  /*2b90*/  IMAD.WIDE.U32 R4, R7, 0x8, R4 ;  /* 0x0000000807047825 */ /* 0x001fc800078e0004 */
[----:B------:R-:W-:-:S05]  /*2ba0*/  IMAD.MOV.U32 R7, RZ, RZ, RZ ;  /* 0x000000ffff077224 */ /* 0x000fca00078e00ff */
[----:B------:R1:W-:Y:S02]  /*2bb0*/  REDG.E.ADD.64.STRONG.GPU desc[UR16][R4.64+0x400], R6 ;  /* 0x000400060400798e */ /* 0x0003e4000c12e510 */
.L_x_189:
[----:B------:R-:W-:Y:S05]  /*2bc0*/  BSYNC.RECONVERGENT B1 ;  /* 0x0000000000017941 */ /* 0x000fea0003800200 */
.L_x_188:
[----:B------:R-:W-:Y:S04]  /*2bd0*/  BSSY.RECONVERGENT B1, `(.L_x_190) ;  /* 0x0000009000017945 */ /* 0x000fe80003800200 */
[----:B------:R-:W-:Y:S05]  /*2be0*/  @!P2 BRA `(.L_x_191) ;  /* 0x00000000001ca947 */ /* 0x000fea0003800000 */
[----:B01----:R-:W0:Y:S01]  /*2bf0*/  LDC.64 R4, c[0x0][0x380] ;  /* 0x0000e000ff047b82 */ /* 0x003e220000000a00 */
[----:B------:R-:W-:Y:S02]  /*2c00*/  IMAD R7, R3, 0x100, R36 ;  /* 0x0000010003077824 */ /* 0x000fe400078e0224 */
[----:B------:R-:W-:Y:S02]  /*2c10*/  IMAD.MOV.U32 R6, RZ, RZ, R9 ;  /* 0x000000ffff067224 */ /* 0x000fe400078e0009 */
[----:B------:R-:W-:-:S04]  /*2c20*/  VIADD R7, R7, 0x200 ;  /* 0x0000020007077836 */ /* 0x000fc80000000000 */
[----:B0-----:R-:W-:-:S04]  /*2c30*/  IMAD.WIDE.U32 R4, R7, 0x8, R4 ;  /* 0x0000000807047825 */ /* 0x001fc800078e0004 */
[----:B------:R-:W-:-:S05]  /*2c40*/  IMAD.MOV.U32 R7, RZ, RZ, RZ ;  /* 0x000000ffff077224 */ /* 0x000fca00078e00ff */
[----:B------:R2:W-:Y:S02]  /*2c50*/  REDG.E.ADD.64.STRONG.GPU desc[UR16][R4.64+0x400], R6 ;  /* 0x000400060400798e */ /* 0x0005e4000c12e510 */
.L_x_191:
[----:B------:R-:W-:Y:S05]  /*2c60*/  BSYNC.RECONVERGENT B1 ;  /* 0x0000000000017941 */ /* 0x000fea0003800200 */
.L_x_190:
[----:B------:R-:W-:Y:S04]  /*2c70*/  BSSY.RECONVERGENT B1, `(.L_x_192) ;  /* 0x0000009000017945 */ /* 0x000fe80003800200 */
[----:B------:R-:W-:Y:S05]  /*2c80*/  @!P3 BRA `(.L_x_193) ;  /* 0x00000000001cb947 */ /* 0x000fea0003800000 */
[----:B012---:R-:W0:Y:S01]  /*2c90*/  LDC.64 R4, c[0x0][0x380] ;  /* 0x0000e000ff047b82 */ /* 0x007e220000000a00 */
[----:B------:R-:W-:Y:S02]  /*2ca0*/  IMAD R7, R3, 0x100, R36 ;  /* 0x0000010003077824 */ /* 0x000fe400078e0224 */
[----:B------:R-:W-:-:S03]  /*2cb0*/  IMAD.MOV.U32 R6, RZ, RZ, R10 ;  /* 0x000000ffff067224 */ /* 0x000fc600078e000a */
[----:B------:R-:W-:-:S05]  /*2cc0*/  IADD3 R7, PT, PT, R7, 0x300, RZ ;  /* 0x0000030007077810 */ /* 0x000fca0007ffe0ff */
[----:B0-----:R-:W-:-:S04]  /*2cd0*/  IMAD.WIDE.U32 R4, R7, 0x8, R4 ;  /* 0x0000000807047825 */ /* 0x001fc800078e0004 */
[----:B------:R-:W-:-:S05]  /*2ce0*/  IMAD.MOV.U32 R7, RZ, RZ, RZ ;  /* 0x000000ffff077224 */ /* 0x000fca00078e00ff */
[----:B------:R3:W-:Y:S02]  /*2cf0*/  REDG.E.ADD.64.STRONG.GPU desc[UR16][R4.64+0x400], R6 ;  /* 0x000400060400798e */ /* 0x0007e4000c12e510 */
.L_x_193:
[----:B------:R-:W-:Y:S05]  /*2d00*/  BSYNC.RECONVERGENT B1 ;  /* 0x0000000000017941 */ /* 0x000fea0003800200 */
.L_x_192:
[----:B------:R-:W-:-:S07]  /*2d10*/  VIADD R3, R3, 0x4 ;  /* 0x0000000403037836 */ /* 0x000fce0000000000 */
.L_x_185:
[----:B------:R-:W-:-:S13]  /*2d20*/  ISETP.NE.AND P0, PT, R13, RZ, PT ;  /* 0x000000ff0d00720c */ /* 0x000fda0003f05270 */
[----:B------:R-:W-:Y:S05]  /*2d30*/  @!P0 BRA `(.L_x_132) ;  /* 0x00000000009c8947 */ /* 0x000fea0003800000 */
[----:B------:R-:W-:-:S13]  /*2d40*/  ISETP.NE.AND P0, PT, R15, RZ, PT ;  /* 0x000000ff0f00720c */ /* 0x000fda0003f05270 */
[----:B------:R-:W-:Y:S05]  /*2d50*/  @!P0 BRA `(.L_x_194) ;  /* 0x0000000000648947 */ /* 0x000fea0003800000 */
[----:B0123--:R-:W-:Y:S01]  /*2d60*/  IMAD R4, R3, 0x400, R0 ;  /* 0x0000040003047824 */ /* 0x00ffe200078e0200 */
[----:B------:R-:W-:Y:S04]  /*2d70*/  BSSY.RECONVERGENT B1, `(.L_x_195) ;  /* 0x000000c000017945 */ /* 0x000fe80003800200 */
[----:B----4-:R-:W0:Y:S04]  /*2d80*/  LDS R8, [R4+0x200] ;  /* 0x0002000004087984 */ /* 0x010e280000000800 */
[----:B------:R-:W1:Y:S01]  /*2d90*/  LDS R9, [R4+0x600] ;  /* 0x0006000004097984 */ /* 0x000e620000000800 */
[----:B0-----:R-:W-:-:S02]  /*2da0*/  ISETP.NE.AND P0, PT, R8, RZ, PT ;  /* 0x000000ff0800720c */ /* 0x001fc40003f05270 */
[----:B-1----:R-:W-:-:S11]  /*2db0*/  ISETP.NE.AND P1, PT, R9, RZ, PT ;  /* 0x000000ff0900720c */ /* 0x002fd60003f25270 */
[----:B------:R-:W-:Y:S05]  /*2dc0*/  @!P0 BRA `(.L_x_196) ;  /* 0x0000000000188947 */ /* 0x000fea0003800000 */
[----:B------:R-:W0:Y:S01]  /*2dd0*/  LDC.64 R4, c[0x0][0x380] ;  /* 0x0000e000ff047b82 */ /* 0x000e220000000a00 */
[----:B------:R-:W-:-:S04]  /*2de0*/  IMAD R7, R3, 0x100, R36 ;  /* 0x0000010003077824 */ /* 0x000fc800078e0224 */
[----:B0-----:R-:W-:-:S04]  /*2df0*/  IMAD.WIDE.U32 R6, R7, 0x8, R4 ;  /* 0x0000000807067825 */ /* 0x001fc800078e0004 */
[----:B------:R-:W-:Y:S02]  /*2e00*/  IMAD.MOV.U32 R4, RZ, RZ, R8 ;  /* 0x000000ffff047224 */ /* 0x000fe400078e0008 */
[----:B------:R-:W-:-:S05]  /*2e10*/  IMAD.MOV.U32 R5, RZ, RZ, RZ ;  /* 0x000000ffff057224 */ /* 0x000fca00078e00ff */
[----:B------:R0:W-:Y:S02]  /*2e20*/  REDG.E.ADD.64.STRONG.GPU desc[UR16][R6.64+0x400], R4 ;  /* 0x000400040600798e */ /* 0x0001e4000c12e510 */
.L_x_196:
[----:B------:R-:W-:Y:S05]  /*2e30*/  BSYNC.RECONVERGENT B1 ;  /* 0x0000000000017941 */ /* 0x000fea0003800200 */
.L_x_195:
[----:B------:R-:W-:Y:S04]  /*2e40*/  BSSY.RECONVERGENT B1, `(.L_x_197) ;  /* 0x0000009000017945 */ /* 0x000fe80003800200 */
[----:B------:R-:W-:Y:S05]  /*2e50*/  @!P1 BRA `(.L_x_198) ;  /* 0x00000000001c9947 */ /* 0x000fea0003800000 */
[----:B0-----:R-:W0:Y:S01]  /*2e60*/  LDC.64 R4, c[0x0][0x380] ;  /* 0x0000e000ff047b82 */ /* 0x001e220000000a00 */
[----:B------:R-:W-:-:S05]  /*2e70*/  IMAD R6, R3, 0x100, R36 ;  /* 0x0000010003067824 */ /* 0x000fca00078e0224 */
[----:B------:R-:W-:-:S05]  /*2e80*/  IADD3 R7, PT, PT, R6, 0x100, RZ ;  /* 0x0000010006077810 */ /* 0x000fca0007ffe0ff */
[----:B0-----:R-:W-:-:S04]  /*2e90*/  IMAD.WIDE.U32 R6, R7, 0x8, R4 ;  /* 0x0000000807067825 */ /* 0x001fc800078e0004 */
[----:B------:R-:W-:Y:S02]  /*2ea0*/  IMAD.MOV.U32 R4, RZ, RZ, R9 ;  /* 0x000000ffff047224 */ /* 0x000fe400078e0009 */
[----:B------:R-:W-:-:S05]  /*2eb0*/  IMAD.MOV.U32 R5, RZ, RZ, RZ ;  /* 0x000000ffff057224 */ /* 0x000fca00078e00ff */
[----:B------:R1:W-:Y:S02]  /*2ec0*/  REDG.E.ADD.64.STRONG.GPU desc[UR16][R6.64+0x400], R4 ;  /* 0x000400040600798e */ /* 0x0003e4000c12e510 */
.L_x_198:
[----:B------:R-:W-:Y:S05]  /*2ed0*/  BSYNC.RECONVERGENT B1 ;  /* 0x0000000000017941 */ /* 0x000fea0003800200 */
.L_x_197:
[----:B------:R-:W-:-:S07]  /*2ee0*/  VIADD R3, R3, 0x2 ;  /* 0x0000000203037836 */ /* 0x000fce0000000000 */
.L_x_194:
[----:B------:R-:W-:-:S13]  /*2ef0*/  ISETP.NE.AND P0, PT, R2, RZ, PT ;  /* 0x000000ff0200720c */ /* 0x000fda0003f05270 */
[----:B------:R-:W-:Y:S05]  /*2f00*/  @!P0 BRA `(.L_x_132) ;  /* 0x0000000000288947 */ /* 0x000fea0003800000 */
[----:B------:R-:W-:-:S05]  /*2f10*/  IMAD R2, R3, 0x400, R0 ;  /* 0x0000040003027824 */ /* 0x000fca00078e0200 */
[----:B01234-:R-:W0:Y:S02]  /*2f20*/  LDS R6, [R2+0x200] ;  /* 0x0002000002067984 */ /* 0x01fe240000000800 */
[----:B0-----:R-:W-:-:S13]  /*2f30*/  ISETP.NE.AND P0, PT, R6, RZ, PT ;  /* 0x000000ff0600720c */ /* 0x001fda0003f05270 */
[----:B------:R-:W-:Y:S05]  /*2f40*/  @!P0 BRA `(.L_x_132) ;  /* 0x0000000000188947 */ /* 0x000fea0003800000 */
[----:B------:R-:W0:Y:S01]  /*2f50*/  LDC.64 R4, c[0x0][0x380] ;  /* 0x0000e000ff047b82 */ /* 0x000e220000000a00 */
[----:B------:R-:W-:-:S04]  /*2f60*/  IMAD R3, R3, 0x100, R36 ;  /* 0x0000010003037824 */ /* 0x000fc800078e0224 */
[----:B0-----:R-:W-:-:S04]  /*2f70*/  IMAD.WIDE.U32 R2, R3, 0x8, R4 ;  /* 0x0000000803027825 */ /* 0x001fc800078e0004 */
[----:B------:R-:W-:Y:S02]  /*2f80*/  IMAD.MOV.U32 R4, RZ, RZ, R6 ;  /* 0x000000ffff047224 */ /* 0x000fe400078e0006 */
[----:B------:R-:W-:-:S05]  /*2f90*/  IMAD.MOV.U32 R5, RZ, RZ, RZ ;  /* 0x000000ffff057224 */ /* 0x000fca00078e00ff */
[----:B------:R0:W-:Y:S02]  /*2fa0*/  REDG.E.ADD.64.STRONG.GPU desc[UR16][R2.64+0x400], R4 ;  /* 0x000400040200798e */ /* 0x0001e4000c12e510 */
.L_x_132:
[----:B------:R-:W-:Y:S05]  /*2fb0*/  BSYNC.RECONVERGENT B0 ;  /* 0x0000000000007941 */ /* 0x000fea0003800200 */
.L_x_131:
[----:B------:R-:W1:Y:S01]  /*2fc0*/  LDCU.64 UR4, c[0x0][0x390] ;  /* 0x00007200ff0477ac */ /* 0x000e620008000a00 */
[----:B------:R-:W-:-:S04]  /*2fd0*/  UIADD3 UR6, UP1, UPT, UR6, 0x1, URZ ;  /* 0x0000000106067890 */ /* 0x000fc8000ff3e0ff */
[----:B------:R-:W-:Y:S02]  /*2fe0*/  UIADD3.X UR7, UPT, UPT, URZ, UR7, URZ, UP1, !UPT ;  /* 0x00000007ff077290 */ /* 0x000fe40008ffe4ff */
[----:B-1----:R-:W-:-:S04]  /*2ff0*/  UIADD3 UR9, UP0, UPT, UR4, -0x1, URZ ;  /* 0xffffffff04097890 */ /* 0x002fc8000ff1e0ff */
[----:B------:R-:W-:-:S04]  /*3000*/  UIADD3.X UR10, UPT, UPT, UR5, -0x1, URZ, UP0, !UPT ;  /* 0xffffffff050a7890 */ /* 0x000fc800087fe4ff */
[----:B------:R-:W-:-:S04]  /*3010*/  USHF.R.U64 UR9, UR9, 0x1e, UR10 ;  /* 0x0000001e09097899 */ /* 0x000fc8000800120a */
[----:B------:R-:W-:-:S04]  /*3020*/  UIADD3 UR9, UP0, UPT, UR9, 0x1, URZ ;  /* 0x0000000109097890 */ /* 0x000fc8000ff1e0ff */
[----:B------:R-:W-:Y:S02]  /*3030*/  ULEA.HI.X UR10, UR10, URZ, URZ, 0x2, UP0 ;  /* 0x000000ff0a0a7291 */ /* 0x000fe400080f14ff */
[----:B------:R-:W-:-:S04]  /*3040*/  UISETP.LT.U32.AND UP0, UPT, UR9, UR4, UPT ;  /* 0x000000040900728c */ /* 0x000fc8000bf01070 */
[----:B------:R-:W-:-:S04]  /*3050*/  UISETP.LT.U32.AND.EX UP0, UPT, UR10, UR5, UPT, UP0 ;  /* 0x000000050a00728c */ /* 0x000fc8000bf01100 */
[----:B------:R-:W-:Y:S02]  /*3060*/  USEL UR4, UR9, UR4, UP0 ;  /* 0x0000000409047287 */ /* 0x000fe40008000000 */
[----:B------:R-:W-:Y:S02]  /*3070*/  USEL UR5, UR10, UR5, UP0 ;  /* 0x000000050a057287 */ /* 0x000fe40008000000 */
[----:B------:R-:W-:-:S04]  /*3080*/  UISETP.NE.U32.AND UP0, UPT, UR6, UR4, UPT ;  /* 0x000000040600728c */ /* 0x000fc8000bf05070 */
[----:B------:R-:W-:Y:S01]  /*3090*/  UISETP.NE.AND.EX UP0, UPT, UR7, UR5, UPT, UP0 ;  /* 0x000000050700728c */ /* 0x000fe2000bf05300 */
[----:B------:R-:W-:Y:S08]  /*30a0*/  BAR.SYNC.DEFER_BLOCKING 0x0 ;  /* 0x0000000000007b1d */ /* 0x000ff00000010000 */
[----:B------:R-:W-:Y:S05]  /*30b0*/  BRA.U UP0, `(.L_x_199) ;  /* 0xffffffd1003c7547 */ /* 0x000fea000b83ffff */
[----:B------:R-:W-:Y:S05]  /*30c0*/  EXIT ;  /* 0x000000000000794d */ /* 0x000fea0003800000 */
.L_x_200:
        /* <DEDUP_REMOVED lines=11> */
.L_x_1171:


//--------------------- .text._ZN3cub18CUB_300001_SM_10006detail10radix_sort31DeviceRadixSortSingleTileKernelINS1_5radix10policy_hubIxNS0_8NullTypeEyE10Policy1000ELNS0_9SortOrderE0ExS6_yNS1_21identity_decomposer_tEEEvPKT1_PSB_PKT2_PSF_T3_iiT4_ --------------------------
	.section	.text._ZN3cub18CUB_300001_SM_10006detail10radix_sort31DeviceRadixSortSingleTileKernelINS1_5radix10policy_hubIxNS0_8NullTypeEyE10Policy1000ELNS0_9SortOrderE0ExS6_yNS1_21identity_decomposer_tEEEvPKT1_PSB_PKT2_PSF_T3_iiT4_,"ax",@progbits
	.align	128
        .global         _ZN3cub18CUB_300001_SM_10006detail10radix_sort31DeviceRadixSortSingleTileKernelINS1_5radix10policy_hubIxNS0_8NullTypeEyE10Policy1000ELNS0_9SortOrderE0ExS6_yNS1_21identity_decomposer_tEEEvPKT1_PSB_PKT2_PSF_T3_iiT4_
        .type           _ZN3cub18CUB_300001_SM_10006detail10radix_sort31DeviceRadixSortSingleTileKernelINS1_5radix10policy_hubIxNS0_8NullTypeEyE10Policy1000ELNS0_9SortOrderE0ExS6_yNS1_21identity_decomposer_tEEEvPKT1_PSB_PKT2_PSF_T3_iiT4_,@function
        .size           _ZN3cub18CUB_300001_SM_10006detail10radix_sort31DeviceRadixSortSingleTileKernelINS1_5radix10policy_hubIxNS0_8NullTypeEyE10Policy1000ELNS0_9SortOrderE0ExS6_yNS1_21identity_decomposer_tEEEvPKT1_PSB_PKT2_PSF_T3_iiT4_,(.L_x_1172 - _ZN3cub18CUB_300001_SM_10006detail10radix_sort31DeviceRadixSortSingleTileKernelINS1_5radix10policy_hubIxNS0_8NullTypeEyE10Policy1000ELNS0_9SortOrderE0ExS6_yNS1_21identity_decomposer_tEEEvPKT1_PSB_PKT2_PSF_T3_iiT4_)
        .other          _ZN3cub18CUB_300001_SM_10006detail10radix_sort31DeviceRadixSortSingleTileKernelINS1_5radix10policy_hubIxNS0_8NullTypeEyE10Policy1000ELNS0_9SortOrderE0ExS6_yNS1_21identity_decomposer_tEEEvPKT1_PSB_PKT2_PSF_T3_iiT4_,@"STO_CUDA_ENTRY STV_DEFAULT"
_ZN3cub18CUB_300001_SM_10006detail10radix_sort31DeviceRadixSortSingleTileKernelINS1_5radix10policy_hubIxNS0_8NullTypeEyE10Policy1000ELNS0_9SortOrderE0ExS6_yNS1_21identity_decomposer_tEEEvPKT1_PSB_PKT2_PSF_T3_iiT4_:
.text._ZN3cub18CUB_300001_SM_10006detail10radix_sort31DeviceRadixSortSingleTileKernelINS1_5radix10policy_hubIxNS0_8NullTypeEyE10Policy1000ELNS0_9SortOrderE0ExS6_yNS1_21identity_decomposer_tEEEvPKT1_PSB_PKT2_PSF_T3_iiT4_:
[----:B------:R-:W-:Y:S01]  /*0000*/  LDC R1, c[0x0][0x37c] ;  /* 0x0000df00ff017b82 */ /* 0x000fe20000000800 */
[----:B------:R-:W0:Y:S01]  /*0010*/  S2R R0, SR_TID.X ;  /* 0x0000000000007919 */ /* 0x000e220000002100 */
[----:B------:R-:W1:Y:S06]  /*0020*/  LDCU UR4, c[0x0][0x3a0] ;  /* 0x00007400ff0477ac */ /* 0x000e6c0008000800 */
[----:B------:R-:W2:Y:S01]  /*0030*/  LDC.64 R2, c[0x0][0x380] ;  /* 0x0000e000ff027b82 */ /* 0x000ea20000000a00 */
[----:B------:R-:W3:Y:S01]  /*0040*/  LDCU.64 UR10, c[0x0][0x358] ;  /* 0x00006b00ff0a77ac */ /* 0x000ee20008000a00 */
[----:B------:R-:W-:-:S02]  /*0050*/  IMAD.MOV.U32 R12, RZ, RZ, -0x1 ;  /* 0xffffffffff0c7424 */ /* 0x000fc400078e00ff */
[----:B------:R-:W-:-:S04]  /*0060*/  IMAD.MOV.U32 R13, RZ, RZ, -0x1 ;  /* 0xffffffffff0d7424 */ /* 0x000fc800078e00ff */
[----:B------:R-:W4:Y:S01]  /*0070*/  S2UR UR6, SR_CgaCtaId ;  /* 0x00000000000679c3 */ /* 0x000f220000008800 */
[----:B------:R-:W2:Y:S01]  /*0080*/  S2R R82, SR_LANEID ;  /* 0x0000000000527919 */ /* 0x000ea20000000000 */
[----:B------:R-:W-:Y:S01]  /*0090*/  IMAD.MOV.U32 R48, RZ, RZ, -0x1 ;  /* 0xffffffffff307424 */ /* 0x000fe200078e00ff */
[----:B------:R-:W1:Y:S01]  /*00a0*/  LDCU UR9, c[0x0][0x3ac] ;  /* 0x00007580ff0977ac */ /* 0x000e620008000800 */
[----:B0-----:R-:W-:-:S04]  /*00b0*/  IMAD R5, R0, 0x9, RZ ;  /* 0x0000000900057824 */ /* 0x001fc800078e02ff */
[C---:B------:R-:W-:Y:S01]  /*00c0*/  VIADD R4, R5.reuse, 0x1 ;  /* 0x0000000105047836 */ /* 0x040fe20000000000 */
[C---:B-1----:R-:W-:Y:S01]  /*00d0*/  ISETP.GE.AND P6, PT, R5.reuse, UR4, PT ;  /* 0x0000000405007c0c */ /* 0x042fe2000bfc6270 */
[----:B--2---:R-:W-:-:S03]  /*00e0*/  IMAD.WIDE.U32 R2, R5, 0x8, R2 ;  /* 0x0000000805027825 */ /* 0x004fc600078e0002 */
[----:B------:R-:W-:-:S09]  /*00f0*/  ISETP.GE.AND P0, PT, R4, UR4, PT ;  /* 0x0000000404007c0c */ /* 0x000fd2000bf06270 */
[----:B---3--:R-:W2:Y:S04]  /*0100*/  @!P6 LDG.E.64 R14, desc[UR10][R2.64] ;  /* 0x0000000a020ee981 */ /* 0x008ea8000c1e1b00 */
[----:B------:R-:W3:Y:S01]  /*0110*/  @!P0 LDG.E.64 R8, desc[UR10][R2.64+0x8] ;  /* 0x0000080a02088981 */ /* 0x000ee2000c1e1b00 */
[C---:B------:R-:W-:Y:S02]  /*0120*/  VIADD R4, R5.reuse, 0x2 ;  /* 0x0000000205047836 */ /* 0x040fe40000000000 */
[----:B------:R-:W-:-:S03]  /*0130*/  VIADD R6, R5, 0x4 ;  /* 0x0000000405067836 */ /* 0x000fc60000000000 */
[----:B------:R-:W-:Y:S01]  /*0140*/  ISETP.GE.AND P1, PT, R4, UR4, PT ;  /* 0x0000000404007c0c */ /* 0x000fe2000bf26270 */
[----:B------:R-:W-:Y:S01]  /*0150*/  VIADD R4, R5, 0x3 ;  /* 0x0000000305047836 */ /* 0x000fe20000000000 */
[----:B------:R-:W-:-:S04]  /*0160*/  ISETP.GE.AND P3, PT, R6, UR4, PT ;  /* 0x0000000406007c0c */ /* 0x000fc8000bf66270 */
[----:B------:R-:W-:Y:S01]  /*0170*/  ISETP.GE.AND P2, PT, R4, UR4, PT ;  /* 0x0000000404007c0c */ /* 0x000fe2000bf46270 */
[C---:B------:R-:W-:Y:S02]  /*0180*/  VIADD R4, R5.reuse, 0x5 ;  /* 0x0000000505047836 */ /* 0x040fe40000000000 */
[----:B------:R-:W-:-:S03]  /*0190*/  VIADD R6, R5, 0x7 ;  /* 0x0000000705067836 */ /* 0x000fc60000000000 */
[----:B------:R-:W-:Y:S01]  /*01a0*/  ISETP.GE.AND P4, PT, R4, UR4, PT ;  /* 0x0000000404007c0c */ /* 0x000fe2000bf86270 */
[C---:B------:R-:W-:Y:S01]  /*01b0*/  VIADD R4, R5.reuse, 0x6 ;  /* 0x0000000605047836 */ /* 0x040fe20000000000 */
[----:B------:R-:W5:Y:S01]  /*01c0*/  @!P1 LDG.E.64 R10, desc[UR10][R2.64+0x10] ;  /* 0x0000100a020a9981 */ /* 0x000f62000c1e1b00 */
[----:B------:R-:W-:-:S03]  /*01d0*/  VIADD R5, R5, 0x8 ;  /* 0x0000000805057836 */ /* 0x000fc60000000000 */
[----:B------:R-:W-:Y:S01]  /*01e0*/  ISETP.GE.AND P5, PT, R4, UR4, PT ;  /* 0x0000000404007c0c */ /* 0x000fe2000bfa6270 */
[----:B------:R-:W4:Y:S04]  /*01f0*/  @!P2 LDG.E.64 R18, desc[UR10][R2.64+0x18] ;  /* 0x0000180a0212a981 */ /* 0x000f28000c1e1b00 */
[----:B------:R-:W4:Y:S01]  /*0200*/  @!P3 LDG.E.64 R20, desc[UR10][R2.64+0x20] ;  /* 0x0000200a0214b981 */ /* 0x000f22000c1e1b00 */
[----:B--2---:R-:W-:Y:S01]  /*0210*/  @!P6 IMAD.MOV.U32 R12, RZ, RZ, R14 ;  /* 0x000000ffff0ce224 */ /* 0x004fe200078e000e */
[----:B------:R-:W-:Y:S01]  /*0220*/  @!P6 LOP3.LUT R13, R15, 0x80000000, RZ, 0x3c, !PT ;  /* 0x800000000f0de812 */ /* 0x000fe200078e3cff */
[----:B------:R-:W-:Y:S01]  /*0230*/  IMAD.MOV.U32 R14, RZ, RZ, -0x1 ;  /* 0xffffffffff0e7424 */ /* 0x000fe200078e00ff */
[----:B------:R-:W-:Y:S01]  /*0240*/  MOV R15, 0xffffffff ;  /* 0xffffffff000f7802 */ /* 0x000fe20000000f00 */
[----:B---3--:R-:W-:Y:S01]  /*0250*/  @!P0 IMAD.MOV.U32 R14, RZ, RZ, R8 ;  /* 0x000000ffff0e8224 */ /* 0x008fe200078e0008 */
[----:B------:R-:W-:-:S02]  /*0260*/  @!P0 LOP3.LUT R15, R9, 0x80000000, RZ, 0x3c, !PT ;  /* 0x80000000090f8812 */ /* 0x000fc400078e3cff */
[----:B------:R-:W-:Y:S02]  /*0270*/  ISETP.GE.AND P6, PT, R6, UR4, PT ;  /* 0x0000000406007c0c */ /* 0x000fe4000bfc6270 */
[----:B------:R-:W-:Y:S01]  /*0280*/  ISETP.GE.AND P0, PT, R5, UR4, PT ;  /* 0x0000000405007c0c */ /* 0x000fe2000bf06270 */
[----:B------:R-:W2:Y:S01]  /*0290*/  @!P4 LDG.E.64 R6, desc[UR10][R2.64+0x28] ;  /* 0x0000280a0206c981 */ /* 0x000ea2000c1e1b00 */
[----:B------:R-:W0:Y:S03]  /*02a0*/  LDCU.64 UR4, c[0x0][0x3a8] ;  /* 0x00007500ff0477ac */ /* 0x000e260008000a00 */
[----:B------:R-:W3:Y:S06]  /*02b0*/  @!P5 LDG.E.64 R4, desc[UR10][R2.64+0x30] ;  /* 0x0000300a0204d981 */ /* 0x000eec000c1e1b00 */
[----:B------:R-:W3:Y:S04]  /*02c0*/  @!P6 LDG.E.64 R22, desc[UR10][R2.64+0x38] ;  /* 0x0000380a0216e981 */ /* 0x000ee8000c1e1b00 */
[----:B------:R-:W3:Y:S01]  /*02d0*/  @!P0 LDG.E.64 R24, desc[UR10][R2.64+0x40] ;  /* 0x0000400a02188981 */ /* 0x000ee2000c1e1b00 */
[----:B------:R-:W-:Y:S01]  /*02e0*/  IMAD.MOV.U32 R49, RZ, RZ, -0x1 ;  /* 0xffffffffff317424 */ /* 0x000fe200078e00ff */
[----:B-----5:R-:W-:Y:S01]  /*02f0*/  @!P1 LOP3.LUT R49, R11, 0x80000000, RZ, 0x3c, !PT ;  /* 0x800000000b319812 */ /* 0x020fe200078e3cff */
[----:B------:R-:W-:Y:S01]  /*0300*/  @!P1 IMAD.MOV.U32 R48, RZ, RZ, R10 ;  /* 0x000000ffff309224 */ /* 0x000fe200078e000a */
[----:B------:R-:W-:Y:S01]  /*0310*/  SHF.R.U32.HI R83, RZ, 0x5, R0 ;  /* 0x00000005ff537819 */ /* 0x000fe20000011600 */
[----:B0-----:R-:W-:Y:S01]  /*0320*/  UIADD3 UR7, UPT, UPT, UR4, 0x6, URZ ;  /* 0x0000000604077890 */ /* 0x001fe2000fffe0ff */
[----:B------:R-:W-:Y:S01]  /*0330*/  IMAD.MOV.U32 R10, RZ, RZ, -0x1 ;  /* 0xffffffffff0a7424 */ /* 0x000fe200078e00ff */
[----:B------:R-:W-:Y:S01]  /*0340*/  UIADD3 UR5, UPT, UPT, -UR4, UR5, URZ ;  /* 0x0000000504057290 */ /* 0x000fe2000fffe1ff */
[----:B------:R-:W-:-:S02]  /*0350*/  IMAD.MOV.U32 R11, RZ, RZ, -0x1 ;  /* 0xffffffffff0b7424 */ /* 0x000fc400078e00ff */
[----:B------:R-:W-:Y:S01]  /*0360*/  UMOV UR4, 0x400 ;  /* 0x0000040000047882 */ /* 0x000fe20000000000 */
[----:B------:R-:W-:Y:S01]  /*0370*/  IMAD.MOV.U32 R8, RZ, RZ, -0x1 ;  /* 0xffffffffff087424 */ /* 0x000fe200078e00ff */
[----:B----4-:R-:W-:Y:S01]  /*0380*/  ULEA UR4, UR6, UR4, 0x18 ;  /* 0x0000000406047291 */ /* 0x010fe2000f8ec0ff */
[----:B------:R-:W-:Y:S02]  /*0390*/  IMAD.MOV.U32 R9, RZ, RZ, -0x1 ;  /* 0xffffffffff097424 */ /* 0x000fe400078e00ff */
[----:B------:R-:W-:Y:S02]  /*03a0*/  IMAD.MOV.U32 R16, RZ, RZ, -0x1 ;  /* 0xffffffffff107424 */ /* 0x000fe400078e00ff */
[----:B------:R-:W-:Y:S01]  /*03b0*/  IMAD.MOV.U32 R17, RZ, RZ, -0x1 ;  /* 0xffffffffff117424 */ /* 0x000fe200078e00ff */
[C---:B------:R-:W-:Y:S01]  /*03c0*/  LEA R31, R0.reuse, UR4, 0x2 ;  /* 0x00000004001f7c11 */ /* 0x040fe2000f8e10ff */
[----:B------:R-:W-:Y:S01]  /*03d0*/  IMAD.MOV.U32 R42, RZ, RZ, -0x1 ;  /* 0xffffffffff2a7424 */ /* 0x000fe200078e00ff */
[----:B------:R-:W-:Y:S01]  /*03e0*/  @!P2 LOP3.LUT R17, R19, 0x80000000, RZ, 0x3c, !PT ;  /* 0x800000001311a812 */ /* 0x000fe200078e3cff */
[----:B------:R-:W-:Y:S01]  /*03f0*/  IMAD.MOV.U32 R43, RZ, RZ, -0x1 ;  /* 0xffffffffff2b7424 */ /* 0x000fe200078e00ff */
[----:B------:R-:W-:Y:S01]  /*0400*/  @!P3 MOV R42, R20 ;  /* 0x00000014002ab202 */ /* 0x000fe20000000f00 */
[C---:B------:R-:W-:Y:S01]  /*0410*/  IMAD R33, R0.reuse, 0x80, R31 ;  /* 0x0000008000217824 */ /* 0x040fe200078e021f */
[----:B------:R-:W-:Y:S01]  /*0420*/  @!P3 LOP3.LUT R43, R21, 0x80000000, RZ, 0x3c, !PT ;  /* 0x80000000152bb812 */ /* 0x000fe200078e3cff */
[----:B------:R-:W-:Y:S01]  /*0430*/  @!P2 IMAD.MOV.U32 R16, RZ, RZ, R18 ;  /* 0x000000ffff10a224 */ /* 0x000fe200078e0012 */
[----:B------:R-:W-:Y:S01]  /*0440*/  LEA R28, R83, UR4, 0x2 ;  /* 0x00000004531c7c11 */ /* 0x000fe2000f8e10ff */
[----:B------:R-:W-:Y:S01]  /*0450*/  IMAD R35, R0, -0x3c, R33 ;  /* 0xffffffc400237824 */ /* 0x000fe200078e0221 */
[----:B------:R-:W-:Y:S01]  /*0460*/  BAR.SYNC.DEFER_BLOCKING 0x0 ;  /* 0x0000000000007b1d */ /* 0x000fe20000010000 */
[----:B--2---:R-:W-:Y:S01]  /*0470*/  @!P4 IMAD.MOV.U32 R10, RZ, RZ, R6 ;  /* 0x000000ffff0ac224 */ /* 0x004fe200078e0006 */
[----:B------:R-:W-:Y:S01]  /*0480*/  @!P4 LOP3.LUT R11, R7, 0x80000000, RZ, 0x3c, !PT ;  /* 0x80000000070bc812 */ /* 0x000fe200078e3cff */
[----:B------:R-:W-:-:S02]  /*0490*/  IMAD.MOV.U32 R6, RZ, RZ, -0x1 ;  /* 0xffffffffff067424 */ /* 0x000fc400078e00ff */
[----:B---3--:R-:W-:Y:S01]  /*04a0*/  @!P5 IMAD.MOV.U32 R8, RZ, RZ, R4 ;  /* 0x000000ffff08d224 */ /* 0x008fe200078e0004 */
[----:B------:R-:W-:Y:S01]  /*04b0*/  @!P5 LOP3.LUT R9, R5, 0x80000000, RZ, 0x3c, !PT ;  /* 0x800000000509d812 */ /* 0x000fe200078e3cff */
[----:B------:R-:W-:Y:S01]  /*04c0*/  IMAD.MOV.U32 R7, RZ, RZ, -0x1 ;  /* 0xffffffffff077424 */ /* 0x000fe200078e00ff */
[----:B------:R-:W-:Y:S01]  /*04d0*/  MOV R5, 0xffffffff ;  /* 0xffffffff00057802 */ /* 0x000fe20000000f00 */
[----:B------:R-:W-:Y:S02]  /*04e0*/  IMAD.MOV.U32 R4, RZ, RZ, -0x1 ;  /* 0xffffffffff047424 */ /* 0x000fe400078e00ff */
[----:B------:R-:W-:Y:S01]  /*04f0*/  @!P6 IMAD.MOV.U32 R6, RZ, RZ, R22 ;  /* 0x000000ffff06e224 */ /* 0x000fe200078e0016 */
[----:B------:R-:W-:Y:S01]  /*0500*/  @!P6 LOP3.LUT R7, R23, 0x80000000, RZ, 0x3c, !PT ;  /* 0x800000001707e812 */ /* 0x000fe200078e3cff */
[----:B------:R-:W-:Y:S01]  /*0510*/  @!P0 IMAD.MOV.U32 R4, RZ, RZ, R24 ;  /* 0x000000ffff048224 */ /* 0x000fe200078e0018 */
[----:B------:R-:W-:-:S07]  /*0520*/  @!P0 LOP3.LUT R5, R25, 0x80000000, RZ, 0x3c, !PT ;  /* 0x8000000019058812 */ /* 0x000fce00078e3cff */
.L_x_202:
[----:B------:R-:W-:Y:S01]  /*0530*/  UISETP.LT.AND UP0, UPT, UR5, 0x6, UPT ;  /* 0x000000060500788c */ /* 0x000fe2000bf01270 */
[----:B01----:R-:W-:Y:S01]  /*0540*/  IMAD.MOV.U32 R2, RZ, RZ, R12 ;  /* 0x000000ffff027224 */ /* 0x003fe200078e000c */
[----:B------:R-:W-:Y:S01]  /*0550*/  UMOV UR6, 0x1 ;  /* 0x0000000100067882 */ /* 0x000fe20000000000 */
[----:B------:R-:W-:Y:S01]  /*0560*/  UIADD3 UR8, UPT, UPT, UR7, -0x6, URZ ;  /* 0xfffffffa07087890 */ /* 0x000fe2000fffe0ff */
[----:B------:R-:W-:Y:S01]  /*0570*/  IMAD.MOV.U32 R3, RZ, RZ, R13 ;  /* 0x000000ffff037224 */ /* 0x000fe200078e000d */
[----:B------:R-:W-:Y:S01]  /*0580*/  USEL UR4, UR5, 0x6, UP0 ;  /* 0x0000000605047887 */ /* 0x000fe20008000000 */
[----:B------:R-:W-:Y:S01]  /*0590*/  STS [R31], RZ ;  /* 0x000000ff1f007388 */ /* 0x000fe20000000800 */
[----:B------:R-:W-:Y:S01]  /*05a0*/  IMAD.MOV.U32 R25, RZ, RZ, R7 ;  /* 0x000000ffff197224 */ /* 0x000fe200078e0007 */
[----:B------:R-:W-:Y:S01]  /*05b0*/  MOV R27, R5 ;  /* 0x00000005001b7202 */ /* 0x000fe20000000f00 */
[----:B------:R-:W-:Y:S01]  /*05c0*/  USHF.L.U32 UR4, UR6, UR4, URZ ;  /* 0x0000000406047299 */ /* 0x000fe200080006ff */
[----:B------:R-:W-:Y:S01]  /*05d0*/  SHF.R.U64 R12, R2, UR8, R3 ;  /* 0x00000008020c7c19 */ /* 0x000fe20008001203 */
[----:B------:R-:W-:Y:S01]  /*05e0*/  STS [R31+0x400], RZ ;  /* 0x000400ff1f007388 */ /* 0x000fe20000000800 */
[----:B------:R-:W-:Y:S01]  /*05f0*/  IMAD.MOV.U32 R26, RZ, RZ, R4 ;  /* 0x000000ffff1a7224 */ /* 0x000fe200078e0004 */
[----:B------:R-:W-:Y:S01]  /*0600*/  UIADD3 UR4, UPT, UPT, UR4, -0x1, URZ ;  /* 0xffffffff04047890 */ /* 0x000fe2000fffe0ff */
[----:B------:R-:W-:Y:S01]  /*0610*/  ISETP.NE.AND P1, PT, R82, 0x1f, PT ;  /* 0x0000001f5200780c */ /* 0x000fe20003f25270 */
[----:B------:R-:W-:Y:S01]  /*0620*/  STS [R31+0x800], RZ ;  /* 0x000800ff1f007388 */ /* 0x000fe20000000800 */
[----:B------:R-:W0:Y:S01]  /*0630*/  S2UR UR6, SR_CgaCtaId ;  /* 0x00000000000679c3 */ /* 0x000e220000008800 */
[----:B------:R-:W-:Y:S01]  /*0640*/  SHF.R.U64 R4, R26, UR8, R27 ;  /* 0x000000081a047c19 */ /* 0x000fe2000800121b */
[----:B------:R-:W-:Y:S01]  /*0650*/  UISETP.GE.AND UP0, UPT, UR7, UR9, UPT ;  /* 0x000000090700728c */ /* 0x000fe2000bf06270 */
[----:B------:R-:W-:Y:S01]  /*0660*/  LOP3.LUT R12, R12, UR4, RZ, 0xc0, !PT ;  /* 0x000000040c0c7c12 */ /* 0x000fe2000f8ec0ff */
[----:B------:R-:W-:Y:S01]  /*0670*/  STS [R31+0xc00], RZ ;  /* 0x000c00ff1f007388 */ /* 0x000fe20000000800 */
[----:B------:R-:W-:-:S02]  /*0680*/  LOP3.LUT R4, R4, UR4, RZ, 0xc0, !PT ;  /* 0x0000000404047c12 */ /* 0x000fc4000f8ec0ff */
[----:B------:R-:W-:Y:S01]  /*0690*/  ISETP.NE.AND P2, PT, R83, 0x6, PT ;  /* 0x000000065300780c */ /* 0x000fe20003f45270 */
[----:B------:R-:W-:Y:S01]  /*06a0*/  IMAD.SHL.U32 R13, R12, 0x400, RZ ;  /* 0x000004000c0d7824 */ /* 0x000fe200078e00ff */
[----:B------:R-:W-:Y:S01]  /*06b0*/  SHF.R.U32.HI R12, RZ, 0x4, R12 ;  /* 0x00000004ff0c7819 */ /* 0x000fe2000001160c */
[----:B------:R-:W-:Y:S01]  /*06c0*/  STS [R31+0x1000], RZ ;  /* 0x001000ff1f007388 */ /* 0x000fe20000000800 */
[----:B------:R-:W-:Y:S01]  /*06d0*/  IMAD.SHL.U32 R5, R4, 0x400, RZ ;  /* 0x0000040004057824 */ /* 0x000fe200078e00ff */
[----:B------:R-:W-:Y:S02]  /*06e0*/  SHF.R.U32.HI R4, RZ, 0x4, R4 ;  /* 0x00000004ff047819 */ /* 0x000fe40000011604 */
[----:B------:R-:W-:Y:S01]  /*06f0*/  LOP3.LUT R40, R13, 0x7c00, RZ, 0xc0, !PT ;  /* 0x00007c000d287812 */ /* 0x000fe200078ec0ff */
[----:B------:R-:W-:Y:S01]  /*0700*/  STS [R31+0x1400], RZ ;  /* 0x001400ff1f007388 */ /* 0x000fe20000000800 */
[----:B------:R-:W-:Y:S01]  /*0710*/  LOP3.LUT R12, R12, 0xffffffe, RZ, 0xc0, !PT ;  /* 0x0ffffffe0c0c7812 */ /* 0x000fe200078ec0ff */
[----:B--2---:R-:W-:Y:S01]  /*0720*/  IMAD.MOV.U32 R13, RZ, RZ, R15 ;  /* 0x000000ffff0d7224 */ /* 0x004fe200078e000f */
[----:B------:R-:W-:Y:S01]  /*0730*/  ISETP.NE.AND P3, PT, R83, 0x7, PT ;  /* 0x000000075300780c */ /* 0x000fe20003f65270 */
[----:B------:R-:W-:Y:S01]  /*0740*/  STS [R31+0x1800], RZ ;  /* 0x001800ff1f007388 */ /* 0x000fe20000000800 */
[----:B------:R-:W-:Y:S01]  /*0750*/  IADD3 R40, PT, PT, R12, R31, R40 ;  /* 0x0000001f0c287210 */ /* 0x000fe20007ffe028 */
[----:B------:R-:W-:-:S02]  /*0760*/  IMAD.MOV.U32 R12, RZ, RZ, R14 ;  /* 0x000000ffff0c7224 */ /* 0x000fc400078e000e */
[----:B------:R-:W-:Y:S03]  /*0770*/  STS [R31+0x1c00], RZ ;  /* 0x001c00ff1f007388 */ /* 0x000fe60000000800 */
[----:B------:R-:W-:Y:S01]  /*0780*/  SHF.R.U64 R14, R12, UR8, R13 ;  /* 0x000000080c0e7c19 */ /* 0x000fe2000800120d */
[----:B------:R-:W-:Y:S03]  /*0790*/  STS [R31+0x2000], RZ ;  /* 0x002000ff1f007388 */ /* 0x000fe60000000800 */
[----:B------:R-:W-:Y:S01]  /*07a0*/  LOP3.LUT R14, R14, UR4, RZ, 0xc0, !PT ;  /* 0x000000040e0e7c12 */ /* 0x000fe2000f8ec0ff */
[----:B------:R-:W-:Y:S04]  /*07b0*/  STS [R31+0x2400], RZ ;  /* 0x002400ff1f007388 */ /* 0x000fe80000000800 */
[----:B------:R-:W-:Y:S01]  /*07c0*/  STS [R31+0x2800], RZ ;  /* 0x002800ff1f007388 */ /* 0x000fe20000000800 */
[----:B------:R-:W-:Y:S01]  /*07d0*/  IMAD.SHL.U32 R15, R14, 0x400, RZ ;  /* 0x000004000e0f7824 */ /* 0x000fe200078e00ff */
[----:B------:R-:W-:-:S02]  /*07e0*/  SHF.R.U32.HI R14, RZ, 0x4, R14 ;  /* 0x00000004ff0e7819 */ /* 0x000fc4000001160e */
[----:B------:R-:W-:Y:S02]  /*07f0*/  STS [R31+0x2c00], RZ ;  /* 0x002c00ff1f007388 */ /* 0x000fe40000000800 */
[----:B------:R-:W-:Y:S02]  /*0800*/  LOP3.LUT R34, R15, 0x7c00, RZ, 0xc0, !PT ;  /* 0x00007c000f227812 */ /* 0x000fe400078ec0ff */
[----:B------:R-:W-:Y:S01]  /*0810*/  STS [R31+0x3000], RZ ;  /* 0x003000ff1f007388 */ /* 0x000fe20000000800 */
[----:B------:R-:W-:-:S03]  /*0820*/  LOP3.LUT R14, R14, 0xffffffe, RZ, 0xc0, !PT ;  /* 0x0ffffffe0e0e7812 */ /* 0x000fc600078ec0ff */
[----:B------:R-:W-:Y:S01]  /*0830*/  STS [R31+0x3400], RZ ;  /* 0x003400ff1f007388 */ /* 0x000fe20000000800 */
[----:B------:R-:W-:Y:S01]  /*0840*/  IADD3 R34, PT, PT, R14, R31, R34 ;  /* 0x0000001f0e227210 */ /* 0x000fe20007ffe022 */
[----:B---3--:R-:W-:Y:S02]  /*0850*/  IMAD.MOV.U32 R14, RZ, RZ, R48 ;  /* 0x000000ffff0e7224 */ /* 0x008fe400078e0030 */
[----:B------:R-:W-:Y:S04]  /*0860*/  STS [R31+0x3800], RZ ;  /* 0x003800ff1f007388 */ /* 0x000fe80000000800 */
        /* <DEDUP_REMOVED lines=18> */
[----:B------:R-:W1:Y:S02]  /*0990*/  LDS.U16 R39, [R40] ;  /* 0x0000000028277984 */ /* 0x000e640000000400 */
[----:B-1----:R-:W-:-:S05]  /*09a0*/  VIADD R15, R39, 0x1 ;  /* 0x00000001270f7836 */ /* 0x002fca0000000000 */
[----:B------:R1:W-:Y:S04]  /*09b0*/  STS.U16 [R40], R15 ;  /* 0x0000000f28007388 */ /* 0x0003e80000000400 */
[----:B------:R-:W2:Y:S01]  /*09c0*/  LDS.U16 R38, [R34] ;  /* 0x0000000022267984 */ /* 0x000ea20000000400 */
[----:B-1----:R-:W-:Y:S02]  /*09d0*/  MOV R15, R49 ;  /* 0x00000031000f7202 */ /* 0x002fe40000000f00 */
[----:B------:R-:W-:Y:S02]  /*09e0*/  LOP3.LUT R49, R4, 0xffffffe, RZ, 0xc0, !PT ;  /* 0x0ffffffe04317812 */ /* 0x000fe400078ec0ff */
[----:B------:R-:W-:-:S04]  /*09f0*/  SHF.R.U64 R18, R14, UR8, R15 ;  /* 0x000000080e127c19 */ /* 0x000fc8000800120f */
[----:B------:R-:W-:-:S05]  /*0a00*/  LOP3.LUT R18, R18, UR4, RZ, 0xc0, !PT ;  /* 0x0000000412127c12 */ /* 0x000fca000f8ec0ff */
[----:B------:R-:W-:Y:S01]  /*0a10*/  IMAD.SHL.U32 R19, R18, 0x400, RZ ;  /* 0x0000040012137824 */ /* 0x000fe200078e00ff */
[----:B------:R-:W-:-:S04]  /*0a20*/  SHF.R.U32.HI R18, RZ, 0x4, R18 ;  /* 0x00000004ff127819 */ /* 0x000fc80000011612 */
[----:B------:R-:W-:Y:S02]  /*0a30*/  LOP3.LUT R30, R19, 0x7c00, RZ, 0xc0, !PT ;  /* 0x00007c00131e7812 */ /* 0x000fe400078ec0ff */
[----:B------:R-:W-:-:S04]  /*0a40*/  LOP3.LUT R18, R18, 0xffffffe, RZ, 0xc0, !PT ;  /* 0x0ffffffe12127812 */ /* 0x000fc800078ec0ff */
[----:B------:R-:W-:Y:S02]  /*0a50*/  IADD3 R30, PT, PT, R18, R31, R30 ;  /* 0x0000001f121e7210 */ /* 0x000fe40007ffe01e */
[----:B----4-:R-:W-:-:S04]  /*0a60*/  SHF.R.U64 R18, R16, UR8, R17 ;  /* 0x0000000810127c19 */ /* 0x010fc80008001211 */
[----:B------:R-:W-:Y:S01]  /*0a70*/  LOP3.LUT R18, R18, UR4, RZ, 0xc0, !PT ;  /* 0x0000000412127c12 */ /* 0x000fe2000f8ec0ff */
[----:B--2---:R-:W-:-:S04]  /*0a80*/  VIADD R19, R38, 0x1 ;  /* 0x0000000126137836 */ /* 0x004fc80000000000 */
[----:B------:R-:W-:Y:S01]  /*0a90*/  IMAD.SHL.U32 R20, R18, 0x400, RZ ;  /* 0x0000040012147824 */ /* 0x000fe200078e00ff */
[----:B------:R-:W-:Y:S01]  /*0aa0*/  SHF.R.U32.HI R18, RZ, 0x4, R18 ;  /* 0x00000004ff127819 */ /* 0x000fe20000011612 */
[----:B------:R1:W-:Y:S03]  /*0ab0*/  STS.U16 [R34], R19 ;  /* 0x0000001322007388 */ /* 0x0003e60000000400 */
[----:B------:R-:W-:Y:S01]  /*0ac0*/  LOP3.LUT R20, R20, 0x7c00, RZ, 0xc0, !PT ;  /* 0x00007c0014147812 */ /* 0x000fe200078ec0ff */
[----:B------:R-:W2:Y:S01]  /*0ad0*/  LDS.U16 R37, [R30] ;  /* 0x000000001e257984 */ /* 0x000ea20000000400 */
[----:B------:R-:W-:-:S04]  /*0ae0*/  LOP3.LUT R18, R18, 0xffffffe, RZ, 0xc0, !PT ;  /* 0x0ffffffe12127812 */ /* 0x000fc800078ec0ff */
[----:B------:R-:W-:Y:S01]  /*0af0*/  IADD3 R32, PT, PT, R18, R31, R20 ;  /* 0x0000001f12207210 */ /* 0x000fe20007ffe014 */
[----:B------:R-:W-:Y:S02]  /*0b00*/  IMAD.MOV.U32 R18, RZ, RZ, R42 ;  /* 0x000000ffff127224 */ /* 0x000fe400078e002a */
[----:B-1----:R-:W-:-:S05]  /*0b10*/  IMAD.MOV.U32 R19, RZ, RZ, R43 ;  /* 0x000000ffff137224 */ /* 0x002fca00078e002b */
[----:B------:R-:W-:-:S04]  /*0b20*/  SHF.R.U64 R20, R18, UR8, R19 ;  /* 0x0000000812147c19 */ /* 0x000fc80008001213 */
[----:B------:R-:W-:-:S05]  /*0b30*/  LOP3.LUT R20, R20, UR4, RZ, 0xc0, !PT ;  /* 0x0000000414147c12 */ /* 0x000fca000f8ec0ff */
[----:B------:R-:W-:Y:S01]  /*0b40*/  IMAD.SHL.U32 R22, R20, 0x400, RZ ;  /* 0x0000040014167824 */ /* 0x000fe200078e00ff */
[----:B------:R-:W-:-:S04]  /*0b50*/  SHF.R.U32.HI R20, RZ, 0x4, R20 ;  /* 0x00000004ff147819 */ /* 0x000fc80000011614 */
[----:B------:R-:W-:Y:S02]  /*0b60*/  LOP3.LUT R22, R22, 0x7c00, RZ, 0xc0, !PT ;  /* 0x00007c0016167812 */ /* 0x000fe400078ec0ff */
[----:B------:R-:W-:-:S04]  /*0b70*/  LOP3.LUT R20, R20, 0xffffffe, RZ, 0xc0, !PT ;  /* 0x0ffffffe14147812 */ /* 0x000fc800078ec0ff */
[----:B------:R-:W-:Y:S01]  /*0b80*/  IADD3 R41, PT, PT, R20, R31, R22 ;  /* 0x0000001f14297210 */ /* 0x000fe20007ffe016 */
[----:B------:R-:W-:Y:S02]  /*0b90*/  IMAD.MOV.U32 R20, RZ, RZ, R10 ;  /* 0x000000ffff147224 */ /* 0x000fe400078e000a */
[----:B--2---:R-:W-:-:S05]  /*0ba0*/  VIADD R21, R37, 0x1 ;  /* 0x0000000125157836 */ /* 0x004fca0000000000 */
[----:B------:R1:W-:Y:S04]  /*0bb0*/  STS.U16 [R30], R21 ;  /* 0x000000151e007388 */ /* 0x0003e80000000400 */
[----:B------:R-:W2:Y:S01]  /*0bc0*/  LDS.U16 R36, [R32] ;  /* 0x0000000020247984 */ /* 0x000ea20000000400 */
[----:B-1----:R-:W-:-:S05]  /*0bd0*/  IMAD.MOV.U32 R21, RZ, RZ, R11 ;  /* 0x000000ffff157224 */ /* 0x002fca00078e000b */
[----:B------:R-:W-:-:S04]  /*0be0*/  SHF.R.U64 R10, R20, UR8, R21 ;  /* 0x00000008140a7c19 */ /* 0x000fc80008001215 */
[----:B------:R-:W-:-:S04]  /*0bf0*/  LOP3.LUT R10, R10, UR4, RZ, 0xc0, !PT ;  /* 0x000000040a0a7c12 */ /* 0x000fc8000f8ec0ff */
[----:B------:R-:W-:Y:S02]  /*0c00*/  SHF.L.U32 R11, R10, 0xa, RZ ;  /* 0x0000000a0a0b7819 */ /* 0x000fe400000006ff */
[----:B------:R-:W-:Y:S02]  /*0c10*/  SHF.R.U32.HI R10, RZ, 0x4, R10 ;  /* 0x00000004ff0a7819 */ /* 0x000fe4000001160a */
        /* <DEDUP_REMOVED lines=15> */
[----:B------:R-:W-:-:S05]  /*0d10*/  IMAD.MOV.U32 R24, RZ, RZ, R6 ;  /* 0x000000ffff187224 */ /* 0x000fca00078e0006 */
[----:B------:R-:W-:Y:S01]  /*0d20*/  SHF.R.U64 R6, R24, UR8, R25 ;  /* 0x0000000818067c19 */ /* 0x000fe20008001219 */
[----:B--2---:R-:W-:-:S03]  /*0d30*/  VIADD R10, R42, 0x1 ;  /* 0x000000012a0a7836 */ /* 0x004fc60000000000 */
[----:B------:R-:W-:Y:S01]  /*0d40*/  LOP3.LUT R6, R6, UR4, RZ, 0xc0, !PT ;  /* 0x0000000406067c12 */ /* 0x000fe2000f8ec0ff */
[----:B------:R-:W-:Y:S02]  /*0d50*/  UMOV UR4, 0x400 ;  /* 0x0000040000047882 */ /* 0x000fe40000000000 */
[----:B0-----:R-:W-:Y:S01]  /*0d60*/  ULEA UR4, UR6, UR4, 0x18 ;  /* 0x0000000406047291 */ /* 0x001fe2000f8ec0ff */
[----:B------:R0:W-:Y:S01]  /*0d70*/  STS.U16 [R41], R10 ;  /* 0x0000000a29007388 */ /* 0x0001e20000000400 */
[----:B------:R-:W-:Y:S01]  /*0d80*/  IMAD.SHL.U32 R7, R6, 0x400, RZ ;  /* 0x0000040006077824 */ /* 0x000fe200078e00ff */
[----:B------:R-:W-:Y:S02]  /*0d90*/  SHF.R.U32.HI R6, RZ, 0x4, R6 ;  /* 0x00000004ff067819 */ /* 0x000fe40000011606 */
[----:B------:R-:W1:Y:S02]  /*0da0*/  LDS.U16 R44, [R43] ;  /* 0x000000002b2c7984 */ /* 0x000e640000000400 */
[----:B------:R-:W-:-:S02]  /*0db0*/  LOP3.LUT R47, R6, 0xffffffe, RZ, 0xc0, !PT ;  /* 0x0ffffffe062f7812 */ /* 0x000fc400078ec0ff */
[----:B0-----:R-:W-:-:S04]  /*0dc0*/  LOP3.LUT R10, R7, 0x7c00, RZ, 0xc0, !PT ;  /* 0x00007c00070a7812 */ /* 0x001fc800078ec0ff */
[----:B------:R-:W-:Y:S01]  /*0dd0*/  IADD3 R47, PT, PT, R47, R31, R10 ;  /* 0x0000001f2f2f7210 */ /* 0x000fe20007ffe00a */
[----:B-1----:R-:W-:-:S05]  /*0de0*/  VIADD R8, R44, 0x1 ;  /* 0x000000012c087836 */ /* 0x002fca0000000000 */
[----:B------:R0:W-:Y:S04]  /*0df0*/  STS.U16 [R43], R8 ;  /* 0x000000082b007388 */ /* 0x0001e80000000400 */
[----:B------:R-:W1:Y:S01]  /*0e00*/  LDS.U16 R46, [R45] ;  /* 0x000000002d2e7984 */ /* 0x000e620000000400 */
[----:B0-----:R-:W-:-:S04]  /*0e10*/  LOP3.LUT R8, R5, 0x7c00, RZ, 0xc0, !PT ;  /* 0x00007c0005087812 */ /* 0x001fc800078ec0ff */
[----:B------:R-:W-:Y:S01]  /*0e20*/  IADD3 R49, PT, PT, R49, R31, R8 ;  /* 0x0000001f31317210 */ /* 0x000fe20007ffe008 */
[----:B-1----:R-:W-:-:S05]  /*0e30*/  VIADD R6, R46, 0x1 ;  /* 0x000000012e067836 */ /* 0x002fca0000000000 */
[----:B------:R-:W-:Y:S04]  /*0e40*/  STS.U16 [R45], R6 ;  /* 0x000000062d007388 */ /* 0x000fe80000000400 */
[----:B------:R-:W0:Y:S02]  /*0e50*/  LDS.U16 R48, [R47] ;  /* 0x000000002f307984 */ /* 0x000e240000000400 */
[----:B0-----:R-:W-:-:S05]  /*0e60*/  VIADD R4, R48, 0x1 ;  /* 0x0000000130047836 */ /* 0x001fca0000000000 */
[----:B------:R-:W-:Y:S04]  /*0e70*/  STS.U16 [R47], R4 ;  /* 0x000000042f007388 */ /* 0x000fe80000000400 */
[----:B------:R-:W0:Y:S02]  /*0e80*/  LDS.U16 R50, [R49] ;  /* 0x0000000031327984 */ /* 0x000e240000000400 */
[----:B0-----:R-:W-:-:S05]  /*0e90*/  VIADD R6, R50, 0x1 ;  /* 0x0000000132067836 */ /* 0x001fca0000000000 */
[----:B------:R-:W-:Y:S01]  /*0ea0*/  STS.U16 [R49], R6 ;  /* 0x0000000631007388 */ /* 0x000fe20000000400 */
[----:B------:R-:W-:Y:S06]  /*0eb0*/  BAR.SYNC.DEFER_BLOCKING 0x0 ;  /* 0x0000000000007b1d */ /* 0x000fec0000010000 */
[----:B------:R-:W-:Y:S04]  /*0ec0*/  LDS R76, [R33] ;  /* 0x00000000214c7984 */ /* 0x000fe80000000800 */
[----:B------:R-:W0:Y:S04]  /*0ed0*/  LDS R77, [R33+0x4] ;  /* 0x00000400214d7984 */ /* 0x000e280000000800 */
        /* <DEDUP_REMOVED lines=8> */
[----:B------:R-:W5:Y:S01]  /*0f60*/  LDS R72, [R33+0x28] ;  /* 0x0000280021487984 */ /* 0x000f620000000800 */
[----:B0-----:R-:W-:-:S03]  /*0f70*/  IMAD.IADD R77, R76, 0x1, R77 ;  /* 0x000000014c4d7824 */ /* 0x001fc600078e024d */
[----:B------:R-:W0:Y:S01]  /*0f80*/  LDS R71, [R33+0x2c] ;  /* 0x00002c0021477984 */ /* 0x000e220000000800 */
[----:B-1----:R-:W-:-:S03]  /*0f90*/  IMAD.IADD R78, R78, 0x1, R77 ;  /* 0x000000014e4e7824 */ /* 0x002fc600078e024d */
[----:B------:R-:W1:Y:S01]  /*0fa0*/  LDS R70, [R33+0x30] ;  /* 0x0000300021467984 */ /* 0x000e620000000800 */
[----:B--2---:R-:W-:-:S03]  /*0fb0*/  IMAD.IADD R79, R79, 0x1, R78 ;  /* 0x000000014f4f7824 */ /* 0x004fc600078e024e */
[----:B------:R-:W2:Y:S01]  /*0fc0*/  LDS R69, [R33+0x34] ;  /* 0x0000340021457984 */ /* 0x000ea20000000800 */
[----:B---3--:R-:W-:-:S03]  /*0fd0*/  IMAD.IADD R80, R80, 0x1, R79 ;  /* 0x0000000150507824 */ /* 0x008fc600078e024f */
[----:B------:R-:W3:Y:S01]  /*0fe0*/  LDS R68, [R33+0x38] ;  /* 0x0000380021447984 */ /* 0x000ee20000000800 */
[----:B----4-:R-:W-:-:S03]  /*0ff0*/  IMAD.IADD R81, R81, 0x1, R80 ;  /* 0x0000000151517824 */ /* 0x010fc600078e0250 */
[----:B------:R-:W4:Y:S01]  /*1000*/  LDS R67, [R33+0x3c] ;  /* 0x00003c0021437984 */ /* 0x000f220000000800 */
[----:B-----5:R-:W-:-:S03]  /*1010*/  IMAD.IADD R84, R84, 0x1, R81 ;  /* 0x0000000154547824 */ /* 0x020fc600078e0251 */
[----:B------:R-:W5:Y:S02]  /*1020*/  LDS R66, [R33+0x40] ;  /* 0x0000400021427984 */ /* 0x000f640000000800 */
[----:B------:R-:W-:Y:S02]  /*1030*/  IADD3 R75, PT, PT, R75, R84, RZ ;  /* 0x000000544b4b7210 */ /* 0x000fe40007ffe0ff */
[----:B------:R-:W5:Y:S03]  /*1040*/  LDS R65, [R33+0x44] ;  /* 0x0000440021417984 */ /* 0x000f660000000800 */
[----:B------:R-:W-:Y:S01]  /*1050*/  IMAD.IADD R74, R74, 0x1, R75 ;  /* 0x000000014a4a7824 */ /* 0x000fe200078e024b */
[----:B------:R-:W5:Y:S03]  /*1060*/  LDS R64, [R33+0x48] ;  /* 0x0000480021407984 */ /* 0x000f660000000800 */
[----:B------:R-:W-:Y:S01]  /*1070*/  IMAD.IADD R73, R73, 0x1, R74 ;  /* 0x0000000149497824 */ /* 0x000fe200078e024a */
[----:B------:R-:W5:Y:S03]  /*1080*/  LDS R63, [R33+0x4c] ;  /* 0x00004c00213f7984 */ /* 0x000f660000000800 */
[----:B------:R-:W-:Y:S01]  /*1090*/  IMAD.IADD R72, R72, 0x1, R73 ;  /* 0x0000000148487824 */ /* 0x000fe200078e0249 */
[----:B------:R-:W5:Y:S03]  /*10a0*/  LDS R62, [R33+0x50] ;  /* 0x00005000213e7984 */ /* 0x000f660000000800 */
[----:B0-----:R-:W-:Y:S01]  /*10b0*/  IMAD.IADD R71, R71, 0x1, R72 ;  /* 0x0000000147477824 */ /* 0x001fe200078e0248 */
[----:B------:R-:W0:Y:S03]  /*10c0*/  LDS R61, [R33+0x54] ;  /* 0x00005400213d7984 */ /* 0x000e260000000800 */
[----:B-1----:R-:W-:Y:S01]  /*10d0*/  IMAD.IADD R70, R70, 0x1, R71 ;  /* 0x0000000146467824 */ /* 0x002fe200078e0247 */
[----:B------:R-:W1:Y:S03]  /*10e0*/  LDS R60, [R33+0x58] ;  /* 0x00005800213c7984 */ /* 0x000e660000000800 */
[----:B--2---:R-:W-:Y:S01]  /*10f0*/  IMAD.IADD R69, R69, 0x1, R70 ;  /* 0x0000000145457824 */ /* 0x004fe200078e0246 */
[----:B------:R-:W2:Y:S03]  /*1100*/  LDS R59, [R33+0x5c] ;  /* 0x00005c00213b7984 */ /* 0x000ea60000000800 */
[----:B---3--:R-:W-:Y:S01]  /*1110*/  IMAD.IADD R68, R68, 0x1, R69 ;  /* 0x0000000144447824 */ /* 0x008fe200078e0245 */
[----:B------:R-:W3:Y:S03]  /*1120*/  LDS R58, [R33+0x60] ;  /* 0x00006000213a7984 */ /* 0x000ee60000000800 */
[----:B----4-:R-:W-:Y:S01]  /*1130*/  IMAD.IADD R67, R67, 0x1, R68 ;  /* 0x0000000143437824 */ /* 0x010fe200078e0244 */
[----:B------:R-:W4:Y:S03]  /*1140*/  LDS R57, [R33+0x64] ;  /* 0x0000640021397984 */ /* 0x000f260000000800 */
[----:B-----5:R-:W-:Y:S01]  /*1150*/  IMAD.IADD R66, R66, 0x1, R67 ;  /* 0x0000000142427824 */ /* 0x020fe200078e0243 */
[----:B------:R-:W5:Y:S04]  /*1160*/  LDS R56, [R33+0x68] ;  /* 0x0000680021387984 */ /* 0x000f680000000800 */
[----:B------:R-:W-:Y:S01]  /*1170*/  IADD3 R65, PT, PT, R65, R66, RZ ;  /* 0x0000004241417210 */ /* 0x000fe20007ffe0ff */
[----:B------:R-:W5:Y:S04]  /*1180*/  LDS R55, [R33+0x6c] ;  /* 0x00006c0021377984 */ /* 0x000f680000000800 */
        /* <DEDUP_REMOVED lines=10> */
[----:B--2---:R-:W-:-:S04]  /*1230*/  IMAD.IADD R59, R59, 0x1, R60 ;  /* 0x000000013b3b7824 */ /* 0x004fc800078e023c */
[----:B---3--:R-:W-:-:S04]  /*1240*/  IMAD.IADD R58, R58, 0x1, R59 ;  /* 0x000000013a3a7824 */ /* 0x008fc800078e023b */
[----:B----4-:R-:W-:-:S04]  /*1250*/  IMAD.IADD R57, R57, 0x1, R58 ;  /* 0x0000000139397824 */ /* 0x010fc800078e023a */
[----:B-----5:R-:W-:-:S05]  /*1260*/  IMAD.IADD R56, R56, 0x1, R57 ;  /* 0x0000000138387824 */ /* 0x020fca00078e0239 */
[----:B------:R-:W-:-:S05]  /*1270*/  IADD3 R55, PT, PT, R55, R56, RZ ;  /* 0x0000003837377210 */ /* 0x000fca0007ffe0ff */
[----:B------:R-:W-:-:S04]  /*1280*/  IMAD.IADD R54, R54, 0x1, R55 ;  /* 0x0000000136367824 */ /* 0x000fc800078e0237 */
[----:B------:R-:W-:-:S04]  /*1290*/  IMAD.IADD R53, R53, 0x1, R54 ;  /* 0x0000000135357824 */ /* 0x000fc800078e0236 */
[----:B------:R-:W-:-:S04]  /*12a0*/  IMAD.IADD R52, R52, 0x1, R53 ;  /* 0x0000000134347824 */ /* 0x000fc800078e0235 */
[----:B0-----:R-:W-:-:S04]  /*12b0*/  IMAD.IADD R51, R51, 0x1, R52 ;  /* 0x0000000133337824 */ /* 0x001fc800078e0234 */
[----:B-1----:R-:W-:-:S05]  /*12c0*/  IMAD.IADD R85, R4, 0x1, R51 ;  /* 0x0000000104557824 */ /* 0x002fca00078e0233 */
        /* <DEDUP_REMOVED lines=8> */
[----:B------:R-:W0:Y:S02]  /*1350*/  SHFL.UP P0, R86, R87, 0x10, RZ ;  /* 0x0600000057567989 */ /* 0x000e2400000000ff */
[----:B0-----:R-:W-:Y:S02]  /*1360*/  @P0 IADD3 R86, PT, PT, R87, R86, RZ ;  /* 0x0000005657560210 */ /* 0x001fe40007ffe0ff */
[----:B------:R-:W-:-:S03]  /*1370*/  ISETP.NE.AND P0, PT, R83, 0x1, PT ;  /* 0x000000015300780c */ /* 0x000fc60003f05270 */
[----:B------:R-:W-:Y:S01]  /*1380*/  @!P1 STS [R28+0x8400], R86 ;  /* 0x008400561c009388 */ /* 0x000fe20000000800 */
[----:B------:R-:W-:Y:S01]  /*1390*/  BAR.SYNC.DEFER_BLOCKING 0x0 ;  /* 0x0000000000007b1d */ /* 0x000fe20000010000 */
[----:B------:R-:W-:Y:S01]  /*13a0*/  ISETP.NE.AND P1, PT, R83, 0x4, PT ;  /* 0x000000045300780c */ /* 0x000fe20003f25270 */
[----:B------:R-:W-:-:S04]  /*13b0*/  IMAD.IADD R85, R86, 0x1, -R85 ;  /* 0x0000000156557824 */ /* 0x000fc800078e0a55 */
[----:B------:R-:W0:Y:S04]  /*13c0*/  LDS.128 R4, [UR4+0x8400] ;  /* 0x00840004ff047984 */ /* 0x000e280008000c00 */
[----:B------:R-:W1:Y:S01]  /*13d0*/  LDS.128 R8, [UR4+0x8410] ;  /* 0x00841004ff087984 */ /* 0x000e620008000c00 */
[C---:B0-----:R-:W-:Y:S01]  /*13e0*/  SEL R29, R4.reuse, R29, !P0 ;  /* 0x0000001d041d7207 */ /* 0x041fe20004000000 */
[----:B------:R-:W-:Y:S01]  /*13f0*/  IMAD.IADD R5, R4, 0x1, R5 ;  /* 0x0000000104057824 */ /* 0x000fe200078e0205 */
[----:B------:R-:W-:-:S03]  /*1400*/  ISETP.NE.AND P0, PT, R83, 0x2, PT ;  /* 0x000000025300780c */ /* 0x000fc60003f05270 */
[----:B------:R-:W-:Y:S01]  /*1410*/  IMAD.IADD R6, R6, 0x1, R5 ;  /* 0x0000000106067824 */ /* 0x000fe200078e0205 */
[----:B------:R-:W-:Y:S02]  /*1420*/  SEL R29, R5, R29, !P0 ;  /* 0x0000001d051d7207 */ /* 0x000fe40004000000 */
[----:B------:R-:W-:Y:S01]  /*1430*/  ISETP.NE.AND P0, PT, R83, 0x3, PT ;  /* 0x000000035300780c */ /* 0x000fe20003f05270 */
[----:B------:R-:W-:-:S03]  /*1440*/  IMAD.IADD R7, R7, 0x1, R6 ;  /* 0x0000000107077824 */ /* 0x000fc600078e0206 */
[----:B------:R-:W-:Y:S01]  /*1450*/  SEL R29, R6, R29, !P0 ;  /* 0x0000001d061d7207 */ /* 0x000fe20004000000 */
[----:B-1----:R-:W-:Y:S01]  /*1460*/  IMAD.IADD R8, R7, 0x1, R8 ;  /* 0x0000000107087824 */ /* 0x002fe200078e0208 */
[----:B------:R-:W-:Y:S02]  /*1470*/  ISETP.NE.AND P0, PT, R83, 0x5, PT ;  /* 0x000000055300780c */ /* 0x000fe40003f05270 */
[----:B------:R-:W-:Y:S01]  /*1480*/  SEL R29, R7, R29, !P1 ;  /* 0x0000001d071d7207 */ /* 0x000fe20004800000 */
[----:B------:R-:W-:Y:S01]  /*1490*/  IMAD.IADD R9, R9, 0x1, R8 ;  /* 0x0000000109097824 */ /* 0x000fe200078e0208 */
[----:B------:R-:W-:Y:S02]  /*14a0*/  ISETP.NE.AND P1, PT, R82, RZ, PT ;  /* 0x000000ff5200720c */ /* 0x000fe40003f25270 */
[----:B------:R-:W-:Y:S01]  /*14b0*/  SEL R29, R8, R29, !P0 ;  /* 0x0000001d081d7207 */ /* 0x000fe20004000000 */
[----:B------:R-:W-:Y:S01]  /*14c0*/  IMAD.IADD R10, R10, 0x1, R9 ;  /* 0x000000010a0a7824 */ /* 0x000fe200078e0209 */
[----:B------:R-:W-:-:S02]  /*14d0*/  ISETP.GT.U32.AND P0, PT, R0, 0x1f, PT ;  /* 0x0000001f0000780c */ /* 0x000fc40003f04070 */
[----:B------:R-:W-:Y:S01]  /*14e0*/  SEL R29, R9, R29, !P2 ;  /* 0x0000001d091d7207 */ /* 0x000fe20005000000 */
[----:B------:R-:W-:Y:S01]  /*14f0*/  IMAD.IADD R11, R11, 0x1, R10 ;  /* 0x000000010b0b7824 */ /* 0x000fe200078e020a */
[----:B------:R-:W-:Y:S02]  /*1500*/  ISETP.GT.U32.OR P2, PT, R0, 0x1f, P1 ;  /* 0x0000001f0000780c */ /* 0x000fe40000f44470 */
[----:B------:R-:W-:Y:S02]  /*1510*/  SEL R4, R85, RZ, P1 ;  /* 0x000000ff55047207 */ /* 0x000fe40000800000 */
[----:B------:R-:W-:-:S05]  /*1520*/  SEL R29, R10, R29, !P3 ;  /* 0x0000001d0a1d7207 */ /* 0x000fca0005800000 */
[----:B------:R-:W-:Y:S01]  /*1530*/  @P0 IMAD.IADD R85, R29, 0x1, R4 ;  /* 0x000000011d550824 */ /* 0x000fe200078e0204 */
[----:B------:R-:W-:-:S03]  /*1540*/  ISETP.NE.AND P0, PT, R0, RZ, PT ;  /* 0x000000ff0000720c */ /* 0x000fc60003f05270 */
[----:B------:R-:W-:-:S05]  /*1550*/  @!P2 SHF.L.U32 R85, R11, 0x10, RZ ;  /* 0x000000100b55a819 */ /* 0x000fca00000006ff */
[----:B------:R-:W-:Y:S01]  /*1560*/  @!P2 STS [UR4+0x8428], R85 ;  /* 0x00842855ff00a988 */ /* 0x000fe20008000804 */
[----:B------:R-:W-:Y:S06]  /*1570*/  BAR.SYNC.DEFER_BLOCKING 0x0 ;  /* 0x0000000000007b1d */ /* 0x000fec0000010000 */
[----:B------:R-:W0:Y:S02]  /*1580*/  LDS R4, [UR4+0x8428] ;  /* 0x00842804ff047984 */ /* 0x000e240008000800 */
[----:B0-----:R-:W-:-:S05]  /*1590*/  SEL R4, R4, RZ, P0 ;  /* 0x000000ff04047207 */ /* 0x001fca0000000000 */
[----:B------:R-:W-:-:S04]  /*15a0*/  IMAD.IADD R4, R4, 0x1, R85 ;  /* 0x0000000104047824 */ /* 0x000fc800078e0255 */
[--C-:B------:R-:W-:Y:S01]  /*15b0*/  IMAD.IADD R76, R76, 0x1, R4.reuse ;  /* 0x000000014c4c7824 */ /* 0x100fe200078e0204 */
[-C--:B------:R-:W-:Y:S01]  /*15c0*/  IADD3 R74, PT, PT, R74, R4.reuse, RZ ;  /* 0x000000044a4a7210 */ /* 0x080fe20007ffe0ff */
[--C-:B------:R-:W-:Y:S01]  /*15d0*/  IMAD.IADD R6, R77, 0x1, R4.reuse ;  /* 0x000000014d067824 */ /* 0x100fe200078e0204 */
[-C--:B------:R-:W-:Y:S01]  /*15e0*/  IADD3 R64, PT, PT, R64, R4.reuse, RZ ;  /* 0x0000000440407210 */ /* 0x080fe20007ffe0ff */
[--C-:B------:R-:W-:Y:S01]  /*15f0*/  IMAD.IADD R78, R78, 0x1, R4.reuse ;  /* 0x000000014e4e7824 */ /* 0x100fe200078e0204 */
[----:B------:R-:W-:Y:S01]  /*1600*/  IADD3 R54, PT, PT, R54, R4, RZ ;  /* 0x0000000436367210 */ /* 0x000fe20007ffe0ff */
[--C-:B------:R-:W-:Y:S01]  /*1610*/  IMAD.IADD R8, R79, 0x1, R4.reuse ;  /* 0x000000014f087824 */ /* 0x100fe200078e0204 */
[----:B------:R-:W-:Y:S01]  /*1620*/  STS [R33], R4 ;  /* 0x0000000421007388 */ /* 0x000fe20000000800 */
[--C-:B------:R-:W-:Y:S02]  /*1630*/  IMAD.IADD R80, R80, 0x1, R4.reuse ;  /* 0x0000000150507824 */ /* 0x100fe400078e0204 */
[--C-:B------:R-:W-:Y:S01]  /*1640*/  IMAD.IADD R10, R81, 0x1, R4.reuse ;  /* 0x00000001510a7824 */ /* 0x100fe200078e0204 */
[----:B------:R-:W-:Y:S01]  /*1650*/  STS [R33+0x4], R76 ;  /* 0x0000044c21007388 */ /* 0x000fe20000000800 */
[----:B------:R-:W-:-:S02]  /*1660*/  IMAD.IADD R84, R84, 0x1, R4 ;  /* 0x0000000154547824 */ /* 0x000fc400078e0204 */
[--C-:B------:R-:W-:Y:S01]  /*1670*/  IMAD.IADD R86, R75, 0x1, R4.reuse ;  /* 0x000000014b567824 */ /* 0x100fe200078e0204 */
[----:B------:R-:W-:Y:S01]  /*1680*/  STS [R33+0x8], R6 ;  /* 0x0000080621007388 */ /* 0x000fe20000000800 */
[--C-:B------:R-:W-:Y:S02]  /*1690*/  IMAD.IADD R88, R73, 0x1, R4.reuse ;  /* 0x0000000149587824 */ /* 0x100fe400078e0204 */
[--C-:B------:R-:W-:Y:S01]  /*16a0*/  IMAD.IADD R72, R72, 0x1, R4.reuse ;  /* 0x0000000148487824 */ /* 0x100fe200078e0204 */
[----:B------:R-:W-:Y:S01]  /*16b0*/  STS [R33+0xc], R78 ;  /* 0x00000c4e21007388 */ /* 0x000fe20000000800 */
        /* <DEDUP_REMOVED lines=27> */
[----:B------:R-:W-:-:S03]  /*1870*/  IMAD.IADD R51, R51, 0x1, R4 ;  /* 0x0000000133337824 */ /* 0x000fc600078e0204 */
[----:B------:R-:W-:Y:S04]  /*1880*/  STS [R33+0x34], R70 ;  /* 0x0000344621007388 */ /* 0x000fe80000000800 */
        /* <DEDUP_REMOVED lines=18> */
[----:B------:R-:W-:Y:S01]  /*19b0*/  STS [R33+0x80], R51 ;  /* 0x0000803321007388 */ /* 0x000fe20000000800 */
[----:B------:R-:W-:Y:S06]  /*19c0*/  BAR.SYNC.DEFER_BLOCKING 0x0 ;  /* 0x0000000000007b1d */ /* 0x000fec0000010000 */
[----:B------:R-:W0:Y:S04]  /*19d0*/  LDS.U16 R30, [R30] ;  /* 0x000000001e1e7984 */ /* 0x000e280000000400 */
[----:B------:R-:W1:Y:S04]  /*19e0*/  LDS.U16 R40, [R40] ;  /* 0x0000000028287984 */ /* 0x000e680000000400 */
[----:B------:R-:W2:Y:S04]  /*19f0*/  LDS.U16 R5, [R34] ;  /* 0x0000000022057984 */ /* 0x000ea80000000400 */
[----:B------:R-:W3:Y:S04]  /*1a00*/  LDS.U16 R7, [R32] ;  /* 0x0000000020077984 */ /* 0x000ee80000000400 */
[----:B------:R-:W4:Y:S04]  /*1a10*/  LDS.U16 R41, [R41] ;  /* 0x0000000029297984 */ /* 0x000f280000000400 */
[----:B------:R-:W5:Y:S04]  /*1a20*/  LDS.U16 R43, [R43] ;  /* 0x000000002b2b7984 */ /* 0x000f680000000400 */
[----:B------:R-:W5:Y:S04]  /*1a30*/  LDS.U16 R45, [R45] ;  /* 0x000000002d2d7984 */ /* 0x000f680000000400 */
[----:B------:R-:W5:Y:S04]  /*1a40*/  LDS.U16 R47, [R47] ;  /* 0x000000002f2f7984 */ /* 0x000f680000000400 */
[----:B------:R-:W5:Y:S01]  /*1a50*/  LDS.U16 R49, [R49] ;  /* 0x0000000031317984 */ /* 0x000f620000000400 */
[----:B0-----:R-:W-:-:S02]  /*1a60*/  IMAD.IADD R9, R37, 0x1, R30 ;  /* 0x0000000125097824 */ /* 0x001fc400078e021e */
[----:B-1----:R-:W-:Y:S02]  /*1a70*/  IMAD.IADD R39, R39, 0x1, R40 ;  /* 0x0000000127277824 */ /* 0x002fe400078e0228 */
[----:B--2---:R-:W-:Y:S02]  /*1a80*/  IMAD.IADD R38, R38, 0x1, R5 ;  /* 0x0000000126267824 */ /* 0x004fe400078e0205 */
[----:B---3--:R-:W-:Y:S02]  /*1a90*/  IMAD.IADD R11, R36, 0x1, R7 ;  /* 0x00000001240b7824 */ /* 0x008fe400078e0207 */
[----:B----4-:R-:W-:Y:S02]  /*1aa0*/  IMAD.IADD R37, R42, 0x1, R41 ;  /* 0x000000012a257824 */ /* 0x010fe400078e0229 */
[----:B-----5:R-:W-:Y:S01]  /*1ab0*/  IMAD.IADD R43, R44, 0x1, R43 ;  /* 0x000000012c2b7824 */ /* 0x020fe200078e022b */
[----:B------:R-:W-:Y:S01]  /*1ac0*/  IADD3 R45, PT, PT, R46, R45, RZ ;  /* 0x0000002d2e2d7210 */ /* 0x000fe20007ffe0ff */
[----:B------:R-:W-:-:S02]  /*1ad0*/  IMAD.IADD R47, R48, 0x1, R47 ;  /* 0x00000001302f7824 */ /* 0x000fc400078e022f */
[----:B------:R-:W-:Y:S01]  /*1ae0*/  IMAD.IADD R49, R50, 0x1, R49 ;  /* 0x0000000132317824 */ /* 0x000fe200078e0231 */
[----:B------:R-:W-:Y:S06]  /*1af0*/  BAR.SYNC.DEFER_BLOCKING 0x0 ;  /* 0x0000000000007b1d */ /* 0x000fec0000010000 */
[----:B------:R-:W-:Y:S05]  /*1b00*/  BRA.U UP0, `(.L_x_201) ;  /* 0x0000000100807547 */ /* 0x000fea000b800000 */
[----:B------:R-:W-:Y:S01]  /*1b10*/  LEA R5, R39, UR4, 0x3 ;  /* 0x0000000427057c11 */ /* 0x000fe2000f8e18ff */
[----:B------:R-:W-:Y:S01]  /*1b20*/  UIADD3 UR7, UPT, UPT, UR7, 0x6, URZ ;  /* 0x0000000607077890 */ /* 0x000fe2000fffe0ff */
[----:B------:R-:W-:Y:S01]  /*1b30*/  LEA R7, R38, UR4, 0x3 ;  /* 0x0000000426077c11 */ /* 0x000fe2000f8e18ff */
[----:B------:R-:W-:Y:S01]  /*1b40*/  UIADD3 UR5, UPT, UPT, UR5, -0x6, URZ ;  /* 0xfffffffa05057890 */ /* 0x000fe2000fffe0ff */
[----:B------:R-:W-:Y:S01]  /*1b50*/  LEA R9, R9, UR4, 0x3 ;  /* 0x0000000409097c11 */ /* 0x000fe2000f8e18ff */
[----:B------:R0:W-:Y:S01]  /*1b60*/  STS.64 [R5], R2 ;  /* 0x0000000205007388 */ /* 0x0001e20000000a00 */
[----:B------:R-:W-:Y:S02]  /*1b70*/  LEA R11, R11, UR4, 0x3 ;  /* 0x000000040b0b7c11 */ /* 0x000fe4000f8e18ff */
[----:B------:R-:W-:Y:S01]  /*1b80*/  LEA R37, R37, UR4, 0x3 ;  /* 0x0000000425257c11 */ /* 0x000fe2000f8e18ff */
[----:B------:R0:W-:Y:S01]  /*1b90*/  STS.64 [R7], R12 ;  /* 0x0000000c07007388 */ /* 0x0001e20000000a00 */
[----:B------:R-:W-:-:S02]  /*1ba0*/  LEA R39, R43, UR4, 0x3 ;  /* 0x000000042b277c11 */ /* 0x000fc4000f8e18ff */
[----:B------:R-:W-:Y:S01]  /*1bb0*/  LEA R41, R45, UR4, 0x3 ;  /* 0x000000042d297c11 */ /* 0x000fe2000f8e18ff */
[----:B------:R0:W-:Y:S01]  /*1bc0*/  STS.64 [R9], R14 ;  /* 0x0000000e09007388 */ /* 0x0001e20000000a00 */
[----:B------:R-:W-:Y:S02]  /*1bd0*/  LEA R45, R47, UR4, 0x3 ;  /* 0x000000042f2d7c11 */ /* 0x000fe4000f8e18ff */
[----:B------:R-:W-:Y:S01]  /*1be0*/  LEA R47, R49, UR4, 0x3 ;  /* 0x00000004312f7c11 */ /* 0x000fe2000f8e18ff */
[----:B------:R0:W-:Y:S04]  /*1bf0*/  STS.64 [R11], R16 ;  /* 0x000000100b007388 */ /* 0x0001e80000000a00 */
[----:B------:R0:W-:Y:S04]  /*1c00*/  STS.64 [R37], R18 ;  /* 0x0000001225007388 */ /* 0x0001e80000000a00 */
[----:B------:R0:W-:Y:S04]  /*1c10*/  STS.64 [R39], R20 ;  /* 0x0000001427007388 */ /* 0x0001e80000000a00 */
[----:B------:R0:W-:Y:S04]  /*1c20*/  STS.64 [R41], R22 ;  /* 0x0000001629007388 */ /* 0x0001e80000000a00 */
[----:B------:R0:W-:Y:S04]  /*1c30*/  STS.64 [R45], R24 ;  /* 0x000000182d007388 */ /* 0x0001e80000000a00 */
[----:B------:R0:W-:Y:S01]  /*1c40*/  STS.64 [R47], R26 ;  /* 0x0000001a2f007388 */ /* 0x0001e20000000a00 */
[----:B------:R-:W-:Y:S06]  /*1c50*/  BAR.SYNC.DEFER_BLOCKING 0x0 ;  /* 0x0000000000007b1d */ /* 0x000fec0000010000 */
[----:B------:R0:W1:Y:S04]  /*1c60*/  LDS.64 R12, [R35] ;  /* 0x00000000230c7984 */ /* 0x0000680000000a00 */
[----:B------:R0:W2:Y:S04]  /*1c70*/  LDS.64 R14, [R35+0x8] ;  /* 0x00000800230e7984 */ /* 0x0000a80000000a00 */
[----:B------:R0:W3:Y:S04]  /*1c80*/  LDS.64 R48, [R35+0x10] ;  /* 0x0000100023307984 */ /* 0x0000e80000000a00 */
[----:B------:R0:W4:Y:S04]  /*1c90*/  LDS.64 R16, [R35+0x18] ;  /* 0x0000180023107984 */ /* 0x0001280000000a00 */
[----:B------:R0:W0:Y:S04]  /*1ca0*/  LDS.64 R42, [R35+0x20] ;  /* 0x00002000232a7984 */ /* 0x0000280000000a00 */
[----:B------:R0:W0:Y:S04]  /*1cb0*/  LDS.64 R10, [R35+0x28] ;  /* 0x00002800230a7984 */ /* 0x0000280000000a00 */
[----:B------:R0:W0:Y:S04]  /*1cc0*/  LDS.64 R8, [R35+0x30] ;  /* 0x0000300023087984 */ /* 0x0000280000000a00 */
[----:B------:R0:W0:Y:S04]  /*1cd0*/  LDS.64 R6, [R35+0x38] ;  /* 0x0000380023067984 */ /* 0x0000280000000a00 */
[----:B------:R0:W0:Y:S01]  /*1ce0*/  LDS.64 R4, [R35+0x40] ;  /* 0x0000400023047984 */ /* 0x0000220000000a00 */
[----:B------:R-:W-:Y:S06]  /*1cf0*/  BAR.SYNC.DEFER_BLOCKING 0x0 ;  /* 0x0000000000007b1d */ /* 0x000fec0000010000 */
[----:B------:R-:W-:Y:S05]  /*1d00*/  BRA `(.L_x_202) ;  /* 0xffffffe800087947 */ /* 0x000fea000383ffff */
.L_x_201:
[----:B------:R-:W-:Y:S01]  /*1d10*/  LEA R39, R39, UR4, 0x3 ;  /* 0x0000000427277c11 */ /* 0x000fe2000f8e18ff */
[----:B------:R-:W0:Y:S01]  /*1d20*/  LDCU.64 UR6, c[0x0][0x3a0] ;  /* 0x00007400ff0677ac */ /* 0x000e220008000a00 */
[----:B------:R-:W-:Y:S01]  /*1d30*/  LEA R5, R38, UR4, 0x3 ;  /* 0x0000000426057c11 */ /* 0x000fe2000f8e18ff */
[----:B------:R-:W-:Y:S01]  /*1d40*/  IMAD R35, R0, -0x40, R35 ;  /* 0xffffffc000237824 */ /* 0x000fe200078e0223 */
[----:B------:R-:W-:Y:S01]  /*1d50*/  LEA R9, R9, UR4, 0x3 ;  /* 0x0000000409097c11 */ /* 0x000fe2000f8e18ff */
[----:B------:R-:W-:Y:S01]  /*1d60*/  STS.64 [R39], R2 ;  /* 0x0000000227007388 */ /* 0x000fe20000000a00 */
[----:B------:R-:W-:Y:S02]  /*1d70*/  LEA R11, R11, UR4, 0x3 ;  /* 0x000000040b0b7c11 */ /* 0x000fe4000f8e18ff */
[----:B------:R-:W-:Y:S01]  /*1d80*/  LEA R37, R37, UR4, 0x3 ;  /* 0x0000000425257c11 */ /* 0x000fe2000f8e18ff */
[----:B------:R-:W-:Y:S01]  /*1d90*/  STS.64 [R5], R12 ;  /* 0x0000000c05007388 */ /* 0x000fe20000000a00 */
[----:B------:R-:W-:-:S02]  /*1da0*/  LEA R43, R43, UR4, 0x3 ;  /* 0x000000042b2b7c11 */ /* 0x000fc4000f8e18ff */
[----:B------:R-:W-:Y:S01]  /*1db0*/  LEA R45, R45, UR4, 0x3 ;  /* 0x000000042d2d7c11 */ /* 0x000fe2000f8e18ff */
[----:B------:R1:W-:Y:S01]  /*1dc0*/  STS.64 [R9], R14 ;  /* 0x0000000e09007388 */ /* 0x0003e20000000a00 */
[----:B------:R-:W-:Y:S02]  /*1dd0*/  LEA R47, R47, UR4, 0x3 ;  /* 0x000000042f2f7c11 */ /* 0x000fe4000f8e18ff */
[----:B------:R-:W-:Y:S01]  /*1de0*/  LEA R49, R49, UR4, 0x3 ;  /* 0x0000000431317c11 */ /* 0x000fe2000f8e18ff */
[----:B------:R2:W-:Y:S01]  /*1df0*/  STS.64 [R11], R16 ;  /* 0x000000100b007388 */ /* 0x0005e20000000a00 */
[----:B0-----:R-:W-:-:S03]  /*1e00*/  ISETP.GE.U32.AND P0, PT, R0, UR6, PT ;  /* 0x0000000600007c0c */ /* 0x001fc6000bf06070 */
[----:B------:R0:W-:Y:S01]  /*1e10*/  STS.64 [R37], R18 ;  /* 0x0000001225007388 */ /* 0x0001e20000000a00 */
[----:B------:R-:W-:-:S03]  /*1e20*/  ISETP.GE.U32.AND.EX P0, PT, RZ, UR7, PT, P0 ;  /* 0x00000007ff007c0c */ /* 0x000fc6000bf06100 */
[----:B------:R3:W-:Y:S01]  /*1e30*/  STS.64 [R43], R20 ;  /* 0x000000142b007388 */ /* 0x0007e20000000a00 */
[----:B-1----:R-:W-:-:S03]  /*1e40*/  VIADD R14, R0, 0x100 ;  /* 0x00000100000e7836 */ /* 0x002fc60000000000 */
[----:B------:R1:W-:Y:S01]  /*1e50*/  STS.64 [R45], R22 ;  /* 0x000000162d007388 */ /* 0x0003e20000000a00 */
[----:B--2---:R-:W2:Y:S01]  /*1e60*/  LDC.64 R16, c[0x0][0x388] ;  /* 0x0000e200ff107b82 */ /* 0x004ea20000000a00 */
[----:B------:R-:W-:Y:S02]  /*1e70*/  ISETP.GE.U32.AND P5, PT, R14, UR6, PT ;  /* 0x000000060e007c0c */ /* 0x000fe4000bfa6070 */
[----:B------:R-:W-:Y:S01]  /*1e80*/  STS.64 [R47], R24 ;  /* 0x000000182f007388 */ /* 0x000fe20000000a00 */
[C---:B0-----:R-:W-:Y:S01]  /*1e90*/  VIADD R18, R0.reuse, 0x200 ;  /* 0x0000020000127836 */ /* 0x041fe20000000000 */
[----:B------:R-:W-:Y:S02]  /*1ea0*/  ISETP.GE.U32.AND.EX P5, PT, RZ, UR7, PT, P5 ;  /* 0x00000007ff007c0c */ /* 0x000fe4000bfa6150 */
[----:B------:R-:W-:Y:S01]  /*1eb0*/  STS.64 [R49], R26 ;  /* 0x0000001a31007388 */ /* 0x000fe20000000a00 */
[----:B---3--:R-:W-:Y:S01]  /*1ec0*/  VIADD R20, R0, 0x300 ;  /* 0x0000030000147836 */ /* 0x008fe20000000000 */
[----:B------:R-:W-:Y:S01]  /*1ed0*/  BAR.SYNC.DEFER_BLOCKING 0x0 ;  /* 0x0000000000007b1d */ /* 0x000fe20000010000 */
[----:B------:R-:W-:Y:S01]  /*1ee0*/  ISETP.GE.U32.AND P1, PT, R18, UR6, PT ;  /* 0x0000000612007c0c */ /* 0x000fe2000bf26070 */
[C---:B-1----:R-:W-:Y:S01]  /*1ef0*/  VIADD R22, R0.reuse, 0x500 ;  /* 0x0000050000167836 */ /* 0x042fe20000000000 */
[----:B------:R-:W-:-:S02]  /*1f00*/  LOP3.LUT R21, R0, 0x400, RZ, 0xfc, !PT ;  /* 0x0000040000157812 */ /* 0x000fc400078efcff */
[----:B------:R-:W-:Y:S02]  /*1f10*/  ISETP.GE.U32.AND.EX P1, PT, RZ, UR7, PT, P1 ;  /* 0x00000007ff007c0c */ /* 0x000fe4000bf26110 */
[----:B------:R-:W-:Y:S01]  /*1f20*/  ISETP.GE.U32.AND P2, PT, R20, UR6, PT ;  /* 0x0000000614007c0c */ /* 0x000fe2000bf46070 */
[C---:B------:R-:W-:Y:S01]  /*1f30*/  VIADD R20, R0.reuse, 0x600 ;  /* 0x0000060000147836 */ /* 0x040fe20000000000 */
[----:B------:R-:W-:Y:S01]  /*1f40*/  ISETP.GE.U32.AND P4, PT, R21, UR6, PT ;  /* 0x0000000615007c0c */ /* 0x000fe2000bf86070 */
[----:B------:R-:W-:Y:S01]  /*1f50*/  VIADD R21, R0, 0x700 ;  /* 0x0000070000157836 */ /* 0x000fe20000000000 */
[----:B------:R-:W-:Y:S01]  /*1f60*/  ISETP.GE.U32.AND P3, PT, R22, UR6, PT ;  /* 0x0000000616007c0c */ /* 0x000fe2000bf66070 */
[----:B--2---:R-:W-:Y:S01]  /*1f70*/  IMAD.WIDE.U32 R16, R0, 0x8, R16 ;  /* 0x0000000800107825 */ /* 0x004fe200078e0010 */
[----:B------:R-:W-:Y:S02]  /*1f80*/  ISETP.GE.U32.AND P6, PT, R20, UR6, PT ;  /* 0x0000000614007c0c */ /* 0x000fe4000bfc6070 */
[----:B------:R-:W-:-:S02]  /*1f90*/  LOP3.LUT R0, R0, 0x800, RZ, 0xfc, !PT ;  /* 0x0000080000007812 */ /* 0x000fc400078efcff */
[----:B------:R-:W-:Y:S02]  /*1fa0*/  ISETP.GE.U32.AND.EX P2, PT, RZ, UR7, PT, P2 ;  /* 0x00000007ff007c0c */ /* 0x000fe4000bf46120 */
[----:B------:R-:W-:Y:S02]  /*1fb0*/  ISETP.GE.U32.AND.EX P4, PT, RZ, UR7, PT, P4 ;  /* 0x00000007ff007c0c */ /* 0x000fe4000bf86140 */
[----:B------:R-:W-:Y:S01]  /*1fc0*/  ISETP.GE.U32.AND.EX P3, PT, RZ, UR7, PT, P3 ;  /* 0x00000007ff007c0c */ /* 0x000fe2000bf66130 */
[----:B------:R-:W0:Y:S01]  /*1fd0*/  LDS.64 R2, [R35+0x800] ;  /* 0x0008000023027984 */ /* 0x000e220000000a00 */
[----:B------:R-:W-:-:S03]  /*1fe0*/  ISETP.GE.U32.AND.EX P6, PT, RZ, UR7, PT, P6 ;  /* 0x00000007ff007c0c */ /* 0x000fc6000bfc6160 */
[----:B------:R-:W1:Y:S04]  /*1ff0*/  LDS.64 R4, [R35+0x1000] ;  /* 0x0010000023047984 */ /* 0x000e680000000a00 */
[----:B------:R-:W2:Y:S04]  /*2000*/  LDS.64 R6, [R35+0x1800] ;  /* 0x0018000023067984 */ /* 0x000ea80000000a00 */
[----:B------:R-:W3:Y:S04]  /*2010*/  LDS.64 R8, [R35+0x2000] ;  /* 0x0020000023087984 */ /* 0x000ee80000000a00 */
[----:B------:R-:W4:Y:S04]  /*2020*/  LDS.64 R10, [R35+0x2800] ;  /* 0x00280000230a7984 */ /* 0x000f280000000a00 */
[----:B------:R-:W5:Y:S04]  /*2030*/  LDS.64 R12, [R35+0x3000] ;  /* 0x00300000230c7984 */ /* 0x000f680000000a00 */
[----:B------:R-:W5:Y:S04]  /*2040*/  LDS.64 R14, [R35+0x3800] ;  /* 0x00380000230e7984 */ /* 0x000f680000000a00 */
[----:B------:R-:W5:Y:S01]  /*2050*/  @!P0 LDS.64 R18, [R35] ;  /* 0x0000000023128984 */ /* 0x000f620000000a00 */
[----:B0-----:R-:W-:-:S02]  /*2060*/  @!P5 LOP3.LUT R3, R3, 0x80000000, RZ, 0x3c, !PT ;  /* 0x800000000303d812 */ /* 0x001fc400078e3cff */
[----:B-1----:R-:W-:-:S03]  /*2070*/  @!P1 LOP3.LUT R5, R5, 0x80000000, RZ, 0x3c, !PT ;  /* 0x8000000005059812 */ /* 0x002fc600078e3cff */
[----:B------:R0:W-:Y:S01]  /*2080*/  @!P5 STG.E.64 desc[UR10][R16.64+0x800], R2 ;  /* 0x000800021000d986 */ /* 0x0001e2000c101b0a */
[----:B------:R-:W-:Y:S02]  /*2090*/  ISETP.GE.U32.AND P5, PT, R21, UR6, PT ;  /* 0x0000000615007c0c */ /* 0x000fe4000bfa6070 */
[----:B--2---:R-:W-:Y:S01]  /*20a0*/  @!P2 LOP3.LUT R7, R7, 0x80000000, RZ, 0x3c, !PT ;  /* 0x800000000707a812 */ /* 0x004fe200078e3cff */
[----:B------:R0:W-:Y:S01]  /*20b0*/  @!P1 STG.E.64 desc[UR10][R16.64+0x1000], R4 ;  /* 0x0010000410009986 */ /* 0x0001e2000c101b0a */
[----:B------:R-:W-:Y:S02]  /*20c0*/  ISETP.GE.U32.AND.EX P5, PT, RZ, UR7, PT, P5 ;  /* 0x00000007ff007c0c */ /* 0x000fe4000bfa6150 */
[----:B------:R-:W-:Y:S01]  /*20d0*/  ISETP.GE.U32.AND P1, PT, R0, UR6, PT ;  /* 0x0000000600007c0c */ /* 0x000fe2000bf26070 */
[----:B------:R0:W-:Y:S01]  /*20e0*/  @!P2 STG.E.64 desc[UR10][R16.64+0x1800], R6 ;  /* 0x001800061000a986 */ /* 0x0001e2000c101b0a */
[----:B---3--:R-:W-:Y:S02]  /*20f0*/  @!P4 LOP3.LUT R9, R9, 0x80000000, RZ, 0x3c, !PT ;  /* 0x800000000909c812 */ /* 0x008fe400078e3cff */
[----:B------:R-:W-:-:S02]  /*2100*/  ISETP.GE.U32.AND.EX P1, PT, RZ, UR7, PT, P1 ;  /* 0x00000007ff007c0c */ /* 0x000fc4000bf26110 */
[----:B----4-:R-:W-:Y:S01]  /*2110*/  @!P3 LOP3.LUT R11, R11, 0x80000000, RZ, 0x3c, !PT ;  /* 0x800000000b0bb812 */ /* 0x010fe200078e3cff */
[----:B------:R0:W-:Y:S01]  /*2120*/  @!P4 STG.E.64 desc[UR10][R16.64+0x2000], R8 ;  /* 0x002000081000c986 */ /* 0x0001e2000c101b0a */
[----:B-----5:R-:W-:-:S03]  /*2130*/  @!P6 LOP3.LUT R13, R13, 0x80000000, RZ, 0x3c, !PT ;  /* 0x800000000d0de812 */ /* 0x020fc600078e3cff */
[----:B------:R0:W-:Y:S01]  /*2140*/  @!P3 STG.E.64 desc[UR10][R16.64+0x2800], R10 ;  /* 0x0028000a1000b986 */ /* 0x0001e2000c101b0a */
[----:B------:R-:W-:-:S03]  /*2150*/  @!P5 LOP3.LUT R15, R15, 0x80000000, RZ, 0x3c, !PT ;  /* 0x800000000f0fd812 */ /* 0x000fc600078e3cff */
[----:B------:R0:W-:Y:S01]  /*2160*/  @!P6 STG.E.64 desc[UR10][R16.64+0x3000], R12 ;  /* 0x0030000c1000e986 */ /* 0x0001e2000c101b0a */
[----:B------:R-:W-:-:S03]  /*2170*/  @!P0 LOP3.LUT R19, R19, 0x80000000, RZ, 0x3c, !PT ;  /* 0x8000000013138812 */ /* 0x000fc600078e3cff */
[----:B------:R0:W-:Y:S04]  /*2180*/  @!P5 STG.E.64 desc[UR10][R16.64+0x3800], R14 ;  /* 0x0038000e1000d986 */ /* 0x0001e8000c101b0a */
[----:B------:R0:W-:Y:S01]  /*2190*/  @!P0 STG.E.64 desc[UR10][R16.64], R18 ;  /* 0x0000001210008986 */ /* 0x0001e2000c101b0a */
[----:B------:R-:W-:Y:S05]  /*21a0*/  @P1 EXIT ;  /* 0x000000000000194d */ /* 0x000fea0003800000 */
[----:B0-----:R-:W0:Y:S02]  /*21b0*/  LDS.64 R2, [R35+0x4000] ;  /* 0x0040000023027984 */ /* 0x001e240000000a00 */
[----:B0-----:R-:W-:-:S05]  /*21c0*/  LOP3.LUT R3, R3, 0x80000000, RZ, 0x3c, !PT ;  /* 0x8000000003037812 */ /* 0x001fca00078e3cff */
[----:B------:R-:W-:Y:S01]  /*21d0*/  STG.E.64 desc[UR10][R16.64+0x4000], R2 ;  /* 0x0040000210007986 */ /* 0x000fe2000c101b0a */
[----:B------:R-:W-:Y:S05]  /*21e0*/  EXIT ;  /* 0x000000000000794d */ /* 0x000fea0003800000 */
.L_x_203:
        /* <DEDUP_REMOVED lines=9> */
.L_x_1172:


//--------------------- .text._ZN3cub18CUB_300001_SM_10006detail9transform16transform_kernelINS2_10policy_hubILb1EN4cuda3std3__45tupleIJPxEEEE10policy1000El9first_merS9_JS9_EEEvT0_iT1_T2_DpNS2_10kernel_argIT3_EE --------------------------
	.section	.text._ZN3cub18CUB_300001_SM_10006detail9transform16transform_kernelINS2_10policy_hubILb1EN4cuda3std3__45tupleIJPxEEEE10policy1000El9first_merS9_JS9_EEEvT0_iT1_T2_DpNS2_10kernel_argIT3_EE,"ax",@progbits
	.align	128
        .global         _ZN3cub18CUB_300001_SM_10006detail9transform16transform_kernelINS2_10policy_hubILb1EN4cuda3std3__45tupleIJPxEEEE10policy1000El9first_merS9_JS9_EEEvT0_iT1_T2_DpNS2_10kernel_argIT3_EE
        .type           _ZN3cub18CUB_300001_SM_10006detail9transform16transform_kernelINS2_10policy_hubILb1EN4cuda3std3__45tupleIJPxEEEE10policy1000El9first_merS9_JS9_EEEvT0_iT1_T2_DpNS2_10kernel_argIT3_EE,@function
        .size           _ZN3cub18CUB_300001_SM_10006detail9transform16transform_kernelINS2_10policy_hubILb1EN4cuda3std3__45tupleIJPxEEEE10policy1000El9first_merS9_JS9_EEEvT0_iT1_T2_DpNS2_10kernel_argIT3_EE,(.L_x_1173 - _ZN3cub18CUB_300001_SM_10006detail9transform16transform_kernelINS2_10policy_hubILb1EN4cuda3std3__45tupleIJPxEEEE10policy1000El9first_merS9_JS9_EEEvT0_iT1_T2_DpNS2_10kernel_argIT3_EE)
        .other          _ZN3cub18CUB_300001_SM_10006detail9transform16transform_kernelINS2_10policy_hubILb1EN4cuda3std3__45tupleIJPxEEEE10policy1000El9first_merS9_JS9_EEEvT0_iT1_T2_DpNS2_10kernel_argIT3_EE,@"STO_CUDA_ENTRY STV_DEFAULT"
_ZN3cub18CUB_300001_SM_10006detail9transform16transform_kernelINS2_10policy_hubILb1EN4cuda3std3__45tupleIJPxEEEE10policy1000El9first_merS9_JS9_EEEvT0_iT1_T2_DpNS2_10kernel_argIT3_EE:
.text._ZN3cub18CUB_300001_SM_10006detail9transform16transform_kernelINS2_10policy_hubILb1EN4cuda3std3__45tupleIJPxEEEE10policy1000El9first_merS9_JS9_EEEvT0_iT1_T2_DpNS2_10kernel_argIT3_EE:
[----:B------:R-:W-:Y:S08]  /*0000*/  LDC R1, c[0x0][0x37c] ;  /* 0x0000df00ff017b82 */ /* 0x000ff00000000800 */
[----:B------:R-:W0:Y:S01]  /*0010*/  LDC R0, c[0x0][0x388] ;  /* 0x0000e200ff007b82 */ /* 0x000e220000000800 */
[----:B------:R-:W1:Y:S01]  /*0020*/  LDCU.64 UR6, c[0x0][0x380] ;  /* 0x00007000ff0677ac */ /* 0x000e620008000a00 */
[----:B------:R-:W2:Y:S01]  /*0030*/  S2R R7, SR_TID.X ;  /* 0x0000000000077919 */ /* 0x000ea20000002100 */
[----:B------:R-:W-:Y:S05]  /*0040*/  BSSY.RECONVERGENT B0, `(.L_x_204) ;  /* 0x000001a000007945 */ /* 0x000fea0003800200 */
[----:B------:R-:W3:Y:S01]  /*0050*/  S2UR UR4, SR_CTAID.X ;  /* 0x00000000000479c3 */ /* 0x000ee20000002500 */
[----:B0-----:R-:W-:-:S05]  /*0060*/  IMAD.SHL.U32 R5, R0, 0x80, RZ ;  /* 0x0000008000057824 */ /* 0x001fca00078e00ff */
[----:B------:R-:W-:Y:S01]  /*0070*/  SHF.R.S32.HI R4, RZ, 0x1f, R5 ;  /* 0x0000001fff047819 */ /* 0x000fe20000011405 */
[----:B---3--:R-:W-:-:S04]  /*0080*/  IMAD.WIDE.U32 R2, R5, UR4, RZ ;  /* 0x0000000405027c25 */ /* 0x008fc8000f8e00ff */
[----:B------:R-:W-:Y:S01]  /*0090*/  IMAD R13, R4, UR4, RZ ;  /* 0x00000004040d7c24 */ /* 0x000fe2000f8e02ff */
[----:B-1----:R-:W-:Y:S01]  /*00a0*/  IADD3 R6, P1, PT, -R2, UR6, RZ ;  /* 0x0000000602067c10 */ /* 0x002fe2000ff3e1ff */
[----:B--2---:R-:W-:Y:S02]  /*00b0*/  IMAD.SHL.U32 R11, R7, 0x80, RZ ;  /* 0x00000080070b7824 */ /* 0x004fe400078e00ff */
[----:B------:R-:W-:Y:S01]  /*00c0*/  IMAD.IADD R13, R3, 0x1, R13 ;  /* 0x00000001030d7824 */ /* 0x000fe200078e020d */
[----:B------:R-:W-:-:S04]  /*00d0*/  ISETP.LT.U32.AND P0, PT, R6, R5, PT ;  /* 0x000000050600720c */ /* 0x000fc80003f01070 */
[----:B------:R-:W-:-:S04]  /*00e0*/  IADD3.X R9, PT, PT, ~R13, UR7, RZ, P1, !PT ;  /* 0x000000070d097c10 */ /* 0x000fc80008ffe5ff */
[----:B------:R-:W-:-:S04]  /*00f0*/  ISETP.LT.AND.EX P0, PT, R9, R4, PT, P0 ;  /* 0x000000040900720c */ /* 0x000fc80003f01300 */
[----:B------:R-:W-:-:S05]  /*0100*/  SEL R6, R6, R5, P0 ;  /* 0x0000000506067207 */ /* 0x000fca0000000000 */
[----:B------:R-:W-:-:S05]  /*0110*/  IMAD.SHL.U32 R4, R6, 0x8, RZ ;  /* 0x0000000806047824 */ /* 0x000fca00078e00ff */
[----:B------:R-:W-:-:S13]  /*0120*/  ISETP.GE.AND P0, PT, R11, R4, PT ;  /* 0x000000040b00720c */ /* 0x000fda0003f06270 */
[----:B------:R-:W-:Y:S05]  /*0130*/  @P0 BRA `(.L_x_205) ;  /* 0x0000000000280947 */ /* 0x000fea0003800000 */
[----:B------:R-:W0:Y:S02]  /*0140*/  LDC.64 R8, c[0x0][0x398] ;  /* 0x0000e600ff087b82 */ /* 0x000e240000000a00 */
[----:B0-----:R-:W-:-:S04]  /*0150*/  LEA R8, P0, R2, R8, 0x3 ;  /* 0x0000000802087211 */ /* 0x001fc800078018ff */
[----:B------:R-:W-:-:S03]  /*0160*/  LEA.HI.X R9, R2, R9, R13, 0x3, P0 ;  /* 0x0000000902097211 */ /* 0x000fc600000f1c0d */
[----:B------:R-:W-:-:S07]  /*0170*/  IMAD.WIDE.U32 R8, R7, 0x80, R8 ;  /* 0x0000008007087825 */ /* 0x000fce00078e0008 */
.L_x_206:
[----:B------:R-:W-:Y:S01]  /*0180*/  VIADD R11, R11, 0x4000 ;  /* 0x000040000b0b7836 */ /* 0x000fe20000000000 */
[----:B------:R0:W-:Y:S04]  /*0190*/  CCTL.E.PF2 [R8] ;  /* 0x000000000800798f */ /* 0x0001e80000800100 */
[----:B------:R-:W-:Y:S02]  /*01a0*/  ISETP.GE.AND P0, PT, R11, R4, PT ;  /* 0x000000040b00720c */ /* 0x000fe40003f06270 */
[----:B0-----:R-:W-:-:S05]  /*01b0*/  IADD3 R8, P1, PT, R8, 0x4000, RZ ;  /* 0x0000400008087810 */ /* 0x001fca0007f3e0ff */
[----:B------:R-:W-:-:S06]  /*01c0*/  IMAD.X R9, RZ, RZ, R9, P1 ;  /* 0x000000ffff097224 */ /* 0x000fcc00008e0609 */
[----:B------:R-:W-:Y:S05]  /*01d0*/  @!P0 BRA `(.L_x_206) ;  /* 0xfffffffc00e88947 */ /* 0x000fea000383ffff */
.L_x_205:
[----:B------:R-:W-:Y:S05]  /*01e0*/  BSYNC.RECONVERGENT B0 ;  /* 0x0000000000007941 */ /* 0x000fea0003800200 */
.L_x_204:
[----:B------:R-:W0:Y:S01]  /*01f0*/  LDCU.128 UR8, c[0x0][0x390] ;  /* 0x00007200ff0877ac */ /* 0x000e220008000c00 */
[----:B------:R-:W-:Y:S01]  /*0200*/  ISETP.NE.AND P0, PT, R5, R6, PT ;  /* 0x000000060500720c */ /* 0x000fe20003f05270 */
[C---:B------:R-:W-:Y:S01]  /*0210*/  IMAD.SHL.U32 R4, R2.reuse, 0x8, RZ ;  /* 0x0000000802047824 */ /* 0x040fe200078e00ff */
[----:B------:R-:W-:Y:S01]  /*0220*/  SHF.L.U64.HI R8, R2, 0x3, R13 ;  /* 0x0000000302087819 */ /* 0x000fe2000001020d */
[----:B------:R-:W1:Y:S03]  /*0230*/  LDCU.64 UR4, c[0x0][0x358] ;  /* 0x00006b00ff0477ac */ /* 0x000e660008000a00 */
[C---:B0-----:R-:W-:Y:S02]  /*0240*/  IADD3 R2, P1, PT, R4.reuse, UR10, RZ ;  /* 0x0000000a04027c10 */ /* 0x041fe4000ff3e0ff */
[----:B------:R-:W-:Y:S02]  /*0250*/  IADD3 R4, P2, PT, R4, UR8, RZ ;  /* 0x0000000804047c10 */ /* 0x000fe4000ff5e0ff */
[----:B------:R-:W-:-:S02]  /*0260*/  IADD3.X R3, PT, PT, R8, UR11, RZ, P1, !PT ;  /* 0x0000000b08037c10 */ /* 0x000fc40008ffe4ff */
[----:B------:R-:W-:Y:S01]  /*0270*/  IADD3.X R5, PT, PT, R8, UR9, RZ, P2, !PT ;  /* 0x0000000908057c10 */ /* 0x000fe200097fe4ff */
[----:B-1----:R-:W-:Y:S08]  /*0280*/  @!P0 BRA `(.L_x_207) ;  /* 0x0000000c00488947 */ /* 0x002ff00003800000 */
[----:B------:R-:W-:-:S13]  /*0290*/  ISETP.GE.AND P0, PT, R0, 0x1, PT ;  /* 0x000000010000780c */ /* 0x000fda0003f06270 */
[----:B------:R-:W-:Y:S05]  /*02a0*/  @!P0 EXIT ;  /* 0x000000000000894d */ /* 0x000fea0003800000 */
[C---:B------:R-:W-:Y:S01]  /*02b0*/  ISETP.GE.U32.AND P0, PT, R0.reuse, 0x8, PT ;  /* 0x000000080000780c */ /* 0x040fe20003f06070 */
[----:B------:R-:W-:Y:S01]  /*02c0*/  IMAD.MOV.U32 R8, RZ, RZ, RZ ;  /* 0x000000ffff087224 */ /* 0x000fe200078e00ff */
[----:B------:R-:W-:-:S11]  /*02d0*/  LOP3.LUT R16, R0, 0x7, RZ, 0xc0, !PT ;  /* 0x0000000700107812 */ /* 0x000fd600078ec0ff */
[----:B------:R-:W-:Y:S05]  /*02e0*/  @!P0 BRA `(.L_x_208) ;  /* 0x00000008000c8947 */ /* 0x000fea0003800000 */
[----:B------:R-:W-:-:S13]  /*02f0*/  ISETP.GE.AND P1, PT, R7, R6, PT ;  /* 0x000000060700720c */ /* 0x000fda0003f26270 */
[----:B------:R-:W-:-:S06]  /*0300*/  @!P1 IMAD.WIDE.U32 R8, R7, 0x8, R2 ;  /* 0x0000000807089825 */ /* 0x000fcc00078e0002 */
[----:B------:R-:W2:Y:S01]  /*0310*/  @!P1 LDG.E.64 R8, desc[UR4][R8.64] ;  /* 0x0000000408089981 */ /* 0x000ea2000c1e1b00 */
[C---:B------:R-:W-:Y:S02]  /*0320*/  VIADD R17, R7.reuse, 0x80 ;  /* 0x0000008007117836 */ /* 0x040fe40000000000 */
[----:B------:R-:W-:-:S03]  /*0330*/  @!P1 IMAD.WIDE.U32 R12, R7, 0x8, R4 ;  /* 0x00000008070c9825 */ /* 0x000fc600078e0004 */
[C---:B------:R-:W-:Y:S01]  /*0340*/  ISETP.GE.AND P0, PT, R17.reuse, R6, PT ;  /* 0x000000061100720c */ /* 0x040fe20003f06270 */
[----:B------:R-:W-:Y:S01]  /*0350*/  IMAD.WIDE R10, R17, 0x8, R2 ;  /* 0x00000008110a7825 */ /* 0x000fe200078e0202 */
[--C-:B--2---:R-:W-:Y:S02]  /*0360*/  @!P1 SHF.R.S64 R18, R8, 0x2, R9.reuse ;  /* 0x0000000208129819 */ /* 0x104fe40000001009 */
[----:B------:R-:W-:-:S05]  /*0370*/  @!P1 SHF.R.S32.HI R19, RZ, 0x2, R9 ;  /* 0x00000002ff139819 */ /* 0x000fca0000011409 */
[----:B------:R0:W-:Y:S04]  /*0380*/  @!P1 STG.E.64 desc[UR4][R12.64], R18 ;  /* 0x000000120c009986 */ /* 0x0001e8000c101b04 */
[----:B------:R-:W2:Y:S01]  /*0390*/  @!P0 LDG.E.64 R14, desc[UR4][R10.64] ;  /* 0x000000040a0e8981 */ /* 0x000ea2000c1e1b00 */
[C---:B------:R-:W-:Y:S01]  /*03a0*/  VIADD R21, R7.reuse, 0x100 ;  /* 0x0000010007157836 */ /* 0x040fe20000000000 */
[----:B------:R-:W-:Y:S01]  /*03b0*/  LOP3.LUT R8, R0, 0x7ffffff8, RZ, 0xc0, !PT ;  /* 0x7ffffff800087812 */ /* 0x000fe200078ec0ff */
[C---:B------:R-:W-:Y:S01]  /*03c0*/  VIADD R9, R7.reuse, 0x200 ;  /* 0x0000020007097836 */ /* 0x040fe20000000000 */
[----:B------:R-:W-:Y:S01]  /*03d0*/  BSSY.RECONVERGENT B0, `(.L_x_209) ;  /* 0x0000015000007945 */ /* 0x000fe20003800200 */
[----:B------:R-:W-:Y:S01]  /*03e0*/  VIADD R23, R7, 0x180 ;  /* 0x0000018007177836 */ /* 0x000fe20000000000 */
[-C--:B------:R-:W-:Y:S01]  /*03f0*/  ISETP.GE.AND P6, PT, R21, R6.reuse, PT ;  /* 0x000000061500720c */ /* 0x080fe20003fc6270 */
[----:B------:R-:W-:Y:S01]  /*0400*/  VIADD R25, R7, 0x280 ;  /* 0x0000028007197836 */ /* 0x000fe20000000000 */
[-C--:B------:R-:W-:Y:S01]  /*0410*/  ISETP.GE.AND P4, PT, R9, R6.reuse, PT ;  /* 0x000000060900720c */ /* 0x080fe20003f86270 */
[----:B------:R-:W-:Y:S01]  /*0420*/  VIADD R9, R7, 0x300 ;  /* 0x0000030007097836 */ /* 0x000fe20000000000 */
[-C--:B------:R-:W-:Y:S01]  /*0430*/  ISETP.GE.AND P5, PT, R23, R6.reuse, PT ;  /* 0x000000061700720c */ /* 0x080fe20003fa6270 */
[----:B0-----:R-:W-:Y:S01]  /*0440*/  IMAD.WIDE R12, R17, 0x8, R4 ;  /* 0x00000008110c7825 */ /* 0x001fe200078e0204 */
[----:B------:R-:W-:-:S02]  /*0450*/  ISETP.GE.AND P3, PT, R25, R6, PT ;  /* 0x000000061900720c */ /* 0x000fc40003f66270 */
[----:B------:R-:W-:Y:S01]  /*0460*/  ISETP.GE.AND P2, PT, R9, R6, PT ;  /* 0x000000060900720c */ /* 0x000fe20003f46270 */
[----:B------:R-:W-:-:S05]  /*0470*/  VIADD R19, R7, 0x380 ;  /* 0x0000038007137836 */ /* 0x000fca0000000000 */
[----:B------:R-:W-:Y:S02]  /*0480*/  ISETP.GE.AND P1, PT, R19, R6, PT ;  /* 0x000000061300720c */ /* 0x000fe40003f26270 */
[--C-:B--2---:R-:W-:Y:S02]  /*0490*/  @!P0 SHF.R.S64 R14, R14, 0x2, R15.reuse ;  /* 0x000000020e0e8819 */ /* 0x104fe4000000100f */
[----:B------:R-:W-:-:S05]  /*04a0*/  @!P0 SHF.R.S32.HI R15, RZ, 0x2, R15 ;  /* 0x00000002ff0f8819 */ /* 0x000fca000001140f */
[----:B------:R0:W-:Y:S01]  /*04b0*/  @!P0 STG.E.64 desc[UR4][R12.64], R14 ;  /* 0x0000000e0c008986 */ /* 0x0001e2000c101b04 */
[----:B------:R-:W-:Y:S01]  /*04c0*/  ISETP.NE.AND P0, PT, R8, 0x8, PT ;  /* 0x000000080800780c */ /* 0x000fe20003f05270 */
[----:B------:R-:W-:-:S12]  /*04d0*/  @P6 BRA `(.L_x_210) ;  /* 0x0000000000106947 */ /* 0x000fd80003800000 */
[----:B0-----:R-:W2:Y:S02]  /*04e0*/  LDG.E.64 R14, desc[UR4][R10.64+0x400] ;  /* 0x000400040a0e7981 */ /* 0x001ea4000c1e1b00 */
[--C-:B--2---:R-:W-:Y:S02]  /*04f0*/  SHF.R.S64 R14, R14, 0x2, R15.reuse ;  /* 0x000000020e0e7819 */ /* 0x104fe4000000100f */
[----:B------:R-:W-:-:S05]  /*0500*/  SHF.R.S32.HI R15, RZ, 0x2, R15 ;  /* 0x00000002ff0f7819 */ /* 0x000fca000001140f */
[----:B------:R1:W-:Y:S02]  /*0510*/  STG.E.64 desc[UR4][R12.64+0x400], R14 ;  /* 0x0004000e0c007986 */ /* 0x0003e4000c101b04 */
.L_x_210:
[----:B------:R-:W-:Y:S05]  /*0520*/  BSYNC.RECONVERGENT B0 ;  /* 0x0000000000007941 */ /* 0x000fea0003800200 */
.L_x_209:
[----:B------:R-:W-:Y:S04]  /*0530*/  BSSY.RECONVERGENT B0, `(.L_x_211) ;  /* 0x0000006000007945 */ /* 0x000fe80003800200 */
[----:B------:R-:W-:Y:S05]  /*0540*/  @P5 BRA `(.L_x_212) ;  /* 0x0000000000105947 */ /* 0x000fea0003800000 */
[----:B01----:R-:W2:Y:S02]  /*0550*/  LDG.E.64 R14, desc[UR4][R10.64+0x800] ;  /* 0x000800040a0e7981 */ /* 0x003ea4000c1e1b00 */
[--C-:B--2---:R-:W-:Y:S02]  /*0560*/  SHF.R.S64 R14, R14, 0x2, R15.reuse ;  /* 0x000000020e0e7819 */ /* 0x104fe4000000100f */
[----:B------:R-:W-:-:S05]  /*0570*/  SHF.R.S32.HI R15, RZ, 0x2, R15 ;  /* 0x00000002ff0f7819 */ /* 0x000fca000001140f */
[----:B------:R2:W-:Y:S02]  /*0580*/  STG.E.64 desc[UR4][R12.64+0x800], R14 ;  /* 0x0008000e0c007986 */ /* 0x0005e4000c101b04 */
.L_x_212:
[----:B------:R-:W-:Y:S05]  /*0590*/  BSYNC.RECONVERGENT B0 ;  /* 0x0000000000007941 */ /* 0x000fea0003800200 */
.L_x_211:
[----:B------:R-:W-:Y:S04]  /*05a0*/  BSSY.RECONVERGENT B0, `(.L_x_213) ;  /* 0x0000006000007945 */ /* 0x000fe80003800200 */
[----:B------:R-:W-:Y:S05]  /*05b0*/  @P4 BRA `(.L_x_214) ;  /* 0x0000000000104947 */ /* 0x000fea0003800000 */
[----:B012---:R-:W2:Y:S02]  /*05c0*/  LDG.E.64 R14, desc[UR4][R10.64+0xc00] ;  /* 0x000c00040a0e7981 */ /* 0x007ea4000c1e1b00 */
[--C-:B--2---:R-:W-:Y:S02]  /*05d0*/  SHF.R.S64 R14, R14, 0x2, R15.reuse ;  /* 0x000000020e0e7819 */ /* 0x104fe4000000100f */
[----:B------:R-:W-:-:S05]  /*05e0*/  SHF.R.S32.HI R15, RZ, 0x2, R15 ;  /* 0x00000002ff0f7819 */ /* 0x000fca000001140f */
[----:B------:R3:W-:Y:S02]  /*05f0*/  STG.E.64 desc[UR4][R12.64+0xc00], R14 ;  /* 0x000c000e0c007986 */ /* 0x0007e4000c101b04 */
.L_x_214:
[----:B------:R-:W-:Y:S05]  /*0600*/  BSYNC.RECONVERGENT B0 ;  /* 0x0000000000007941 */ /* 0x000fea0003800200 */
.L_x_213:
[----:B------:R-:W-:Y:S04]  /*0610*/  BSSY.RECONVERGENT B0, `(.L_x_215) ;  /* 0x0000006000007945 */ /* 0x000fe80003800200 */
[----:B------:R-:W-:Y:S05]  /*0620*/  @P3 BRA `(.L_x_216) ;  /* 0x0000000000103947 */ /* 0x000fea0003800000 */
[----:B0123--:R-:W2:Y:S02]  /*0630*/  LDG.E.64 R14, desc[UR4][R10.64+0x1000] ;  /* 0x001000040a0e7981 */ /* 0x00fea4000c1e1b00 */
[--C-:B--2---:R-:W-:Y:S02]  /*0640*/  SHF.R.S64 R14, R14, 0x2, R15.reuse ;  /* 0x000000020e0e7819 */ /* 0x104fe4000000100f */
[----:B------:R-:W-:-:S05]  /*0650*/  SHF.R.S32.HI R15, RZ, 0x2, R15 ;  /* 0x00000002ff0f7819 */ /* 0x000fca000001140f */
[----:B------:R4:W-:Y:S02]  /*0660*/  STG.E.64 desc[UR4][R12.64+0x1000], R14 ;  /* 0x0010000e0c007986 */ /* 0x0009e4000c101b04 */
.L_x_216:
[----:B------:R-:W-:Y:S05]  /*0670*/  BSYNC.RECONVERGENT B0 ;  /* 0x0000000000007941 */ /* 0x000fea0003800200 */
.L_x_215:
[----:B------:R-:W-:Y:S04]  /*0680*/  BSSY.RECONVERGENT B0, `(.L_x_217) ;  /* 0x0000006000007945 */ /* 0x000fe80003800200 */
[----:B------:R-:W-:Y:S05]  /*0690*/  @P2 BRA `(.L_x_218) ;  /* 0x0000000000102947 */ /* 0x000fea0003800000 */
[----:B01234-:R-:W2:Y:S02]  /*06a0*/  LDG.E.64 R14, desc[UR4][R10.64+0x1400] ;  /* 0x001400040a0e7981 */ /* 0x01fea4000c1e1b00 */
[--C-:B--2---:R-:W-:Y:S02]  /*06b0*/  SHF.R.S64 R14, R14, 0x2, R15.reuse ;  /* 0x000000020e0e7819 */ /* 0x104fe4000000100f */
[----:B------:R-:W-:-:S05]  /*06c0*/  SHF.R.S32.HI R15, RZ, 0x2, R15 ;  /* 0x00000002ff0f7819 */ /* 0x000fca000001140f */
[----:B------:R0:W-:Y:S02]  /*06d0*/  STG.E.64 desc[UR4][R12.64+0x1400], R14 ;  /* 0x0014000e0c007986 */ /* 0x0001e4000c101b04 */
.L_x_218:
[----:B------:R-:W-:Y:S05]  /*06e0*/  BSYNC.RECONVERGENT B0 ;  /* 0x0000000000007941 */ /* 0x000fea0003800200 */
.L_x_217:
[----:B------:R-:W-:Y:S04]  /*06f0*/  BSSY.RECONVERGENT B0, `(.L_x_219) ;  /* 0x0000006000007945 */ /* 0x000fe80003800200 */
[----:B------:R-:W-:Y:S05]  /*0700*/  @P1 BRA `(.L_x_220) ;  /* 0x0000000000101947 */ /* 0x000fea0003800000 */
[----:B------:R-:W0:Y:S02]  /*0710*/  LDG.E.64 R10, desc[UR4][R10.64+0x1800] ;  /* 0x001800040a0a7981 */ /* 0x000e24000c1e1b00 */
[--C-:B01234-:R-:W-:Y:S02]  /*0720*/  SHF.R.S64 R14, R10, 0x2, R11.reuse ;  /* 0x000000020a0e7819 */ /* 0x11ffe4000000100b */
[----:B------:R-:W-:-:S05]  /*0730*/  SHF.R.S32.HI R15, RZ, 0x2, R11 ;  /* 0x00000002ff0f7819 */ /* 0x000fca000001140b */
[----:B------:R0:W-:Y:S02]  /*0740*/  STG.E.64 desc[UR4][R12.64+0x1800], R14 ;  /* 0x0018000e0c007986 */ /* 0x0001e4000c101b04 */
.L_x_220:
[----:B------:R-:W-:Y:S05]  /*0750*/  BSYNC.RECONVERGENT B0 ;  /* 0x0000000000007941 */ /* 0x000fea0003800200 */
.L_x_219:
[----:B------:R-:W-:Y:S05]  /*0760*/  @!P0 BRA `(.L_x_208) ;  /* 0x0000000000ec8947 */ /* 0x000fea0003800000 */
[----:B------:R-:W-:-:S07]  /*0770*/  IMAD.MOV.U32 R0, RZ, RZ, 0x8 ;  /* 0x00000008ff007424 */ /* 0x000fce00078e00ff */
.L_x_223:
[----:B------:R-:W-:-:S05]  /*0780*/  IMAD R9, R0, 0x80, R7 ;  /* 0x0000008000097824 */ /* 0x000fca00078e0207 */
[----:B------:R-:W-:-:S13]  /*0790*/  ISETP.GE.AND P0, PT, R9, R6, PT ;  /* 0x000000060900720c */ /* 0x000fda0003f06270 */
[----:B01234-:R-:W-:-:S06]  /*07a0*/  @!P0 IMAD.WIDE.U32 R14, R9, 0x8, R2 ;  /* 0x00000008090e8825 */ /* 0x01ffcc00078e0002 */
        /* <DEDUP_REMOVED lines=9> */
[----:B------:R-:W-:-:S05]  /*0840*/  VIADD R17, R9, 0x100 ;  /* 0x0000010009117836 */ /* 0x000fca0000000000 */
[----:B------:R-:W-:Y:S02]  /*0850*/  ISETP.GE.AND P0, PT, R17, R6, PT ;  /* 0x000000061100720c */ /* 0x000fe40003f06270 */
[--C-:B--2---:R-:W-:Y:S02]  /*0860*/  @!P1 SHF.R.S64 R22, R10, 0x2, R11.reuse ;  /* 0x000000020a169819 */ /* 0x104fe4000000100b */
[----:B------:R-:W-:Y:S01]  /*0870*/  @!P1 SHF.R.S32.HI R23, RZ, 0x2, R11 ;  /* 0x00000002ff179819 */ /* 0x000fe2000001140b */
[----:B------:R-:W-:-:S05]  /*0880*/  IMAD.WIDE R10, R25, 0x8, R4 ;  /* 0x00000008190a7825 */ /* 0x000fca00078e0204 */
[----:B------:R1:W-:Y:S04]  /*0890*/  @!P1 STG.E.64 desc[UR4][R10.64], R22 ;  /* 0x000000160a009986 */ /* 0x0003e8000c101b04 */
[----:B------:R-:W0:Y:S01]  /*08a0*/  @!P0 LDG.E.64 R14, desc[UR4][R12.64+0x400] ;  /* 0x000400040c0e8981 */ /* 0x000e22000c1e1b00 */
[----:B------:R-:W-:-:S05]  /*08b0*/  VIADD R17, R9, 0x180 ;  /* 0x0000018009117836 */ /* 0x000fca0000000000 */
[----:B------:R-:W-:Y:S02]  /*08c0*/  ISETP.GE.AND P1, PT, R17, R6, PT ;  /* 0x000000061100720c */ /* 0x000fe40003f26270 */
[--C-:B0-----:R-:W-:Y:S02]  /*08d0*/  @!P0 SHF.R.S64 R18, R14, 0x2, R15.reuse ;  /* 0x000000020e128819 */ /* 0x101fe4000000100f */
[----:B------:R-:W-:-:S05]  /*08e0*/  @!P0 SHF.R.S32.HI R19, RZ, 0x2, R15 ;  /* 0x00000002ff138819 */ /* 0x000fca000001140f */
[----:B------:R0:W-:Y:S04]  /*08f0*/  @!P0 STG.E.64 desc[UR4][R10.64+0x400], R18 ;  /* 0x000400120a008986 */ /* 0x0001e8000c101b04 */
[----:B------:R-:W2:Y:S01]  /*0900*/  @!P1 LDG.E.64 R14, desc[UR4][R12.64+0x800] ;  /* 0x000800040c0e9981 */ /* 0x000ea2000c1e1b00 */
[----:B------:R-:W-:-:S05]  /*0910*/  VIADD R17, R9, 0x200 ;  /* 0x0000020009117836 */ /* 0x000fca0000000000 */
[----:B------:R-:W-:Y:S02]  /*0920*/  ISETP.GE.AND P0, PT, R17, R6, PT ;  /* 0x000000061100720c */ /* 0x000fe40003f06270 */
[--C-:B--2---:R-:W-:Y:S02]  /*0930*/  @!P1 SHF.R.S64 R20, R14, 0x2, R15.reuse ;  /* 0x000000020e149819 */ /* 0x104fe4000000100f */
[----:B------:R-:W-:-:S05]  /*0940*/  @!P1 SHF.R.S32.HI R21, RZ, 0x2, R15 ;  /* 0x00000002ff159819 */ /* 0x000fca000001140f */
[----:B------:R2:W-:Y:S04]  /*0950*/  @!P1 STG.E.64 desc[UR4][R10.64+0x800], R20 ;  /* 0x000800140a009986 */ /* 0x0005e8000c101b04 */
[----:B------:R-:W1:Y:S01]  /*0960*/  @!P0 LDG.E.64 R14, desc[UR4][R12.64+0xc00] ;  /* 0x000c00040c0e8981 */ /* 0x000e62000c1e1b00 */
[----:B------:R-:W-:-:S05]  /*0970*/  VIADD R17, R9, 0x280 ;  /* 0x0000028009117836 */ /* 0x000fca0000000000 */
[----:B------:R-:W-:Y:S02]  /*0980*/  ISETP.GE.AND P1, PT, R17, R6, PT ;  /* 0x000000061100720c */ /* 0x000fe40003f26270 */
[--C-:B-1----:R-:W-:Y:S02]  /*0990*/  @!P0 SHF.R.S64 R22, R14, 0x2, R15.reuse ;  /* 0x000000020e168819 */ /* 0x102fe4000000100f */
[----:B------:R-:W-:-:S05]  /*09a0*/  @!P0 SHF.R.S32.HI R23, RZ, 0x2, R15 ;  /* 0x00000002ff178819 */ /* 0x000fca000001140f */
[----:B------:R2:W-:Y:S04]  /*09b0*/  @!P0 STG.E.64 desc[UR4][R10.64+0xc00], R22 ;  /* 0x000c00160a008986 */ /* 0x0005e8000c101b04 */
[----:B------:R-:W0:Y:S01]  /*09c0*/  @!P1 LDG.E.64 R14, desc[UR4][R12.64+0x1000] ;  /* 0x001000040c0e9981 */ /* 0x000e22000c1e1b00 */
[----:B------:R-:W-:-:S05]  /*09d0*/  VIADD R17, R9, 0x300 ;  /* 0x0000030009117836 */ /* 0x000fca0000000000 */
[----:B------:R-:W-:Y:S02]  /*09e0*/  ISETP.GE.AND P0, PT, R17, R6, PT ;  /* 0x000000061100720c */ /* 0x000fe40003f06270 */
[--C-:B0-----:R-:W-:Y:S02]  /*09f0*/  @!P1 SHF.R.S64 R18, R14, 0x2, R15.reuse ;  /* 0x000000020e129819 */ /* 0x101fe4000000100f */
[----:B------:R-:W-:-:S05]  /*0a00*/  @!P1 SHF.R.S32.HI R19, RZ, 0x2, R15 ;  /* 0x00000002ff139819 */ /* 0x000fca000001140f */
[----:B------:R2:W-:Y:S04]  /*0a10*/  @!P1 STG.E.64 desc[UR4][R10.64+0x1000], R18 ;  /* 0x001000120a009986 */ /* 0x0005e8000c101b04 */
[----:B------:R-:W3:Y:S01]  /*0a20*/  @!P0 LDG.E.64 R14, desc[UR4][R12.64+0x1400] ;  /* 0x001400040c0e8981 */ /* 0x000ee2000c1e1b00 */
[----:B------:R-:W-:Y:S01]  /*0a30*/  VIADD R9, R9, 0x380 ;  /* 0x0000038009097836 */ /* 0x000fe20000000000 */
[----:B------:R-:W-:Y:S01]  /*0a40*/  BSSY.RECONVERGENT B0, `(.L_x_221) ;  /* 0x000000c000007945 */ /* 0x000fe20003800200 */
[----:B------:R-:W-:-:S05]  /*0a50*/  VIADD R0, R0, 0x8 ;  /* 0x0000000800007836 */ /* 0x000fca0000000000 */
[----:B------:R-:W-:Y:S02]  /*0a60*/  ISETP.NE.AND P1, PT, R0, R8, PT ;  /* 0x000000080000720c */ /* 0x000fe40003f25270 */
[--C-:B---3--:R-:W-:Y:S02]  /*0a70*/  @!P0 SHF.R.S64 R14, R14, 0x2, R15.reuse ;  /* 0x000000020e0e8819 */ /* 0x108fe4000000100f */
[----:B------:R-:W-:-:S05]  /*0a80*/  @!P0 SHF.R.S32.HI R15, RZ, 0x2, R15 ;  /* 0x00000002ff0f8819 */ /* 0x000fca000001140f */
[----:B------:R2:W-:Y:S01]  /*0a90*/  @!P0 STG.E.64 desc[UR4][R10.64+0x1400], R14 ;  /* 0x0014000e0a008986 */ /* 0x0005e2000c101b04 */
[----:B------:R-:W-:-:S13]  /*0aa0*/  ISETP.GE.AND P0, PT, R9, R6, PT ;  /* 0x000000060900720c */ /* 0x000fda0003f06270 */
[----:B--2---:R-:W-:Y:S05]  /*0ab0*/  @P0 BRA `(.L_x_222) ;  /* 0x0000000000100947 */ /* 0x004fea0003800000 */
[----:B------:R-:W2:Y:S02]  /*0ac0*/  LDG.E.64 R12, desc[UR4][R12.64+0x1800] ;  /* 0x001800040c0c7981 */ /* 0x000ea4000c1e1b00 */
[--C-:B--2---:R-:W-:Y:S02]  /*0ad0*/  SHF.R.S64 R14, R12, 0x2, R13.reuse ;  /* 0x000000020c0e7819 */ /* 0x104fe4000000100d */
[----:B------:R-:W-:-:S05]  /*0ae0*/  SHF.R.S32.HI R15, RZ, 0x2, R13 ;  /* 0x00000002ff0f7819 */ /* 0x000fca000001140d */
[----:B------:R0:W-:Y:S02]  /*0af0*/  STG.E.64 desc[UR4][R10.64+0x1800], R14 ;  /* 0x0018000e0a007986 */ /* 0x0001e4000c101b04 */
.L_x_222:
[----:B------:R-:W-:Y:S05]  /*0b00*/  BSYNC.RECONVERGENT B0 ;  /* 0x0000000000007941 */ /* 0x000fea0003800200 */
.L_x_221:
[----:B------:R-:W-:Y:S05]  /*0b10*/  @P1 BRA `(.L_x_223) ;  /* 0xfffffffc00181947 */ /* 0x000fea000383ffff */
.L_x_208:
[----:B------:R-:W-:-:S13]  /*0b20*/  ISETP.NE.AND P0, PT, R16, RZ, PT ;  /* 0x000000ff1000720c */ /* 0x000fda0003f05270 */
[----:B------:R-:W-:Y:S05]  /*0b30*/  @!P0 EXIT ;  /* 0x000000000000894d */ /* 0x000fea0003800000 */
[----:B------:R-:W5:Y:S01]  /*0b40*/  LDC R0, c[0x0][0x388] ;  /* 0x0000e200ff007b82 */ /* 0x000f620000000800 */
[----:B------:R-:W-:Y:S02]  /*0b50*/  ISETP.GE.U32.AND P0, PT, R16, 0x4, PT ;  /* 0x000000041000780c */ /* 0x000fe40003f06070 */
[----:B-----5:R-:W-:-:S04]  /*0b60*/  LOP3.LUT R18, R0, 0x3, RZ, 0xc0, !PT ;  /* 0x0000000300127812 */ /* 0x020fc800078ec0ff */
[----:B------:R-:W-:-:S07]  /*0b70*/  ISETP.NE.AND P2, PT, R18, RZ, PT ;  /* 0x000000ff1200720c */ /* 0x000fce0003f45270 */
[----:B------:R-:W-:Y:S06]  /*0b80*/  @!P0 BRA `(.L_x_224) ;  /* 0x0000000000848947 */ /* 0x000fec0003800000 */
[----:B------:R-:W-:-:S05]  /*0b90*/  IMAD R9, R8, 0x80, R7 ;  /* 0x0000008008097824 */ /* 0x000fca00078e0207 */
[----:B------:R-:W-:-:S13]  /*0ba0*/  ISETP.GE.AND P0, PT, R9, R6, PT ;  /* 0x000000060900720c */ /* 0x000fda0003f06270 */
[----:B0-----:R-:W-:-:S06]  /*0bb0*/  @!P0 IMAD.WIDE R10, R9, 0x8, R2 ;  /* 0x00000008090a8825 */ /* 0x001fcc00078e0202 */
[----:B------:R-:W5:Y:S01]  /*0bc0*/  @!P0 LDG.E.64 R10, desc[UR4][R10.64] ;  /* 0x000000040a0a8981 */ /* 0x000f62000c1e1b00 */
[C---:B------:R-:W-:Y:S02]  /*0bd0*/  VIADD R17, R9.reuse, 0x80 ;  /* 0x0000008009117836 */ /* 0x040fe40000000000 */
[----:B-1234-:R-:W-:-:S03]  /*0be0*/  @!P0 IMAD.WIDE R12, R9, 0x8, R4 ;  /* 0x00000008090c8825 */ /* 0x01efc600078e0204 */
[----:B------:R-:W-:-:S13]  /*0bf0*/  ISETP.GE.AND P1, PT, R17, R6, PT ;  /* 0x000000061100720c */ /* 0x000fda0003f26270 */
[----:B------:R-:W-:Y:S01]  /*0c00*/  @!P1 IMAD.WIDE R14, R17, 0x8, R2 ;  /* 0x00000008110e9825 */ /* 0x000fe200078e0202 */
[--C-:B-----5:R-:W-:Y:S02]  /*0c10*/  @!P0 SHF.R.S64 R20, R10, 0x2, R11.reuse ;  /* 0x000000020a148819 */ /* 0x120fe4000000100b */
[----:B------:R-:W-:-:S05]  /*0c20*/  @!P0 SHF.R.S32.HI R21, RZ, 0x2, R11 ;  /* 0x00000002ff158819 */ /* 0x000fca000001140b */
[----:B------:R0:W-:Y:S04]  /*0c30*/  @!P0 STG.E.64 desc[UR4][R12.64], R20 ;  /* 0x000000140c008986 */ /* 0x0001e8000c101b04 */
[----:B------:R-:W2:Y:S01]  /*0c40*/  @!P1 LDG.E.64 R14, desc[UR4][R14.64] ;  /* 0x000000040e0e9981 */ /* 0x000ea2000c1e1b00 */
[----:B------:R-:W-:Y:S02]  /*0c50*/  VIADD R19, R9, 0x100 ;  /* 0x0000010009137836 */ /* 0x000fe40000000000 */
[----:B------:R-:W-:-:S03]  /*0c60*/  @!P1 IMAD.WIDE R10, R17, 0x8, R4 ;  /* 0x00000008110a9825 */ /* 0x000fc600078e0204 */
[----:B------:R-:W-:-:S13]  /*0c70*/  ISETP.GE.AND P0, PT, R19, R6, PT ;  /* 0x000000061300720c */ /* 0x000fda0003f06270 */
[----:B------:R-:W-:Y:S01]  /*0c80*/  @!P0 IMAD.WIDE R16, R19, 0x8, R2 ;  /* 0x0000000813108825 */ /* 0x000fe200078e0202 */
[--C-:B--2---:R-:W-:Y:S02]  /*0c90*/  @!P1 SHF.R.S64 R22, R14, 0x2, R15.reuse ;  /* 0x000000020e169819 */ /* 0x104fe4000000100f */
[----:B------:R-:W-:-:S05]  /*0ca0*/  @!P1 SHF.R.S32.HI R23, RZ, 0x2, R15 ;  /* 0x00000002ff179819 */ /* 0x000fca000001140f */
[----:B------:R1:W-:Y:S04]  /*0cb0*/  @!P1 STG.E.64 desc[UR4][R10.64], R22 ;  /* 0x000000160a009986 */ /* 0x0003e8000c101b04 */
[----:B------:R-:W2:Y:S01]  /*0cc0*/  @!P0 LDG.E.64 R16, desc[UR4][R16.64] ;  /* 0x0000000410108981 */ /* 0x000ea2000c1e1b00 */
[----:B------:R-:W-:Y:S02]  /*0cd0*/  VIADD R9, R9, 0x180 ;  /* 0x0000018009097836 */ /* 0x000fe40000000000 */
[----:B0-----:R-:W-:-:S03]  /*0ce0*/  @!P0 IMAD.WIDE R12, R19, 0x8, R4 ;  /* 0x00000008130c8825 */ /* 0x001fc600078e0204 */
[----:B------:R-:W-:-:S13]  /*0cf0*/  ISETP.GE.AND P1, PT, R9, R6, PT ;  /* 0x000000060900720c */ /* 0x000fda0003f26270 */
[----:B------:R-:W-:Y:S01]  /*0d00*/  @!P1 IMAD.WIDE R14, R9, 0x8, R2 ;  /* 0x00000008090e9825 */ /* 0x000fe200078e0202 */
[--C-:B--2---:R-:W-:Y:S02]  /*0d10*/  @!P0 SHF.R.S64 R20, R16, 0x2, R17.reuse ;  /* 0x0000000210148819 */ /* 0x104fe40000001011 */
[----:B------:R-:W-:-:S05]  /*0d20*/  @!P0 SHF.R.S32.HI R21, RZ, 0x2, R17 ;  /* 0x00000002ff158819 */ /* 0x000fca0000011411 */
[----:B------:R0:W-:Y:S04]  /*0d30*/  @!P0 STG.E.64 desc[UR4][R12.64], R20 ;  /* 0x000000140c008986 */ /* 0x0001e8000c101b04 */
[----:B------:R-:W2:Y:S01]  /*0d40*/  @!P1 LDG.E.64 R14, desc[UR4][R14.64] ;  /* 0x000000040e0e9981 */ /* 0x000ea2000c1e1b00 */
[----:B-1----:R-:W-:-:S04]  /*0d50*/  @!P1 IMAD.WIDE R10, R9, 0x8, R4 ;  /* 0x00000008090a9825 */ /* 0x002fc800078e0204 */
[----:B------:R-:W-:Y:S01]  /*0d60*/  VIADD R8, R8, 0x4 ;  /* 0x0000000408087836 */ /* 0x000fe20000000000 */
[--C-:B--2---:R-:W-:Y:S02]  /*0d70*/  @!P1 SHF.R.S64 R24, R14, 0x2, R15.reuse ;  /* 0x000000020e189819 */ /* 0x104fe4000000100f */
[----:B------:R-:W-:-:S05]  /*0d80*/  @!P1 SHF.R.S32.HI R25, RZ, 0x2, R15 ;  /* 0x00000002ff199819 */ /* 0x000fca000001140f */
[----:B------:R0:W-:Y:S02]  /*0d90*/  @!P1 STG.E.64 desc[UR4][R10.64], R24 ;  /* 0x000000180a009986 */ /* 0x0001e4000c101b04 */
.L_x_224:
[----:B------:R-:W-:Y:S05]  /*0da0*/  @!P2 EXIT ;  /* 0x000000000000a94d */ /* 0x000fea0003800000 */
[----:B------:R-:W-:Y:S02]  /*0db0*/  ISETP.NE.AND P0, PT, R18, 0x1, PT ;  /* 0x000000011200780c */ /* 0x000fe40003f05270 */
[----:B------:R-:W-:-:S04]  /*0dc0*/  LOP3.LUT R0, R0, 0x1, RZ, 0xc0, !PT ;  /* 0x0000000100007812 */ /* 0x000fc800078ec0ff */
[----:B------:R-:W-:-:S07]  /*0dd0*/  ISETP.NE.U32.AND P2, PT, R0, 0x1, PT ;  /* 0x000000010000780c */ /* 0x000fce0003f45070 */
[----:B------:R-:W-:Y:S06]  /*0de0*/  @!P0 BRA `(.L_x_225) ;  /* 0x0000000000448947 */ /* 0x000fec0003800000 */
[----:B01234-:R-:W-:-:S05]  /*0df0*/  IMAD R13, R8, 0x80, R7 ;  /* 0x00000080080d7824 */ /* 0x01ffca00078e0207 */
[----:B------:R-:W-:-:S13]  /*0e00*/  ISETP.GE.AND P0, PT, R13, R6, PT ;  /* 0x000000060d00720c */ /* 0x000fda0003f06270 */
[----:B------:R-:W-:-:S06]  /*0e10*/  @!P0 IMAD.WIDE R10, R13, 0x8, R2 ;  /* 0x000000080d0a8825 */ /* 0x000fcc00078e0202 */
[----:B------:R-:W2:Y:S01]  /*0e20*/  @!P0 LDG.E.64 R10, desc[UR4][R10.64] ;  /* 0x000000040a0a8981 */ /* 0x000ea2000c1e1b00 */
[C---:B------:R-:W-:Y:S02]  /*0e30*/  VIADD R9, R13.reuse, 0x80 ;  /* 0x000000800d097836 */ /* 0x040fe40000000000 */
[----:B------:R-:W-:-:S03]  /*0e40*/  @!P0 IMAD.WIDE R12, R13, 0x8, R4 ;  /* 0x000000080d0c8825 */ /* 0x000fc600078e0204 */
[----:B------:R-:W-:-:S13]  /*0e50*/  ISETP.GE.AND P1, PT, R9, R6, PT ;  /* 0x000000060900720c */ /* 0x000fda0003f26270 */
[----:B------:R-:W-:Y:S01]  /*0e60*/  @!P1 IMAD.WIDE R14, R9, 0x8, R2 ;  /* 0x00000008090e9825 */ /* 0x000fe200078e0202 */
[--C-:B--2---:R-:W-:Y:S02]  /*0e70*/  @!P0 SHF.R.S64 R16, R10, 0x2, R11.reuse ;  /* 0x000000020a108819 */ /* 0x104fe4000000100b */
[----:B------:R-:W-:-:S05]  /*0e80*/  @!P0 SHF.R.S32.HI R17, RZ, 0x2, R11 ;  /* 0x00000002ff118819 */ /* 0x000fca000001140b */
[----:B------:R0:W-:Y:S04]  /*0e90*/  @!P0 STG.E.64 desc[UR4][R12.64], R16 ;  /* 0x000000100c008986 */ /* 0x0001e8000c101b04 */
[----:B------:R-:W2:Y:S01]  /*0ea0*/  @!P1 LDG.E.64 R14, desc[UR4][R14.64] ;  /* 0x000000040e0e9981 */ /* 0x000ea2000c1e1b00 */
[----:B------:R-:W-:-:S04]  /*0eb0*/  @!P1 IMAD.WIDE R10, R9, 0x8, R4 ;  /* 0x00000008090a9825 */ /* 0x000fc800078e0204 */
[----:B------:R-:W-:Y:S01]  /*0ec0*/  VIADD R8, R8, 0x2 ;  /* 0x0000000208087836 */ /* 0x000fe20000000000 */
[--C-:B--2---:R-:W-:Y:S02]  /*0ed0*/  @!P1 SHF.R.S64 R18, R14, 0x2, R15.reuse ;  /* 0x000000020e129819 */ /* 0x104fe4000000100f */
[----:B------:R-:W-:-:S05]  /*0ee0*/  @!P1 SHF.R.S32.HI R19, RZ, 0x2, R15 ;  /* 0x00000002ff139819 */ /* 0x000fca000001140f */
[----:B------:R0:W-:Y:S02]  /*0ef0*/  @!P1 STG.E.64 desc[UR4][R10.64], R18 ;  /* 0x000000120a009986 */ /* 0x0001e4000c101b04 */
.L_x_225:
[----:B------:R-:W-:Y:S05]  /*0f00*/  @P2 EXIT ;  /* 0x000000000000294d */ /* 0x000fea0003800000 */
[----:B------:R-:W-:-:S05]  /*0f10*/  IMAD R9, R8, 0x80, R7 ;  /* 0x0000008008097824 */ /* 0x000fca00078e0207 */
[----:B------:R-:W-:-:S13]  /*0f20*/  ISETP.GE.AND P0, PT, R9, R6, PT ;  /* 0x000000060900720c */ /* 0x000fda0003f06270 */
[----:B------:R-:W-:Y:S05]  /*0f30*/  @P0 EXIT ;  /* 0x000000000000094d */ /* 0x000fea0003800000 */
[----:B------:R-:W-:-:S06]  /*0f40*/  IMAD.WIDE R2, R9, 0x8, R2 ;  /* 0x0000000809027825 */ /* 0x000fcc00078e0202 */
[----:B------:R-:W5:Y:S01]  /*0f50*/  LDG.E.64 R2, desc[UR4][R2.64] ;  /* 0x0000000402027981 */ /* 0x000f62000c1e1b00 */
[----:B------:R-:W-:Y:S01]  /*0f60*/  IMAD.WIDE R4, R9, 0x8, R4 ;  /* 0x0000000809047825 */ /* 0x000fe200078e0204 */
[--C-:B-----5:R-:W-:Y:S02]  /*0f70*/  SHF.R.S64 R6, R2, 0x2, R3.reuse ;  /* 0x0000000202067819 */ /* 0x120fe40000001003 */
[----:B------:R-:W-:-:S05]  /*0f80*/  SHF.R.S32.HI R7, RZ, 0x2, R3 ;  /* 0x00000002ff077819 */ /* 0x000fca0000011403 */
[----:B------:R-:W-:Y:S01]  /*0f90*/  STG.E.64 desc[UR4][R4.64], R6 ;  /* 0x0000000604007986 */ /* 0x000fe2000c101b04 */
[----:B------:R-:W-:Y:S05]  /*0fa0*/  EXIT ;  /* 0x000000000000794d */ /* 0x000fea0003800000 */
.L_x_207:
[----:B------:R-:W-:-:S13]  /*0fb0*/  ISETP.GE.AND P0, PT, R0, 0x1, PT ;  /* 0x000000010000780c */ /* 0x000fda0003f06270 */
[----:B------:R-:W-:Y:S05]  /*0fc0*/  @!P0 EXIT ;  /* 0x000000000000894d */ /* 0x000fea0003800000 */
[C---:B------:R-:W-:Y:S01]  /*0fd0*/  ISETP.GE.U32.AND P1, PT, R0.reuse, 0x10, PT ;  /* 0x000000100000780c */ /* 0x040fe20003f26070 */
[----:B------:R-:W-:Y:S01]  /*0fe0*/  IMAD.MOV.U32 R6, RZ, RZ, RZ ;  /* 0x000000ffff067224 */ /* 0x000fe200078e00ff */
[----:B------:R-:W-:-:S04]  /*0ff0*/  LOP3.LUT R22, R0, 0xf, RZ, 0xc0, !PT ;  /* 0x0000000f00167812 */ /* 0x000fc800078ec0ff */
[----:B------:R-:W-:-:S07]  /*1000*/  ISETP.NE.AND P0, PT, R22, RZ, PT ;  /* 0x000000ff1600720c */ /* 0x000fce0003f05270 */
[----:B------:R-:W-:Y:S06]  /*1010*/  @!P1 BRA `(.L_x_226) ;  /* 0x0000000400589947 */ /* 0x000fec0003800000 */
[----:B------:R-:W-:Y:S01]  /*1020*/  IMAD.WIDE.U32 R14, R7, 0x8, RZ ;  /* 0x00000008070e7825 */ /* 0x000fe200078e00ff */
[----:B------:R-:W-:-:S03]  /*1030*/  LOP3.LUT R6, R0, 0x7ffffff0, RZ, 0xc0, !PT ;  /* 0x7ffffff000067812 */ /* 0x000fc600078ec0ff */
[----:B------:R-:W-:Y:S01]  /*1040*/  VIADD R12, R7, 0x480 ;  /* 0x00000480070c7836 */ /* 0x000fe20000000000 */
[----:B------:R-:W-:Y:S01]  /*1050*/  LOP3.LUT R13, R14, 0x2000, RZ, 0xfc, !PT ;  /* 0x000020000e0d7812 */ /* 0x000fe200078efcff */
[----:B------:R-:W-:-:S07]  /*1060*/  IMAD.MOV R14, RZ, RZ, -R6 ;  /* 0x000000ffff0e7224 */ /* 0x000fce00078e0a06 */
.L_x_227:
[----:B0-----:R-:W-:-:S05]  /*1070*/  IADD3 R16, P1, PT, R13, R2, RZ ;  /* 0x000000020d107210 */ /* 0x001fca0007f3e0ff */
[----:B------:R-:W-:-:S05]  /*1080*/  IMAD.X R17, R15, 0x1, R3, P1 ;  /* 0x000000010f117824 */ /* 0x000fca00008e0603 */
[----:B------:R-:W2:Y:S01]  /*1090*/  LDG.E.64 R10, desc[UR4][R16.64+-0x2000] ;  /* 0xffe00004100a7981 */ /* 0x000ea2000c1e1b00 */
[----:B------:R-:W-:-:S05]  /*10a0*/  IADD3 R8, P1, PT, R13, R4, RZ ;  /* 0x000000040d087210 */ /* 0x000fca0007f3e0ff */
[----:B------:R-:W-:Y:S01]  /*10b0*/  IMAD.X R9, R15, 0x1, R5, P1 ;  /* 0x000000010f097824 */ /* 0x000fe200008e0605 */
[--C-:B--2---:R-:W-:Y:S02]  /*10c0*/  SHF.R.S64 R18, R10, 0x2, R11.reuse ;  /* 0x000000020a127819 */ /* 0x104fe4000000100b */
[----:B------:R-:W-:-:S05]  /*10d0*/  SHF.R.S32.HI R19, RZ, 0x2, R11 ;  /* 0x00000002ff137819 */ /* 0x000fca000001140b */
[----:B------:R0:W-:Y:S04]  /*10e0*/  STG.E.64 desc[UR4][R8.64+-0x2000], R18 ;  /* 0xffe0001208007986 */ /* 0x0001e8000c101b04 */
[----:B------:R-:W2:Y:S02]  /*10f0*/  LDG.E.64 R10, desc[UR4][R16.64+-0x1c00] ;  /* 0xffe40004100a7981 */ /* 0x000ea4000c1e1b00 */
[--C-:B--2---:R-:W-:Y:S02]  /*1100*/  SHF.R.S64 R20, R10, 0x2, R11.reuse ;  /* 0x000000020a147819 */ /* 0x104fe4000000100b */
[----:B------:R-:W-:-:S05]  /*1110*/  SHF.R.S32.HI R21, RZ, 0x2, R11 ;  /* 0x00000002ff157819 */ /* 0x000fca000001140b */
[----:B------:R-:W-:Y:S04]  /*1120*/  STG.E.64 desc[UR4][R8.64+-0x1c00], R20 ;  /* 0xffe4001408007986 */ /* 0x000fe8000c101b04 */
[----:B------:R-:W2:Y:S02]  /*1130*/  LDG.E.64 R10, desc[UR4][R16.64+-0x1800] ;  /* 0xffe80004100a7981 */ /* 0x000ea4000c1e1b00 */
[--C-:B--2---:R-:W-:Y:S02]  /*1140*/  SHF.R.S64 R24, R10, 0x2, R11.reuse ;  /* 0x000000020a187819 */ /* 0x104fe4000000100b */
[----:B------:R-:W-:-:S05]  /*1150*/  SHF.R.S32.HI R25, RZ, 0x2, R11 ;  /* 0x00000002ff197819 */ /* 0x000fca000001140b */
[----:B------:R1:W-:Y:S04]  /*1160*/  STG.E.64 desc[UR4][R8.64+-0x1800], R24 ;  /* 0xffe8001808007986 */ /* 0x0003e8000c101b04 */
[----:B------:R-:W2:Y:S02]  /*1170*/  LDG.E.64 R10, desc[UR4][R16.64+-0x1400] ;  /* 0xffec0004100a7981 */ /* 0x000ea4000c1e1b00 */
[--C-:B--2---:R-:W-:Y:S02]  /*1180*/  SHF.R.S64 R26, R10, 0x2, R11.reuse ;  /* 0x000000020a1a7819 */ /* 0x104fe4000000100b */
[----:B------:R-:W-:-:S05]  /*1190*/  SHF.R.S32.HI R27, RZ, 0x2, R11 ;  /* 0x00000002ff1b7819 */ /* 0x000fca000001140b */
[----:B------:R-:W-:Y:S04]  /*11a0*/  STG.E.64 desc[UR4][R8.64+-0x1400], R26 ;  /* 0xffec001a08007986 */ /* 0x000fe8000c101b04 */
[----:B------:R-:W0:Y:S02]  /*11b0*/  LDG.E.64 R10, desc[UR4][R16.64+-0x1000] ;  /* 0xfff00004100a7981 */ /* 0x000e24000c1e1b00 */
[--C-:B0-----:R-:W-:Y:S02]  /*11c0*/  SHF.R.S64 R18, R10, 0x2, R11.reuse ;  /* 0x000000020a127819 */ /* 0x101fe4000000100b */
[----:B------:R-:W-:-:S05]  /*11d0*/  SHF.R.S32.HI R19, RZ, 0x2, R11 ;  /* 0x00000002ff137819 */ /* 0x000fca000001140b */
[----:B------:R0:W-:Y:S04]  /*11e0*/  STG.E.64 desc[UR4][R8.64+-0x1000], R18 ;  /* 0xfff0001208007986 */ /* 0x0001e8000c101b04 */
[----:B------:R-:W2:Y:S02]  /*11f0*/  LDG.E.64 R10, desc[UR4][R16.64+-0xc00] ;  /* 0xfff40004100a7981 */ /* 0x000ea4000c1e1b00 */
[--C-:B--2---:R-:W-:Y:S02]  /*1200*/  SHF.R.S64 R28, R10, 0x2, R11.reuse ;  /* 0x000000020a1c7819 */ /* 0x104fe4000000100b */
[----:B------:R-:W-:-:S05]  /*1210*/  SHF.R.S32.HI R29, RZ, 0x2, R11 ;  /* 0x00000002ff1d7819 */ /* 0x000fca000001140b */
[----:B------:R2:W-:Y:S04]  /*1220*/  STG.E.64 desc[UR4][R8.64+-0xc00], R28 ;  /* 0xfff4001c08007986 */ /* 0x0005e8000c101b04 */
[----:B------:R-:W1:Y:S02]  /*1230*/  LDG.E.64 R10, desc[UR4][R16.64+-0x800] ;  /* 0xfff80004100a7981 */ /* 0x000e64000c1e1b00 */
[--C-:B-1----:R-:W-:Y:S02]  /*1240*/  SHF.R.S64 R24, R10, 0x2, R11.reuse ;  /* 0x000000020a187819 */ /* 0x102fe4000000100b */
[----:B------:R-:W-:-:S05]  /*1250*/  SHF.R.S32.HI R25, RZ, 0x2, R11 ;  /* 0x00000002ff197819 */ /* 0x000fca000001140b */
[----:B------:R-:W-:Y:S04]  /*1260*/  STG.E.64 desc[UR4][R8.64+-0x800], R24 ;  /* 0xfff8001808007986 */ /* 0x000fe8000c101b04 */
[----:B------:R-:W3:Y:S01]  /*1270*/  LDG.E.64 R10, desc[UR4][R16.64+-0x400] ;  /* 0xfffc0004100a7981 */ /* 0x000ee2000c1e1b00 */
[----:B0-----:R-:W-:Y:S02]  /*1280*/  IMAD.MOV.U32 R18, RZ, RZ, 0xc00 ;  /* 0x00000c00ff127424 */ /* 0x001fe400078e00ff */
[----:B------:R-:W-:Y:S01]  /*1290*/  IMAD.MOV.U32 R19, RZ, RZ, 0x0 ;  /* 0x00000000ff137424 */ /* 0x000fe200078e00ff */
[--C-:B---3--:R-:W-:Y:S02]  /*12a0*/  SHF.R.S64 R26, R10, 0x2, R11.reuse ;  /* 0x000000020a1a7819 */ /* 0x108fe4000000100b */
[----:B------:R-:W-:-:S05]  /*12b0*/  SHF.R.S32.HI R27, RZ, 0x2, R11 ;  /* 0x00000002ff1b7819 */ /* 0x000fca000001140b */
[----:B------:R-:W-:Y:S04]  /*12c0*/  STG.E.64 desc[UR4][R8.64+-0x400], R26 ;  /* 0xfffc001a08007986 */ /* 0x000fe8000c101b04 */
[----:B------:R-:W2:Y:S01]  /*12d0*/  LDG.E.64 R20, desc[UR4][R16.64] ;  /* 0x0000000410147981 */ /* 0x000ea2000c1e1b00 */
[----:B------:R-:W-:-:S03]  /*12e0*/  IMAD.WIDE R18, R12, 0x8, R18 ;  /* 0x000000080c127825 */ /* 0x000fc600078e0212 */
[----:B------:R-:W-:-:S05]  /*12f0*/  IADD3 R10, P1, PT, R18, R2, RZ ;  /* 0x00000002120a7210 */ /* 0x000fca0007f3e0ff */
[----:B------:R-:W-:Y:S01]  /*1300*/  IMAD.X R11, R19, 0x1, R3, P1 ;  /* 0x00000001130b7824 */ /* 0x000fe200008e0603 */
[--C-:B--2---:R-:W-:Y:S02]  /*1310*/  SHF.R.S64 R28, R20, 0x2, R21.reuse ;  /* 0x00000002141c7819 */ /* 0x104fe40000001015 */
[----:B------:R-:W-:-:S05]  /*1320*/  SHF.R.S32.HI R29, RZ, 0x2, R21 ;  /* 0x00000002ff1d7819 */ /* 0x000fca0000011415 */
[----:B------:R0:W-:Y:S04]  /*1330*/  STG.E.64 desc[UR4][R8.64], R28 ;  /* 0x0000001c08007986 */ /* 0x0001e8000c101b04 */
        /* <DEDUP_REMOVED lines=9> */
[----:B------:R2:W-:Y:S04]  /*13d0*/  STG.E.64 desc[UR4][R18.64+-0x800], R16 ;  /* 0xfff8001012007986 */ /* 0x0005e8000c101b04 */
[----:B0-----:R-:W3:Y:S02]  /*13e0*/  LDG.E.64 R8, desc[UR4][R10.64+-0x400] ;  /* 0xfffc00040a087981 */ /* 0x001ee4000c1e1b00 */
[--C-:B---3--:R-:W-:Y:S02]  /*13f0*/  SHF.R.S64 R24, R8, 0x2, R9.reuse ;  /* 0x0000000208187819 */ /* 0x108fe40000001009 */
[----:B------:R-:W-:-:S05]  /*1400*/  SHF.R.S32.HI R25, RZ, 0x2, R9 ;  /* 0x00000002ff197819 */ /* 0x000fca0000011409 */
[----:B------:R0:W-:Y:S04]  /*1410*/  STG.E.64 desc[UR4][R18.64+-0x400], R24 ;  /* 0xfffc001812007986 */ /* 0x0001e8000c101b04 */
[----:B------:R-:W3:Y:S02]  /*1420*/  LDG.E.64 R8, desc[UR4][R10.64] ;  /* 0x000000040a087981 */ /* 0x000ee4000c1e1b00 */
[--C-:B---3--:R-:W-:Y:S02]  /*1430*/  SHF.R.S64 R26, R8, 0x2, R9.reuse ;  /* 0x00000002081a7819 */ /* 0x108fe40000001009 */
[----:B------:R-:W-:-:S05]  /*1440*/  SHF.R.S32.HI R27, RZ, 0x2, R9 ;  /* 0x00000002ff1b7819 */ /* 0x000fca0000011409 */
[----:B------:R0:W-:Y:S04]  /*1450*/  STG.E.64 desc[UR4][R18.64], R26 ;  /* 0x0000001a12007986 */ /* 0x0001e8000c101b04 */
[----:B------:R-:W1:Y:S02]  /*1460*/  LDG.E.64 R8, desc[UR4][R10.64+0x400] ;  /* 0x000400040a087981 */ /* 0x000e64000c1e1b00 */
[--C-:B-1----:R-:W-:Y:S02]  /*1470*/  SHF.R.S64 R20, R8, 0x2, R9.reuse ;  /* 0x0000000208147819 */ /* 0x102fe40000001009 */
[----:B------:R-:W-:-:S05]  /*1480*/  SHF.R.S32.HI R21, RZ, 0x2, R9 ;  /* 0x00000002ff157819 */ /* 0x000fca0000011409 */
[----:B------:R0:W-:Y:S04]  /*1490*/  STG.E.64 desc[UR4][R18.64+0x400], R20 ;  /* 0x0004001412007986 */ /* 0x0001e8000c101b04 */
[----:B------:R-:W2:Y:S02]  /*14a0*/  LDG.E.64 R8, desc[UR4][R10.64+0x800] ;  /* 0x000800040a087981 */ /* 0x000ea4000c1e1b00 */
[--C-:B--2---:R-:W-:Y:S02]  /*14b0*/  SHF.R.S64 R16, R8, 0x2, R9.reuse ;  /* 0x0000000208107819 */ /* 0x104fe40000001009 */
[----:B------:R-:W-:-:S05]  /*14c0*/  SHF.R.S32.HI R17, RZ, 0x2, R9 ;  /* 0x00000002ff117819 */ /* 0x000fca0000011409 */
[----:B------:R0:W-:Y:S04]  /*14d0*/  STG.E.64 desc[UR4][R18.64+0x800], R16 ;  /* 0x0008001012007986 */ /* 0x0001e8000c101b04 */
[----:B------:R-:W2:Y:S01]  /*14e0*/  LDG.E.64 R8, desc[UR4][R10.64+0xc00] ;  /* 0x000c00040a087981 */ /* 0x000ea2000c1e1b00 */
[----:B------:R-:W-:Y:S01]  /*14f0*/  VIADD R14, R14, 0x10 ;  /* 0x000000100e0e7836 */ /* 0x000fe20000000000 */
[----:B------:R-:W-:Y:S01]  /*1500*/  IADD3 R13, P2, PT, R13, 0x4000, RZ ;  /* 0x000040000d0d7810 */ /* 0x000fe20007f5e0ff */
[----:B------:R-:W-:-:S03]  /*1510*/  VIADD R12, R12, 0x800 ;  /* 0x000008000c0c7836 */ /* 0x000fc60000000000 */
[----:B------:R-:W-:Y:S01]  /*1520*/  ISETP.NE.AND P1, PT, R14, RZ, PT ;  /* 0x000000ff0e00720c */ /* 0x000fe20003f25270 */
[----:B------:R-:W-:Y:S01]  /*1530*/  IMAD.X R15, RZ, RZ, R15, P2 ;  /* 0x000000ffff0f7224 */ /* 0x000fe200010e060f */
[--C-:B--2---:R-:W-:Y:S02]  /*1540*/  SHF.R.S64 R8, R8, 0x2, R9.reuse ;  /* 0x0000000208087819 */ /* 0x104fe40000001009 */
[----:B------:R-:W-:-:S05]  /*1550*/  SHF.R.S32.HI R9, RZ, 0x2, R9 ;  /* 0x00000002ff097819 */ /* 0x000fca0000011409 */
[----:B------:R0:W-:Y:S04]  /*1560*/  STG.E.64 desc[UR4][R18.64+0xc00], R8 ;  /* 0x000c000812007986 */ /* 0x0001e8000c101b04 */
[----:B------:R-:W-:Y:S05]  /*1570*/  @P1 BRA `(.L_x_227) ;  /* 0xfffffff800bc1947 */ /* 0x000fea000383ffff */
.L_x_226:
[----:B------:R-:W-:Y:S05]  /*1580*/  @!P0 EXIT ;  /* 0x000000000000894d */ /* 0x000fea0003800000 */
[----:B------:R-:W-:Y:S02]  /*1590*/  ISETP.GE.U32.AND P0, PT, R22, 0x8, PT ;  /* 0x000000081600780c */ /* 0x000fe40003f06070 */
[----:B------:R-:W-:-:S04]  /*15a0*/  LOP3.LUT R14, R0, 0x7, RZ, 0xc0, !PT ;  /* 0x00000007000e7812 */ /* 0x000fc800078ec0ff */
[----:B------:R-:W-:-:S07]  /*15b0*/  ISETP.NE.AND P1, PT, R14, RZ, PT ;  /* 0x000000ff0e00720c */ /* 0x000fce0003f25270 */
[----:B------:R-:W-:Y:S06]  /*15c0*/  @!P0 BRA `(.L_x_228) ;  /* 0x0000000000908947 */ /* 0x000fec0003800000 */
[----:B0-----:R-:W-:-:S04]  /*15d0*/  IMAD R9, R6, 0x80, R7 ;  /* 0x0000008006097824 */ /* 0x001fc800078e0207 */
[----:B------:R-:W-:-:S05]  /*15e0*/  IMAD.WIDE R10, R9, 0x8, R2 ;  /* 0x00000008090a7825 */ /* 0x000fca00078e0202 */
[----:B------:R-:W2:Y:S01]  /*15f0*/  LDG.E.64 R12, desc[UR4][R10.64] ;  /* 0x000000040a0c7981 */ /* 0x000ea2000c1e1b00 */
[----:B------:R-:W-:Y:S01]  /*1600*/  IMAD.WIDE R8, R9, 0x8, R4 ;  /* 0x0000000809087825 */ /* 0x000fe200078e0204 */
[--C-:B--2---:R-:W-:Y:S02]  /*1610*/  SHF.R.S64 R16, R12, 0x2, R13.reuse ;  /* 0x000000020c107819 */ /* 0x104fe4000000100d */
[----:B------:R-:W-:-:S05]  /*1620*/  SHF.R.S32.HI R17, RZ, 0x2, R13 ;  /* 0x00000002ff117819 */ /* 0x000fca000001140d */
[----:B------:R0:W-:Y:S04]  /*1630*/  STG.E.64 desc[UR4][R8.64], R16 ;  /* 0x0000001008007986 */ /* 0x0001e8000c101b04 */
[----:B------:R-:W2:Y:S02]  /*1640*/  LDG.E.64 R12, desc[UR4][R10.64+0x400] ;  /* 0x000400040a0c7981 */ /* 0x000ea4000c1e1b00 */
[--C-:B--2---:R-:W-:Y:S02]  /*1650*/  SHF.R.S64 R18, R12, 0x2, R13.reuse ;  /* 0x000000020c127819 */ /* 0x104fe4000000100d */
[----:B------:R-:W-:-:S05]  /*1660*/  SHF.R.S32.HI R19, RZ, 0x2, R13 ;  /* 0x00000002ff137819 */ /* 0x000fca000001140d */
[----:B------:R1:W-:Y:S04]  /*1670*/  STG.E.64 desc[UR4][R8.64+0x400], R18 ;  /* 0x0004001208007986 */ /* 0x0003e8000c101b04 */
[----:B------:R-:W2:Y:S02]  /*1680*/  LDG.E.64 R12, desc[UR4][R10.64+0x800] ;  /* 0x000800040a0c7981 */ /* 0x000ea4000c1e1b00 */
[--C-:B--2---:R-:W-:Y:S02]  /*1690*/  SHF.R.S64 R20, R12, 0x2, R13.reuse ;  /* 0x000000020c147819 */ /* 0x104fe4000000100d */
[----:B------:R-:W-:-:S05]  /*16a0*/  SHF.R.S32.HI R21, RZ, 0x2, R13 ;  /* 0x00000002ff157819 */ /* 0x000fca000001140d */
[----:B------:R2:W-:Y:S04]  /*16b0*/  STG.E.64 desc[UR4][R8.64+0x800], R20 ;  /* 0x0008001408007986 */ /* 0x0005e8000c101b04 */
[----:B------:R-:W3:Y:S02]  /*16c0*/  LDG.E.64 R12, desc[UR4][R10.64+0xc00] ;  /* 0x000c00040a0c7981 */ /* 0x000ee4000c1e1b00 */
[--C-:B---3--:R-:W-:Y:S02]  /*16d0*/  SHF.R.S64 R22, R12, 0x2, R13.reuse ;  /* 0x000000020c167819 */ /* 0x108fe4000000100d */
[----:B------:R-:W-:-:S05]  /*16e0*/  SHF.R.S32.HI R23, RZ, 0x2, R13 ;  /* 0x00000002ff177819 */ /* 0x000fca000001140d */
[----:B------:R3:W-:Y:S04]  /*16f0*/  STG.E.64 desc[UR4][R8.64+0xc00], R22 ;  /* 0x000c001608007986 */ /* 0x0007e8000c101b04 */
[----:B------:R-:W0:Y:S02]  /*1700*/  LDG.E.64 R12, desc[UR4][R10.64+0x1000] ;  /* 0x001000040a0c7981 */ /* 0x000e24000c1e1b00 */
[--C-:B0-----:R-:W-:Y:S02]  /*1710*/  SHF.R.S64 R16, R12, 0x2, R13.reuse ;  /* 0x000000020c107819 */ /* 0x101fe4000000100d */
        /* <DEDUP_REMOVED lines=12> */
[--C-:B--2---:R-:W-:Y:S02]  /*17e0*/  SHF.R.S64 R12, R12, 0x2, R13.reuse ;  /* 0x000000020c0c7819 */ /* 0x104fe4000000100d */
[----:B------:R-:W-:-:S05]  /*17f0*/  SHF.R.S32.HI R13, RZ, 0x2, R13 ;  /* 0x00000002ff0d7819 */ /* 0x000fca000001140d */
[----:B------:R3:W-:Y:S02]  /*1800*/  STG.E.64 desc[UR4][R8.64+0x1c00], R12 ;  /* 0x001c000c08007986 */ /* 0x0007e4000c101b04 */
.L_x_228:
[----:B------:R-:W-:Y:S05]  /*1810*/  @!P1 EXIT ;  /* 0x000000000000994d */ /* 0x000fea0003800000 */
[----:B------:R-:W-:Y:S02]  /*1820*/  ISETP.GE.U32.AND P0, PT, R14, 0x4, PT ;  /* 0x000000040e00780c */ /* 0x000fe40003f06070 */
[----:B------:R-:W-:-:S04]  /*1830*/  LOP3.LUT R0, R0, 0x3, RZ, 0xc0, !PT ;  /* 0x0000000300007812 */ /* 0x000fc800078ec0ff */
[----:B------:R-:W-:-:S07]  /*1840*/  ISETP.NE.AND P1, PT, R0, RZ, PT ;  /* 0x000000ff0000720c */ /* 0x000fce0003f25270 */
[----:B------:R-:W-:Y:S06]  /*1850*/  @!P0 BRA `(.L_x_229) ;  /* 0x0000000000508947 */ /* 0x000fec0003800000 */
[----:B0--3--:R-:W-:-:S04]  /*1860*/  IMAD R19, R6, 0x80, R7 ;  /* 0x0000008006137824 */ /* 0x009fc800078e0207 */
        /* <DEDUP_REMOVED lines=19> */
.L_x_229:
[----:B------:R-:W-:Y:S05]  /*19a0*/  @!P1 EXIT ;  /* 0x000000000000994d */ /* 0x000fea0003800000 */
[----:B-1-3--:R-:W-:Y:S02]  /*19b0*/  IMAD R13, R6, 0x80, R7 ;  /* 0x00000080060d7824 */ /* 0x00afe400078e0207 */
[----:B------:R-:W-:-:S07]  /*19c0*/  IMAD.MOV R0, RZ, RZ, -R0 ;  /* 0x000000ffff007224 */ /* 0x000fce00078e0a00 */
.L_x_230:
[----:B0-----:R-:W-:-:S06]  /*19d0*/  IMAD.WIDE R8, R13, 0x8, R2 ;  /* 0x000000080d087825 */ /* 0x001fcc00078e0202 */
[----:B------:R-:W2:Y:S01]  /*19e0*/  LDG.E.64 R8, desc[UR4][R8.64] ;  /* 0x0000000408087981 */ /* 0x000ea2000c1e1b00 */
[----:B------:R-:W-:Y:S02]  /*19f0*/  VIADD R0, R0, 0x1 ;  /* 0x0000000100007836 */ /* 0x000fe40000000000 */
[----:B------:R-:W-:-:S03]  /*1a00*/  IMAD.WIDE R6, R13, 0x8, R4 ;  /* 0x000000080d067825 */ /* 0x000fc600078e0204 */
[----:B------:R-:W-:Y:S02]  /*1a10*/  ISETP.NE.AND P0, PT, R0, RZ, PT ;  /* 0x000000ff0000720c */ /* 0x000fe40003f05270 */
[--C-:B--2---:R-:W-:Y:S02]  /*1a20*/  SHF.R.S64 R10, R8, 0x2, R9.reuse ;  /* 0x00000002080a7819 */ /* 0x104fe40000001009 */
[----:B------:R-:W-:-:S05]  /*1a30*/  SHF.R.S32.HI R11, RZ, 0x2, R9 ;  /* 0x00000002ff0b7819 */ /* 0x000fca0000011409 */
[----:B------:R0:W-:Y:S04]  /*1a40*/  STG.E.64 desc[UR4][R6.64], R10 ;  /* 0x0000000a06007986 */ /* 0x0001e8000c101b04 */
[----:B------:R-:W-:Y:S05]  /*1a50*/  @!P0 EXIT ;  /* 0x000000000000894d */ /* 0x000fea0003800000 */
[----:B------:R-:W-:Y:S01]  /*1a60*/  VIADD R13, R13, 0x80 ;  /* 0x000000800d0d7836 */ /* 0x000fe20000000000 */
[----:B------:R-:W-:Y:S06]  /*1a70*/  BRA `(.L_x_230) ;  /* 0xfffffffc00d47947 */ /* 0x000fec000383ffff */
.L_x_231:
        /* <DEDUP_REMOVED lines=16> */
.L_x_1173:


//--------------------- .text._ZN3cub18CUB_300001_SM_10006detail9transform16transform_kernelINS2_10policy_hubILb1EN4cuda3std3__45tupleIJPxEEEE10policy1000Ei9first_merS9_JS9_EEEvT0_iT1_T2_DpNS2_10kernel_argIT3_EE --------------------------
	.section	.text._ZN3cub18CUB_300001_SM_10006detail9transform16transform_kernelINS2_10policy_hubILb1EN4cuda3std3__45tupleIJPxEEEE10policy1000Ei9first_merS9_JS9_EEEvT0_iT1_T2_DpNS2_10kernel_argIT3_EE,"ax",@progbits
	.align	128
        .global         _ZN3cub18CUB_300001_SM_10006detail9transform16transform_kernelINS2_10policy_hubILb1EN4cuda3std3__45tupleIJPxEEEE10policy1000Ei9first_merS9_JS9_EEEvT0_iT1_T2_DpNS2_10kernel_argIT3_EE
        .type           _ZN3cub18CUB_300001_SM_10006detail9transform16transform_kernelINS2_10policy_hubILb1EN4cuda3std3__45tupleIJPxEEEE10policy1000Ei9first_merS9_JS9_EEEvT0_iT1_T2_DpNS2_10kernel_argIT3_EE,@function
        .size           _ZN3cub18CUB_300001_SM_10006detail9transform16transform_kernelINS2_10policy_hubILb1EN4cuda3std3__45tupleIJPxEEEE10policy1000Ei9first_merS9_JS9_EEEvT0_iT1_T2_DpNS2_10kernel_argIT3_EE,(.L_x_1174 - _ZN3cub18CUB_300001_SM_10006detail9transform16transform_kernelINS2_10policy_hubILb1EN4cuda3std3__45tupleIJPxEEEE10policy1000Ei9first_merS9_JS9_EEEvT0_iT1_T2_DpNS2_10kernel_argIT3_EE)
        .other          _ZN3cub18CUB_300001_SM_10006detail9transform16transform_kernelINS2_10policy_hubILb1EN4cuda3std3__45tupleIJPxEEEE10policy1000Ei9first_merS9_JS9_EEEvT0_iT1_T2_DpNS2_10kernel_argIT3_EE,@"STO_CUDA_ENTRY STV_DEFAULT"
_ZN3cub18CUB_300001_SM_10006detail9transform16transform_kernelINS2_10policy_hubILb1EN4cuda3std3__45tupleIJPxEEEE10policy1000Ei9first_merS9_JS9_EEEvT0_iT1_T2_DpNS2_10kernel_argIT3_EE:
.text._ZN3cub18CUB_300001_SM_10006detail9transform16transform_kernelINS2_10policy_hubILb1EN4cuda3std3__45tupleIJPxEEEE10policy1000Ei9first_merS9_JS9_EEEvT0_iT1_T2_DpNS2_10kernel_argIT3_EE:
[----:B------:R-:W-:Y:S08]  /*0000*/  LDC R1, c[0x0][0x37c] ;  /* 0x0000df00ff017b82 */ /* 0x000ff00000000800 */
[----:B------:R-:W0:Y:S01]  /*0010*/  LDC.64 R8, c[0x0][0x380] ;  /* 0x0000e000ff087b82 */ /* 0x000e220000000a00 */
[----:B------:R-:W1:Y:S01]  /*0020*/  S2R R0, SR_TID.X ;  /* 0x0000000000007919 */ /* 0x000e620000002100 */
[----:B------:R-:W2:Y:S01]  /*0030*/  LDCU.64 UR6, c[0x0][0x358] ;  /* 0x00006b00ff0677ac */ /* 0x000ea20008000a00 */
[----:B------:R-:W-:Y:S05]  /*0040*/  BSSY.RECONVERGENT B0, `(.L_x_232) ;  /* 0x0000016000007945 */ /* 0x000fea0003800200 */
[----:B------:R-:W3:Y:S08]  /*0050*/  S2UR UR4, SR_CTAID.X ;  /* 0x00000000000479c3 */ /* 0x000ef00000002500 */
[----:B------:R-:W4:Y:S01]  /*0060*/  LDC.64 R4, c[0x0][0x398] ;  /* 0x0000e600ff047b82 */ /* 0x000f220000000a00 */
[----:B0-----:R-:W-:-:S07]  /*0070*/  IMAD.SHL.U32 R7, R9, 0x80, RZ ;  /* 0x0000008009077824 */ /* 0x001fce00078e00ff */
[----:B------:R-:W0:Y:S01]  /*0080*/  LDC.64 R2, c[0x0][0x390] ;  /* 0x0000e400ff027b82 */ /* 0x000e220000000a00 */
[----:B---3--:R-:W-:Y:S02]  /*0090*/  IMAD R13, R7, UR4, RZ ;  /* 0x00000004070d7c24 */ /* 0x008fe4000f8e02ff */
[----:B-1----:R-:W-:Y:S02]  /*00a0*/  IMAD.SHL.U32 R15, R0, 0x80, RZ ;  /* 0x00000080000f7824 */ /* 0x002fe400078e00ff */
[----:B------:R-:W-:-:S05]  /*00b0*/  IMAD.IADD R8, R8, 0x1, -R13 ;  /* 0x0000000108087824 */ /* 0x000fca00078e0a0d */
[CC--:B------:R-:W-:Y:S02]  /*00c0*/  VIMNMX R6, PT, PT, R7.reuse, R8.reuse, PT ;  /* 0x0000000807067248 */ /* 0x0c0fe40003fe0100 */
[----:B------:R-:W-:-:S03]  /*00d0*/  ISETP.GT.AND P0, PT, R7, R8, PT ;  /* 0x000000080700720c */ /* 0x000fc60003f04270 */
[----:B------:R-:W-:-:S05]  /*00e0*/  IMAD.SHL.U32 R12, R6, 0x8, RZ ;  /* 0x00000008060c7824 */ /* 0x000fca00078e00ff */
[----:B------:R-:W-:-:S13]  /*00f0*/  ISETP.GE.AND P1, PT, R15, R12, PT ;  /* 0x0000000c0f00720c */ /* 0x000fda0003f26270 */
[----:B--2-4-:R-:W-:Y:S05]  /*0100*/  @P1 BRA `(.L_x_233) ;  /* 0x0000000000241947 */ /* 0x014fea0003800000 */
[----:B------:R-:W1:Y:S02]  /*0110*/  LDC.64 R10, c[0x0][0x398] ;  /* 0x0000e600ff0a7b82 */ /* 0x000e640000000a00 */
[----:B-1----:R-:W-:-:S04]  /*0120*/  IMAD.WIDE.U32 R10, R0, 0x80, R10 ;  /* 0x00000080000a7825 */ /* 0x002fc800078e000a */
[----:B------:R-:W-:-:S07]  /*0130*/  IMAD.WIDE R10, R13, 0x8, R10 ;  /* 0x000000080d0a7825 */ /* 0x000fce00078e020a */
.L_x_234:
[----:B------:R-:W-:Y:S01]  /*0140*/  VIADD R15, R15, 0x4000 ;  /* 0x000040000f0f7836 */ /* 0x000fe20000000000 */
[----:B------:R1:W-:Y:S04]  /*0150*/  CCTL.E.PF2 [R10] ;  /* 0x000000000a00798f */ /* 0x0003e80000800100 */
[----:B------:R-:W-:Y:S02]  /*0160*/  ISETP.GE.AND P1, PT, R15, R12, PT ;  /* 0x0000000c0f00720c */ /* 0x000fe40003f26270 */
[----:B-1----:R-:W-:-:S05]  /*0170*/  IADD3 R10, P2, PT, R10, 0x4000, RZ ;  /* 0x000040000a0a7810 */ /* 0x002fca0007f5e0ff */
[----:B------:R-:W-:-:S06]  /*0180*/  IMAD.X R11, RZ, RZ, R11, P2 ;  /* 0x000000ffff0b7224 */ /* 0x000fcc00010e060b */
[----:B------:R-:W-:Y:S05]  /*0190*/  @!P1 BRA `(.L_x_234) ;  /* 0xfffffffc00e89947 */ /* 0x000fea000383ffff */
.L_x_233:
[----:B------:R-:W-:Y:S05]  /*01a0*/  BSYNC.RECONVERGENT B0 ;  /* 0x0000000000007941 */ /* 0x000fea0003800200 */
.L_x_232:
[----:B------:R-:W-:-:S04]  /*01b0*/  IMAD.WIDE R4, R13, 0x8, R4 ;  /* 0x000000080d047825 */ /* 0x000fc800078e0204 */
[----:B0-----:R-:W-:Y:S01]  /*01c0*/  IMAD.WIDE R2, R13, 0x8, R2 ;  /* 0x000000080d027825 */ /* 0x001fe200078e0202 */
[----:B------:R-:W-:Y:S06]  /*01d0*/  @P0 BRA `(.L_x_235) ;  /* 0x0000000800b80947 */ /* 0x000fec0003800000 */
        /* <DEDUP_REMOVED lines=12> */
.L_x_237:
        /* <DEDUP_REMOVED lines=81> */
.L_x_236:
[----:B------:R-:W-:Y:S05]  /*07b0*/  @!P0 EXIT ;  /* 0x000000000000894d */ /* 0x000fea0003800000 */
[----:B------:R-:W1:Y:S01]  /*07c0*/  LDCU UR4, c[0x0][0x384] ;  /* 0x00007080ff0477ac */ /* 0x000e620008000800 */
[----:B------:R-:W-:Y:S01]  /*07d0*/  ISETP.GE.U32.AND P0, PT, R20, 0x8, PT ;  /* 0x000000081400780c */ /* 0x000fe20003f06070 */
[----:B-1----:R-:W-:-:S06]  /*07e0*/  ULOP3.LUT UR5, UR4, 0x7, URZ, 0xc0, !UPT ;  /* 0x0000000704057892 */ /* 0x002fcc000f8ec0ff */
[----:B------:R-:W-:-:S06]  /*07f0*/  ISETP.NE.AND P1, PT, RZ, UR5, PT ;  /* 0x00000005ff007c0c */ /* 0x000fcc000bf25270 */
[----:B------:R-:W-:Y:S07]  /*0800*/  @!P0 BRA `(.L_x_238) ;  /* 0x0000000000908947 */ /* 0x000fee0003800000 */
        /* <DEDUP_REMOVED lines=36> */
.L_x_238:
[----:B------:R-:W-:Y:S05]  /*0a50*/  @!P1 EXIT ;  /* 0x000000000000994d */ /* 0x000fea0003800000 */
[----:B------:R-:W-:Y:S02]  /*0a60*/  UISETP.GE.U32.AND UP0, UPT, UR5, 0x4, UPT ;  /* 0x000000040500788c */ /* 0x000fe4000bf06070 */
[----:B------:R-:W-:-:S06]  /*0a70*/  ULOP3.LUT UR4, UR4, 0x3, URZ, 0xc0, !UPT ;  /* 0x0000000304047892 */ /* 0x000fcc000f8ec0ff */
[----:B------:R-:W-:Y:S01]  /*0a80*/  ISETP.NE.AND P0, PT, RZ, UR4, PT ;  /* 0x00000004ff007c0c */ /* 0x000fe2000bf05270 */
[----:B------:R-:W-:-:S12]  /*0a90*/  BRA.U !UP0, `(.L_x_239) ;  /* 0x0000000108507547 */ /* 0x000fd8000b800000 */
        /* <DEDUP_REMOVED lines=20> */
.L_x_239:
[----:B------:R-:W-:Y:S05]  /*0be0*/  @!P0 EXIT ;  /* 0x000000000000894d */ /* 0x000fea0003800000 */
[----:B01-3--:R-:W-:Y:S01]  /*0bf0*/  IMAD R13, R7, 0x80, R0 ;  /* 0x00000080070d7824 */ /* 0x00bfe200078e0200 */
[----:B------:R-:W-:-:S12]  /*0c00*/  UIADD3 UR4, UPT, UPT, -UR4, URZ, URZ ;  /* 0x000000ff04047290 */ /* 0x000fd8000fffe1ff */
.L_x_240:
[----:B------:R-:W-:-:S06]  /*0c10*/  IMAD.WIDE R8, R13, 0x8, R4 ;  /* 0x000000080d087825 */ /* 0x000fcc00078e0204 */
[----:B------:R-:W2:Y:S01]  /*0c20*/  LDG.E.64 R8, desc[UR6][R8.64] ;  /* 0x0000000608087981 */ /* 0x000ea2000c1e1b00 */
[----:B0-----:R-:W-:Y:S01]  /*0c30*/  IMAD.WIDE R6, R13, 0x8, R2 ;  /* 0x000000080d067825 */ /* 0x001fe200078e0202 */
[----:B------:R-:W-:-:S03]  /*0c40*/  UIADD3 UR4, UPT, UPT, UR4, 0x1, URZ ;  /* 0x0000000104047890 */ /* 0x000fc6000fffe0ff */
[----:B------:R-:W-:Y:S01]  /*0c50*/  VIADD R13, R13, 0x80 ;  /* 0x000000800d0d7836 */ /* 0x000fe20000000000 */
[----:B------:R-:W-:Y:S01]  /*0c60*/  UISETP.NE.AND UP0, UPT, UR4, URZ, UPT ;  /* 0x000000ff0400728c */ /* 0x000fe2000bf05270 */
[--C-:B--2---:R-:W-:Y:S02]  /*0c70*/  SHF.R.S64 R10, R8, 0x2, R9.reuse ;  /* 0x00000002080a7819 */ /* 0x104fe40000001009 */
[----:B------:R-:W-:-:S05]  /*0c80*/  SHF.R.S32.HI R11, RZ, 0x2, R9 ;  /* 0x00000002ff0b7819 */ /* 0x000fca0000011409 */
[----:B------:R0:W-:Y:S01]  /*0c90*/  STG.E.64 desc[UR6][R6.64], R10 ;  /* 0x0000000a06007986 */ /* 0x0001e2000c101b06 */
[----:B------:R-:W-:Y:S05]  /*0ca0*/  BRA.U UP0, `(.L_x_240) ;  /* 0xfffffffd00d87547 */ /* 0x000fea000b83ffff */
[----:B------:R-:W-:Y:S05]  /*0cb0*/  EXIT ;  /* 0x000000000000794d */ /* 0x000fea0003800000 */
.L_x_235:
[----:B------:R-:W-:-:S13]  /*0cc0*/  ISETP.GE.AND P0, PT, R9, 0x1, PT ;  /* 0x000000010900780c */ /* 0x000fda0003f06270 */
[----:B------:R-:W-:Y:S05]  /*0cd0*/  @!P0 EXIT ;  /* 0x000000000000894d */ /* 0x000fea0003800000 */
[C---:B------:R-:W-:Y:S01]  /*0ce0*/  ISETP.GE.U32.AND P0, PT, R9.reuse, 0x8, PT ;  /* 0x000000080900780c */ /* 0x040fe20003f06070 */
[----:B------:R-:W-:Y:S01]  /*0cf0*/  IMAD.MOV.U32 R7, RZ, RZ, RZ ;  /* 0x000000ffff077224 */ /* 0x000fe200078e00ff */
[----:B------:R-:W-:-:S11]  /*0d00*/  LOP3.LUT R18, R9, 0x7, RZ, 0xc0, !PT ;  /* 0x0000000709127812 */ /* 0x000fd600078ec0ff */
[----:B------:R-:W-:Y:S05]  /*0d10*/  @!P0 BRA `(.L_x_241) ;  /* 0x0000000000f08947 */ /* 0x000fea0003800000 */
[----:B------:R-:W-:Y:S01]  /*0d20*/  LOP3.LUT R7, R9, 0x7ffffff8, RZ, 0xc0, !PT ;  /* 0x7ffffff809077812 */ /* 0x000fe200078ec0ff */
[----:B------:R-:W-:-:S07]  /*0d30*/  IMAD.MOV.U32 R10, RZ, RZ, RZ ;  /* 0x000000ffff0a7224 */ /* 0x000fce00078e00ff */
.L_x_244:
[----:B------:R-:W-:-:S05]  /*0d40*/  IMAD R11, R10, 0x80, R0 ;  /* 0x000000800a0b7824 */ /* 0x000fca00078e0200 */
[----:B------:R-:W-:-:S13]  /*0d50*/  ISETP.GE.AND P0, PT, R11, R6, PT ;  /* 0x000000060b00720c */ /* 0x000fda0003f06270 */
[----:B0-----:R-:W-:-:S06]  /*0d60*/  @!P0 IMAD.WIDE.U32 R12, R11, 0x8, R4 ;  /* 0x000000080b0c8825 */ /* 0x001fcc00078e0004 */
        /* <DEDUP_REMOVED lines=9> */
[----:B------:R-:W-:Y:S02]  /*0e00*/  VIADD R23, R11, 0x100 ;  /* 0x000001000b177836 */ /* 0x000fe40000000000 */
[----:B------:R-:W-:-:S03]  /*0e10*/  IMAD.WIDE R12, R19, 0x8, R2 ;  /* 0x00000008130c7825 */ /* 0x000fc600078e0202 */
[----:B------:R-:W-:Y:S02]  /*0e20*/  ISETP.GE.AND P0, PT, R23, R6, PT ;  /* 0x000000061700720c */ /* 0x000fe40003f06270 */
[--C-:B--2---:R-:W-:Y:S02]  /*0e30*/  @!P1 SHF.R.S64 R22, R16, 0x2, R17.reuse ;  /* 0x0000000210169819 */ /* 0x104fe40000001011 */
        /* <DEDUP_REMOVED lines=8> */
[----:B0-----:R-:W3:Y:S01]  /*0ec0*/  @!P1 LDG.E.64 R14, desc[UR6][R8.64+0x800] ;  /* 0x00080006080e9981 */ /* 0x001ee2000c1e1b00 */
[----:B------:R-:W-:-:S05]  /*0ed0*/  VIADD R19, R11, 0x200 ;  /* 0x000002000b137836 */ /* 0x000fca0000000000 */
[----:B------:R-:W-:Y:S02]  /*0ee0*/  ISETP.GE.AND P0, PT, R19, R6, PT ;  /* 0x000000061300720c */ /* 0x000fe40003f06270 */
[--C-:B---3--:R-:W-:Y:S02]  /*0ef0*/  @!P1 SHF.R.S64 R20, R14, 0x2, R15.reuse ;  /* 0x000000020e149819 */ /* 0x108fe4000000100f */
        /* <DEDUP_REMOVED lines=8> */
[----:B------:R-:W3:Y:S01]  /*0f80*/  @!P1 LDG.E.64 R14, desc[UR6][R8.64+0x1000] ;  /* 0x00100006080e9981 */ /* 0x000ee2000c1e1b00 */
[----:B--2---:R-:W-:-:S05]  /*0f90*/  VIADD R17, R11, 0x300 ;  /* 0x000003000b117836 */ /* 0x004fca0000000000 */
[----:B------:R-:W-:Y:S02]  /*0fa0*/  ISETP.GE.AND P0, PT, R17, R6, PT ;  /* 0x000000061100720c */ /* 0x000fe40003f06270 */
[--C-:B---3--:R-:W-:Y:S02]  /*0fb0*/  @!P1 SHF.R.S64 R16, R14, 0x2, R15.reuse ;  /* 0x000000020e109819 */ /* 0x108fe4000000100f */
[----:B------:R-:W-:-:S05]  /*0fc0*/  @!P1 SHF.R.S32.HI R17, RZ, 0x2, R15 ;  /* 0x00000002ff119819 */ /* 0x000fca000001140f */
[----:B------:R0:W-:Y:S04]  /*0fd0*/  @!P1 STG.E.64 desc[UR6][R12.64+0x1000], R16 ;  /* 0x001000100c009986 */ /* 0x0001e8000c101b06 */
[----:B------:R-:W2:Y:S01]  /*0fe0*/  @!P0 LDG.E.64 R14, desc[UR6][R8.64+0x1400] ;  /* 0x00140006080e8981 */ /* 0x000ea2000c1e1b00 */
[----:B------:R-:W-:Y:S01]  /*0ff0*/  VIADD R11, R11, 0x380 ;  /* 0x000003800b0b7836 */ /* 0x000fe20000000000 */
[----:B------:R-:W-:Y:S01]  /*1000*/  BSSY.RECONVERGENT B0, `(.L_x_242) ;  /* 0x000000c000007945 */ /* 0x000fe20003800200 */
[----:B------:R-:W-:-:S05]  /*1010*/  VIADD R10, R10, 0x8 ;  /* 0x000000080a0a7836 */ /* 0x000fca0000000000 */
[----:B------:R-:W-:Y:S02]  /*1020*/  ISETP.NE.AND P1, PT, R10, R7, PT ;  /* 0x000000070a00720c */ /* 0x000fe40003f25270 */
[--C-:B--2---:R-:W-:Y:S02]  /*1030*/  @!P0 SHF.R.S64 R14, R14, 0x2, R15.reuse ;  /* 0x000000020e0e8819 */ /* 0x104fe4000000100f */
[----:B------:R-:W-:-:S05]  /*1040*/  @!P0 SHF.R.S32.HI R15, RZ, 0x2, R15 ;  /* 0x00000002ff0f8819 */ /* 0x000fca000001140f */
[----:B------:R0:W-:Y:S01]  /*1050*/  @!P0 STG.E.64 desc[UR6][R12.64+0x1400], R14 ;  /* 0x0014000e0c008986 */ /* 0x0001e2000c101b06 */
[----:B------:R-:W-:-:S13]  /*1060*/  ISETP.GE.AND P0, PT, R11, R6, PT ;  /* 0x000000060b00720c */ /* 0x000fda0003f06270 */
[----:B0-----:R-:W-:Y:S05]  /*1070*/  @P0 BRA `(.L_x_243) ;  /* 0x0000000000100947 */ /* 0x001fea0003800000 */
[----:B------:R-:W2:Y:S02]  /*1080*/  LDG.E.64 R8, desc[UR6][R8.64+0x1800] ;  /* 0x0018000608087981 */ /* 0x000ea4000c1e1b00 */
[--C-:B--2---:R-:W-:Y:S02]  /*1090*/  SHF.R.S64 R14, R8, 0x2, R9.reuse ;  /* 0x00000002080e7819 */ /* 0x104fe40000001009 */
[----:B------:R-:W-:-:S05]  /*10a0*/  SHF.R.S32.HI R15, RZ, 0x2, R9 ;  /* 0x00000002ff0f7819 */ /* 0x000fca0000011409 */
[----:B------:R0:W-:Y:S02]  /*10b0*/  STG.E.64 desc[UR6][R12.64+0x1800], R14 ;  /* 0x0018000e0c007986 */ /* 0x0001e4000c101b06 */
.L_x_243:
[----:B------:R-:W-:Y:S05]  /*10c0*/  BSYNC.RECONVERGENT B0 ;  /* 0x0000000000007941 */ /* 0x000fea0003800200 */
.L_x_242:
[----:B------:R-:W-:Y:S05]  /*10d0*/  @P1 BRA `(.L_x_244) ;  /* 0xfffffffc00181947 */ /* 0x000fea000383ffff */
.L_x_241:
[----:B------:R-:W-:-:S13]  /*10e0*/  ISETP.NE.AND P0, PT, R18, RZ, PT ;  /* 0x000000ff1200720c */ /* 0x000fda0003f05270 */
[----:B------:R-:W-:Y:S05]  /*10f0*/  @!P0 EXIT ;  /* 0x000000000000894d */ /* 0x000fea0003800000 */
[----:B------:R-:W1:Y:S01]  /*1100*/  LDC R8, c[0x0][0x384] ;  /* 0x0000e100ff087b82 */ /* 0x000e620000000800 */
[----:B------:R-:W-:Y:S02]  /*1110*/  ISETP.GE.U32.AND P1, PT, R18, 0x4, PT ;  /* 0x000000041200780c */ /* 0x000fe40003f26070 */
[----:B-1----:R-:W-:-:S04]  /*1120*/  LOP3.LUT R19, R8, 0x3, RZ, 0xc0, !PT ;  /* 0x0000000308137812 */ /* 0x002fc800078ec0ff */
[----:B------:R-:W-:-:S07]  /*1130*/  ISETP.NE.AND P0, PT, R19, RZ, PT ;  /* 0x000000ff1300720c */ /* 0x000fce0003f05270 */
[----:B------:R-:W-:Y:S06]  /*1140*/  @!P1 BRA `(.L_x_245) ;  /* 0x0000000000849947 */ /* 0x000fec0003800000 */
[----:B------:R-:W-:-:S05]  /*1150*/  IMAD R9, R7, 0x80, R0 ;  /* 0x0000008007097824 */ /* 0x000fca00078e0200 */
[----:B------:R-:W-:-:S13]  /*1160*/  ISETP.GE.AND P2, PT, R9, R6, PT ;  /* 0x000000060900720c */ /* 0x000fda0003f46270 */
[----:B------:R-:W-:-:S06]  /*1170*/  @!P2 IMAD.WIDE R10, R9, 0x8, R4 ;  /* 0x00000008090aa825 */ /* 0x000fcc00078e0204 */
[----:B------:R-:W2:Y:S01]  /*1180*/  @!P2 LDG.E.64 R10, desc[UR6][R10.64] ;  /* 0x000000060a0aa981 */ /* 0x000ea2000c1e1b00 */
[C---:B------:R-:W-:Y:S02]  /*1190*/  VIADD R17, R9.reuse, 0x80 ;  /* 0x0000008009117836 */ /* 0x040fe40000000000 */
[----:B0-----:R-:W-:-:S03]  /*11a0*/  @!P2 IMAD.WIDE R12, R9, 0x8, R2 ;  /* 0x00000008090ca825 */ /* 0x001fc600078e0202 */
[----:B------:R-:W-:-:S13]  /*11b0*/  ISETP.GE.AND P1, PT, R17, R6, PT ;  /* 0x000000061100720c */ /* 0x000fda0003f26270 */
[----:B------:R-:W-:Y:S01]  /*11c0*/  @!P1 IMAD.WIDE R14, R17, 0x8, R4 ;  /* 0x00000008110e9825 */ /* 0x000fe200078e0204 */
[--C-:B--2---:R-:W-:Y:S02]  /*11d0*/  @!P2 SHF.R.S64 R20, R10, 0x2, R11.reuse ;  /* 0x000000020a14a819 */ /* 0x104fe4000000100b */
        /* <DEDUP_REMOVED lines=18> */
[----:B------:R-:W3:Y:S01]  /*1300*/  @!P1 LDG.E.64 R14, desc[UR6][R14.64] ;  /* 0x000000060e0e9981 */ /* 0x000ee2000c1e1b00 */
[----:B-1----:R-:W-:-:S04]  /*1310*/  @!P1 IMAD.WIDE R10, R9, 0x8, R2 ;  /* 0x00000008090a9825 */ /* 0x002fc800078e0202 */
[----:B------:R-:W-:Y:S01]  /*1320*/  VIADD R7, R7, 0x4 ;  /* 0x0000000407077836 */ /* 0x000fe20000000000 */
[--C-:B---3--:R-:W-:Y:S02]  /*1330*/  @!P1 SHF.R.S64 R24, R14, 0x2, R15.reuse ;  /* 0x000000020e189819 */ /* 0x108fe4000000100f */
[----:B------:R-:W-:-:S05]  /*1340*/  @!P1 SHF.R.S32.HI R25, RZ, 0x2, R15 ;  /* 0x00000002ff199819 */ /* 0x000fca000001140f */
[----:B------:R2:W-:Y:S02]  /*1350*/  @!P1 STG.E.64 desc[UR6][R10.64], R24 ;  /* 0x000000180a009986 */ /* 0x0005e4000c101b06 */
.L_x_245:
[----:B------:R-:W-:Y:S05]  /*1360*/  @!P0 EXIT ;  /* 0x000000000000894d */ /* 0x000fea0003800000 */
[----:B------:R-:W-:Y:S02]  /*1370*/  ISETP.NE.AND P1, PT, R19, 0x1, PT ;  /* 0x000000011300780c */ /* 0x000fe40003f25270 */
[----:B------:R-:W-:-:S04]  /*1380*/  LOP3.LUT R8, R8, 0x1, RZ, 0xc0, !PT ;  /* 0x0000000108087812 */ /* 0x000fc800078ec0ff */
[----:B------:R-:W-:-:S07]  /*1390*/  ISETP.NE.U32.AND P0, PT, R8, 0x1, PT ;  /* 0x000000010800780c */ /* 0x000fce0003f05070 */
[----:B------:R-:W-:Y:S06]  /*13a0*/  @!P1 BRA `(.L_x_246) ;  /* 0x0000000000449947 */ /* 0x000fec0003800000 */
[----:B--2---:R-:W-:-:S05]  /*13b0*/  IMAD R11, R7, 0x80, R0 ;  /* 0x00000080070b7824 */ /* 0x004fca00078e0200 */
[----:B------:R-:W-:-:S13]  /*13c0*/  ISETP.GE.AND P1, PT, R11, R6, PT ;  /* 0x000000060b00720c */ /* 0x000fda0003f26270 */
[----:B------:R-:W-:-:S06]  /*13d0*/  @!P1 IMAD.WIDE R8, R11, 0x8, R4 ;  /* 0x000000080b089825 */ /* 0x000fcc00078e0204 */
[----:B------:R-:W2:Y:S01]  /*13e0*/  @!P1 LDG.E.64 R8, desc[UR6][R8.64] ;  /* 0x0000000608089981 */ /* 0x000ea2000c1e1b00 */
[C---:B------:R-:W-:Y:S02]  /*13f0*/  VIADD R19, R11.reuse, 0x80 ;  /* 0x000000800b137836 */ /* 0x040fe40000000000 */
[----:B------:R-:W-:-:S03]  /*1400*/  @!P1 IMAD.WIDE R10, R11, 0x8, R2 ;  /* 0x000000080b0a9825 */ /* 0x000fc600078e0202 */
[----:B------:R-:W-:-:S13]  /*1410*/  ISETP.GE.AND P2, PT, R19, R6, PT ;  /* 0x000000061300720c */ /* 0x000fda0003f46270 */
[----:B0-----:R-:W-:Y:S01]  /*1420*/  @!P2 IMAD.WIDE R12, R19, 0x8, R4 ;  /* 0x00000008130ca825 */ /* 0x001fe200078e0204 */
        /* <DEDUP_REMOVED lines=9> */
.L_x_246:
[----:B------:R-:W-:Y:S05]  /*14c0*/  @P0 EXIT ;  /* 0x000000000000094d */ /* 0x000fea0003800000 */
[----:B-1----:R-:W-:-:S05]  /*14d0*/  IMAD R9, R7, 0x80, R0 ;  /* 0x0000008007097824 */ /* 0x002fca00078e0200 */
[----:B------:R-:W-:-:S13]  /*14e0*/  ISETP.GE.AND P0, PT, R9, R6, PT ;  /* 0x000000060900720c */ /* 0x000fda0003f06270 */
[----:B------:R-:W-:Y:S05]  /*14f0*/  @P0 EXIT ;  /* 0x000000000000094d */ /* 0x000fea0003800000 */
[----:B------:R-:W-:-:S06]  /*1500*/  IMAD.WIDE R4, R9, 0x8, R4 ;  /* 0x0000000809047825 */ /* 0x000fcc00078e0204 */
[----:B------:R-:W3:Y:S01]  /*1510*/  LDG.E.64 R4, desc[UR6][R4.64] ;  /* 0x0000000604047981 */ /* 0x000ee2000c1e1b00 */
[----:B------:R-:W-:Y:S01]  /*1520*/  IMAD.WIDE R2, R9, 0x8, R2 ;  /* 0x0000000809027825 */ /* 0x000fe200078e0202 */
[--C-:B---3--:R-:W-:Y:S02]  /*1530*/  SHF.R.S64 R6, R4, 0x2, R5.reuse ;  /* 0x0000000204067819 */ /* 0x108fe40000001005 */
[----:B------:R-:W-:-:S05]  /*1540*/  SHF.R.S32.HI R7, RZ, 0x2, R5 ;  /* 0x00000002ff077819 */ /* 0x000fca0000011405 */
[----:B------:R-:W-:Y:S01]  /*1550*/  STG.E.64 desc[UR6][R2.64], R6 ;  /* 0x0000000602007986 */ /* 0x000fe2000c101b06 */
[----:B------:R-:W-:Y:S05]  /*1560*/  EXIT ;  /* 0x000000000000794d */ /* 0x000fea0003800000 */
.L_x_247:
        /* <DEDUP_REMOVED lines=9> */
.L_x_1174:


//--------------------- .text._ZN3cub18CUB_300001_SM_10006detail9transform16transform_kernelINS2_10policy_hubILb1EN4cuda3std3__45tupleIJPxEEEE10policy1000El8last_merS9_JS9_EEEvT0_iT1_T2_DpNS2_10kernel_argIT3_EE --------------------------
	.section	.text._ZN3cub18CUB_300001_SM_10006detail9transform16transform_kernelINS2_10policy_hubILb1EN4cuda3std3__45tupleIJPxEEEE10policy1000El8last_merS9_JS9_EEEvT0_iT1_T2_DpNS2_10kernel_argIT3_EE,"ax",@progbits
	.align	128
        .global         _ZN3cub18CUB_300001_SM_10006detail9transform16transform_kernelINS2_10policy_hubILb1EN4cuda3std3__45tupleIJPxEEEE10policy1000El8last_merS9_JS9_EEEvT0_iT1_T2_DpNS2_10kernel_argIT3_EE
        .type           _ZN3cub18CUB_300001_SM_10006detail9transform16transform_kernelINS2_10policy_hubILb1EN4cuda3std3__45tupleIJPxEEEE10policy1000El8last_merS9_JS9_EEEvT0_iT1_T2_DpNS2_10kernel_argIT3_EE,@function
        .size           _ZN3cub18CUB_300001_SM_10006detail9transform16transform_kernelINS2_10policy_hubILb1EN4cuda3std3__45tupleIJPxEEEE10policy1000El8last_merS9_JS9_EEEvT0_iT1_T2_DpNS2_10kernel_argIT3_EE,(.L_x_1167 - _ZN3cub18CUB_300001_SM_10006detail9transform16transform_kernelINS2_10policy_hubILb1EN4cuda3std3__45tupleIJPxEEEE10policy1000El8last_merS9_JS9_EEEvT0_iT1_T2_DpNS2_10kernel_argIT3_EE)
        .other          _ZN3cub18CUB_300001_SM_10006detail9transform16transform_kernelINS2_10policy_hubILb1EN4cuda3std3__45tupleIJPxEEEE10policy1000El8last_merS9_JS9_EEEvT0_iT1_T2_DpNS2_10kernel_argIT3_EE,@"STO_CUDA_ENTRY STV_DEFAULT"
_ZN3cub18CUB_300001_SM_10006detail9transform16transform_kernelINS2_10policy_hubILb1EN4cuda3std3__45tupleIJPxEEEE10policy1000El8last_merS9_JS9_EEEvT0_iT1_T2_DpNS2_10kernel_argIT3_EE:
.text._ZN3cub18CUB_300001_SM_10006detail9transform16transform_kernelINS2_10policy_hubILb1EN4cuda3std3__45tupleIJPxEEEE10policy1000El8last_merS9_JS9_EEEvT0_iT1_T2_DpNS2_10kernel_argIT3_EE:
        /* <DEDUP_REMOVED lines=16> */
[----:B------:R-:W-:-:S04]  /*0100*/  SEL R3, R7, R6, P0 ;  /* 0x0000000607037207 */ /* 0x000fc80000000000 */
[----:B------:R-:W-:-:S04]  /*0110*/  SHF.L.U32 R7, R3, 0x3, RZ ;  /* 0x0000000303077819 */ /* 0x000fc800000006ff */
[----:B------:R-:W-:-:S13]  /*0120*/  ISETP.GE.AND P0, PT, R10, R7, PT ;  /* 0x000000070a00720c */ /* 0x000fda0003f06270 */
[----:B------:R-:W-:Y:S05]  /*0130*/  @P0 BRA `(.L_x_249) ;  /* 0x0000000000280947 */ /* 0x000fea0003800000 */
[----:B------:R-:W0:Y:S02]  /*0140*/  LDC.64 R8, c[0x0][0x3a0] ;  /* 0x0000e800ff087b82 */ /* 0x000e240000000a00 */
[----:B0-----:R-:W-:-:S04]  /*0150*/  LEA R8, P0, R4, R8, 0x3 ;  /* 0x0000000804087211 */ /* 0x001fc800078018ff */
[----:B------:R-:W-:-:S03]  /*0160*/  LEA.HI.X R9, R4, R9, R11, 0x3, P0 ;  /* 0x0000000904097211 */ /* 0x000fc600000f1c0b */
[----:B------:R-:W-:-:S07]  /*0170*/  IMAD.WIDE.U32 R8, R0, 0x80, R8 ;  /* 0x0000008000087825 */ /* 0x000fce00078e0008 */
.L_x_250:
[----:B------:R-:W-:Y:S01]  /*0180*/  VIADD R10, R10, 0x4000 ;  /* 0x000040000a0a7836 */ /* 0x000fe20000000000 */
[----:B------:R0:W-:Y:S04]  /*0190*/  CCTL.E.PF2 [R8] ;  /* 0x000000000800798f */ /* 0x0001e80000800100 */
[----:B------:R-:W-:Y:S02]  /*01a0*/  ISETP.GE.AND P0, PT, R10, R7, PT ;  /* 0x000000070a00720c */ /* 0x000fe40003f06270 */
[----:B0-----:R-:W-:-:S05]  /*01b0*/  IADD3 R8, P1, PT, R8, 0x4000, RZ ;  /* 0x0000400008087810 */ /* 0x001fca0007f3e0ff */
[----:B------:R-:W-:-:S06]  /*01c0*/  IMAD.X R9, RZ, RZ, R9, P1 ;  /* 0x000000ffff097224 */ /* 0x000fcc00008e0609 */
[----:B------:R-:W-:Y:S05]  /*01d0*/  @!P0 BRA `(.L_x_250) ;  /* 0xfffffffc00e88947 */ /* 0x000fea000383ffff */
.L_x_249:
[----:B------:R-:W-:Y:S05]  /*01e0*/  BSYNC.RECONVERGENT B0 ;  /* 0x0000000000007941 */ /* 0x000fea0003800200 */
.L_x_248:
[----:B------:R-:W0:Y:S01]  /*01f0*/  LDCU.64 UR6, c[0x0][0x3a0] ;  /* 0x00007400ff0677ac */ /* 0x000e220008000a00 */
[----:B------:R-:W-:Y:S01]  /*0200*/  ISETP.NE.AND P0, PT, R6, R3, PT ;  /* 0x000000030600720c */ /* 0x000fe20003f05270 */
[C---:B------:R-:W-:Y:S01]  /*0210*/  IMAD.SHL.U32 R16, R4.reuse, 0x8, RZ ;  /* 0x0000000804107824 */ /* 0x040fe200078e00ff */
[----:B------:R-:W-:Y:S01]  /*0220*/  SHF.L.U64.HI R17, R4, 0x3, R11 ;  /* 0x0000000304117819 */ /* 0x000fe2000001020b */
[----:B------:R-:W1:Y:S01]  /*0230*/  LDCU.64 UR4, c[0x0][0x398] ;  /* 0x00007300ff0477ac */ /* 0x000e620008000a00 */
[----:B------:R-:W2:Y:S01]  /*0240*/  LDCU.64 UR8, c[0x0][0x358] ;  /* 0x00006b00ff0877ac */ /* 0x000ea20008000a00 */
[----:B------:R-:W3:Y:S01]  /*0250*/  LDCU.64 UR10, c[0x0][0x390] ;  /* 0x00007200ff0a77ac */ /* 0x000ee20008000a00 */
[C---:B0-----:R-:W-:Y:S02]  /*0260*/  IADD3 R14, P1, PT, R16.reuse, UR6, RZ ;  /* 0x00000006100e7c10 */ /* 0x041fe4000ff3e0ff */
[----:B-1----:R-:W-:Y:S02]  /*0270*/  IADD3 R12, P2, PT, R16, UR4, RZ ;  /* 0x00000004100c7c10 */ /* 0x002fe4000ff5e0ff */
[----:B------:R-:W-:-:S02]  /*0280*/  IADD3.X R15, PT, PT, R17, UR7, RZ, P1, !PT ;  /* 0x00000007110f7c10 */ /* 0x000fc40008ffe4ff */
[----:B------:R-:W-:Y:S01]  /*0290*/  IADD3.X R13, PT, PT, R17, UR5, RZ, P2, !PT ;  /* 0x00000005110d7c10 */ /* 0x000fe200097fe4ff */
[----:B--23--:R-:W-:Y:S08]  /*02a0*/  @!P0 BRA `(.L_x_251) ;  /* 0x0000002000e88947 */ /* 0x00cff00003800000 */
[----:B------:R-:W-:-:S13]  /*02b0*/  ISETP.GE.AND P0, PT, R2, 0x1, PT ;  /* 0x000000010200780c */ /* 0x000fda0003f06270 */
[----:B------:R-:W-:Y:S05]  /*02c0*/  @!P0 EXIT ;  /* 0x000000000000894d */ /* 0x000fea0003800000 */
[C---:B------:R-:W-:Y:S01]  /*02d0*/  ISETP.GE.U32.AND P0, PT, R2.reuse, 0x8, PT ;  /* 0x000000080200780c */ /* 0x040fe20003f06070 */
[----:B------:R-:W-:Y:S01]  /*02e0*/  HFMA2 R9, -RZ, RZ, 0, 0 ;  /* 0x00000000ff097431 */ /* 0x000fe200000001ff */
[----:B------:R-:W-:-:S11]  /*02f0*/  LOP3.LUT R6, R2, 0x7, RZ, 0xc0, !PT ;  /* 0x0000000702067812 */ /* 0x000fd600078ec0ff */
[----:B------:R-:W-:Y:S05]  /*0300*/  @!P0 BRA `(.L_x_252) ;  /* 0x00000010006c8947 */ /* 0x000fea0003800000 */
[----:B------:R-:W-:Y:S01]  /*0310*/  LOP3.LUT R9, R2, 0x7ffffff8, RZ, 0xc0, !PT ;  /* 0x7ffffff802097812 */ /* 0x000fe200078ec0ff */
[----:B------:R-:W-:Y:S01]  /*0320*/  IMAD.MOV.U32 R5, RZ, RZ, RZ ;  /* 0x000000ffff057224 */ /* 0x000fe200078e00ff */
[----:B------:R-:W0:Y:S01]  /*0330*/  LDCU UR6, c[0x0][0x394] ;  /* 0x00007280ff0677ac */ /* 0x000e220008000800 */
[----:B------:R-:W1:Y:S05]  /*0340*/  LDCU UR7, c[0x0][0x390] ;  /* 0x00007200ff0777ac */ /* 0x000e6a0008000800 */
.L_x_293:
[C---:B------:R-:W-:Y:S01]  /*0350*/  IMAD R7, R5.reuse, 0x80, R0 ;  /* 0x0000008005077824 */ /* 0x040fe200078e0200 */
[----:B------:R-:W-:Y:S01]  /*0360*/  BSSY.RECONVERGENT B0, `(.L_x_253) ;  /* 0x0000024000007945 */ /* 0x000fe20003800200 */
[----:B------:R-:W-:-:S03]  /*0370*/  VIADD R5, R5, 0x8 ;  /* 0x0000000805057836 */ /* 0x000fc60000000000 */
[----:B------:R-:W-:Y:S02]  /*0380*/  ISETP.GE.AND P0, PT, R7, R3, PT ;  /* 0x000000030700720c */ /* 0x000fe40003f06270 */
[----:B------:R-:W-:-:S11]  /*0390*/  ISETP.NE.AND P2, PT, R5, R9, PT ;  /* 0x000000090500720c */ /* 0x000fd60003f45270 */
[----:B01234-:R-:W-:Y:S05]  /*03a0*/  @P0 BRA `(.L_x_254) ;  /* 0x00000000007c0947 */ /* 0x01ffea0003800000 */
[----:B------:R-:W-:-:S06]  /*03b0*/  IMAD.WIDE.U32 R20, R7, 0x8, R14 ;  /* 0x0000000807147825 */ /* 0x000fcc00078e000e */
[----:B------:R-:W0:Y:S01]  /*03c0*/  LDG.E.64 R20, desc[UR8][R20.64] ;  /* 0x0000000814147981 */ /* 0x000e22000c1e1b00 */
[----:B------:R-:W-:Y:S01]  /*03d0*/  BSSY.RECONVERGENT B1, `(.L_x_255) ;  /* 0x000001a000017945 */ /* 0x000fe20003800200 */
[----:B0-----:R-:W-:-:S04]  /*03e0*/  LOP3.LUT R2, R21, UR6, RZ, 0xfc, !PT ;  /* 0x0000000615027c12 */ /* 0x001fc8000f8efcff */
[----:B------:R-:W-:-:S13]  /*03f0*/  ISETP.NE.U32.AND P0, PT, R2, RZ, PT ;  /* 0x000000ff0200720c */ /* 0x000fda0003f05070 */
[----:B------:R-:W-:Y:S05]  /*0400*/  @P0 BRA `(.L_x_256) ;  /* 0x00000000004c0947 */ /* 0x000fea0003800000 */
[----:B-1----:R-:W0:Y:S01]  /*0410*/  I2F.U32.RP R2, UR7 ;  /* 0x0000000700027d06 */ /* 0x002e220008209000 */
[----:B------:R-:W-:Y:S01]  /*0420*/  ISETP.NE.U32.AND P1, PT, RZ, UR7, PT ;  /* 0x00000007ff007c0c */ /* 0x000fe2000bf25070 */
[----:B------:R-:W-:-:S06]  /*0430*/  IMAD.MOV.U32 R21, RZ, RZ, RZ ;  /* 0x000000ffff157224 */ /* 0x000fcc00078e00ff */
[----:B0-----:R-:W0:Y:S02]  /*0440*/  MUFU.RCP R2, R2 ;  /* 0x0000000200027308 */ /* 0x001e240000001000 */
[----:B0-----:R-:W-:-:S06]  /*0450*/  IADD3 R10, PT, PT, R2, 0xffffffe, RZ ;  /* 0x0ffffffe020a7810 */ /* 0x001fcc0007ffe0ff */
[----:B------:R0:W1:Y:S02]  /*0460*/  F2I.FTZ.U32.TRUNC.NTZ R11, R10 ;  /* 0x0000000a000b7305 */ /* 0x000064000021f000 */
[----:B0-----:R-:W-:Y:S02]  /*0470*/  IMAD.MOV.U32 R10, RZ, RZ, RZ ;  /* 0x000000ffff0a7224 */ /* 0x001fe400078e00ff */
[----:B-1----:R-:W-:-:S04]  /*0480*/  IMAD.MOV R17, RZ, RZ, -R11 ;  /* 0x000000ffff117224 */ /* 0x002fc800078e0a0b */
[----:B------:R-:W-:-:S04]  /*0490*/  IMAD R17, R17, UR7, RZ ;  /* 0x0000000711117c24 */ /* 0x000fc8000f8e02ff */
[----:B------:R-:W-:-:S06]  /*04a0*/  IMAD.HI.U32 R11, R11, R17, R10 ;  /* 0x000000110b0b7227 */ /* 0x000fcc00078e000a */
[----:B------:R-:W-:-:S04]  /*04b0*/  IMAD.HI.U32 R11, R11, R20, RZ ;  /* 0x000000140b0b7227 */ /* 0x000fc800078e00ff */
[----:B------:R-:W-:-:S04]  /*04c0*/  IMAD.MOV R11, RZ, RZ, -R11 ;  /* 0x000000ffff0b7224 */ /* 0x000fc800078e0a0b */
[----:B------:R-:W-:-:S05]  /*04d0*/  IMAD R20, R11, UR7, R20 ;  /* 0x000000070b147c24 */ /* 0x000fca000f8e0214 */
[----:B------:R-:W-:-:S13]  /*04e0*/  ISETP.GE.U32.AND P0, PT, R20, UR7, PT ;  /* 0x0000000714007c0c */ /* 0x000fda000bf06070 */
[----:B------:R-:W-:-:S04]  /*04f0*/  @P0 IADD3 R20, PT, PT, R20, -UR7, RZ ;  /* 0x8000000714140c10 */ /* 0x000fc8000fffe0ff */
[----:B------:R-:W-:-:S13]  /*0500*/  ISETP.GE.U32.AND P0, PT, R20, UR7, PT ;  /* 0x0000000714007c0c */ /* 0x000fda000bf06070 */
[----:B------:R-:W-:Y:S01]  /*0510*/  @P0 VIADD R20, R20, -UR7 ;  /* 0x8000000714140c36 */ /* 0x000fe20008000000 */
[----:B------:R-:W-:Y:S01]  /*0520*/  @!P1 LOP3.LUT R20, RZ, UR7, RZ, 0x33, !PT ;  /* 0x00000007ff149c12 */ /* 0x000fe2000f8e33ff */
[----:B------:R-:W-:Y:S06]  /*0530*/  BRA `(.L_x_257) ;  /* 0x00000000000c7947 */ /* 0x000fec0003800000 */
.L_x_256:
[----:B------:R-:W-:Y:S01]  /*0540*/  IMAD.MOV.U32 R24, RZ, RZ, R20 ;  /* 0x000000ffff187224 */ /* 0x000fe200078e0014 */
[----:B------:R-:W-:-:S07]  /*0550*/  MOV R4, 0x570 ;  /* 0x0000057000047802 */ /* 0x000fce0000000f00 */
[----:B-1----:R-:W-:Y:S05]  /*0560*/  CALL.REL.NOINC `($__internal_0_$__cuda_sm20_rem_s64) ;  /* 0x0000004000207944 */ /* 0x002fea0003c00000 */
.L_x_257:
[----:B------:R-:W-:Y:S05]  /*0570*/  BSYNC.RECONVERGENT B1 ;  /* 0x0000000000017941 */ /* 0x000fea0003800200 */
.L_x_255:
[----:B------:R-:W-:-:S05]  /*0580*/  IMAD.WIDE.U32 R10, R7, 0x8, R12 ;  /* 0x00000008070a7825 */ /* 0x000fca00078e000c */
[----:B------:R2:W-:Y:S02]  /*0590*/  STG.E.64 desc[UR8][R10.64], R20 ;  /* 0x000000140a007986 */ /* 0x0005e4000c101b08 */
.L_x_254:
[----:B01----:R-:W-:Y:S05]  /*05a0*/  BSYNC.RECONVERGENT B0 ;  /* 0x0000000000007941 */ /* 0x003fea0003800200 */
.L_x_253:
[----:B--2---:R-:W-:Y:S01]  /*05b0*/  IADD3 R11, PT, PT, R7, 0x80, RZ ;  /* 0x00000080070b7810 */ /* 0x004fe20007ffe0ff */
[----:B------:R-:W-:Y:S03]  /*05c0*/  BSSY.RECONVERGENT B0, `(.L_x_258) ;  /* 0x0000022000007945 */ /* 0x000fe60003800200 */
[C---:B------:R-:W-:Y:S01]  /*05d0*/  ISETP.GE.AND P0, PT, R11.reuse, R3, PT ;  /* 0x000000030b00720c */ /* 0x040fe20003f06270 */
[----:B------:R-:W-:-:S04]  /*05e0*/  IMAD.WIDE R16, R11, 0x8, R14 ;  /* 0x000000080b107825 */ /* 0x000fc800078e020e */
[----:B------:R-:W-:-:S08]  /*05f0*/  IMAD.WIDE R10, R11, 0x8, R12 ;  /* 0x000000080b0a7825 */ /* 0x000fd000078e020c */
[----:B------:R-:W-:Y:S05]  /*0600*/  @P0 BRA `(.L_x_259) ;  /* 0x0000000000740947 */ /* 0x000fea0003800000 */
[----:B------:R-:W2:Y:S01]  /*0610*/  LDG.E.64 R20, desc[UR8][R16.64] ;  /* 0x0000000810147981 */ /* 0x000ea2000c1e1b00 */
[----:B------:R-:W-:Y:S01]  /*0620*/  BSSY.RECONVERGENT B1, `(.L_x_260) ;  /* 0x000001a000017945 */ /* 0x000fe20003800200 */
[----:B--2---:R-:W-:-:S04]  /*0630*/  LOP3.LUT R2, R21, UR6, RZ, 0xfc, !PT ;  /* 0x0000000615027c12 */ /* 0x004fc8000f8efcff */
[----:B------:R-:W-:-:S13]  /*0640*/  ISETP.NE.U32.AND P0, PT, R2, RZ, PT ;  /* 0x000000ff0200720c */ /* 0x000fda0003f05070 */
[----:B------:R-:W-:Y:S05]  /*0650*/  @P0 BRA `(.L_x_261) ;  /* 0x00000000004c0947 */ /* 0x000fea0003800000 */
[----:B------:R-:W0:Y:S01]  /*0660*/  I2F.U32.RP R4, UR7 ;  /* 0x0000000700047d06 */ /* 0x000e220008209000 */
[----:B------:R-:W-:-:S07]  /*0670*/  ISETP.NE.U32.AND P1, PT, RZ, UR7, PT ;  /* 0x00000007ff007c0c */ /* 0x000fce000bf25070 */
[----:B0-----:R-:W0:Y:S02]  /*0680*/  MUFU.RCP R4, R4 ;  /* 0x0000000400047308 */ /* 0x001e240000001000 */
[----:B0-----:R-:W-:-:S06]  /*0690*/  VIADD R18, R4, 0xffffffe ;  /* 0x0ffffffe04127836 */ /* 0x001fcc0000000000 */
[----:B------:R0:W1:Y:S02]  /*06a0*/  F2I.FTZ.U32.TRUNC.NTZ R19, R18 ;  /* 0x0000001200137305 */ /* 0x000064000021f000 */
[----:B0-----:R-:W-:Y:S02]  /*06b0*/  IMAD.MOV.U32 R18, RZ, RZ, RZ ;  /* 0x000000ffff127224 */ /* 0x001fe400078e00ff */
[----:B-1----:R-:W-:-:S04]  /*06c0*/  IMAD.MOV R21, RZ, RZ, -R19 ;  /* 0x000000ffff157224 */ /* 0x002fc800078e0a13 */
[----:B------:R-:W-:-:S04]  /*06d0*/  IMAD R21, R21, UR7, RZ ;  /* 0x0000000715157c24 */ /* 0x000fc8000f8e02ff */
[----:B------:R-:W-:-:S06]  /*06e0*/  IMAD.HI.U32 R21, R19, R21, R18 ;  /* 0x0000001513157227 */ /* 0x000fcc00078e0012 */
[----:B------:R-:W-:-:S04]  /*06f0*/  IMAD.HI.U32 R2, R21, R20, RZ ;  /* 0x0000001415027227 */ /* 0x000fc800078e00ff */
[----:B------:R-:W-:Y:S01]  /*0700*/  IMAD.MOV.U32 R21, RZ, RZ, RZ ;  /* 0x000000ffff157224 */ /* 0x000fe200078e00ff */
[----:B------:R-:W-:-:S05]  /*0710*/  IADD3 R19, PT, PT, -R2, RZ, RZ ;  /* 0x000000ff02137210 */ /* 0x000fca0007ffe1ff */
[----:B------:R-:W-:-:S05]  /*0720*/  IMAD R20, R19, UR7, R20 ;  /* 0x0000000713147c24 */ /* 0x000fca000f8e0214 */
[----:B------:R-:W-:-:S13]  /*0730*/  ISETP.GE.U32.AND P0, PT, R20, UR7, PT ;  /* 0x0000000714007c0c */ /* 0x000fda000bf06070 */
[----:B------:R-:W-:-:S05]  /*0740*/  @P0 VIADD R20, R20, -UR7 ;  /* 0x8000000714140c36 */ /* 0x000fca0008000000 */
[----:B------:R-:W-:-:S13]  /*0750*/  ISETP.GE.U32.AND P0, PT, R20, UR7, PT ;  /* 0x0000000714007c0c */ /* 0x000fda000bf06070 */
[----:B------:R-:W-:Y:S01]  /*0760*/  @P0 VIADD R20, R20, -UR7 ;  /* 0x8000000714140c36 */ /* 0x000fe20008000000 */
[----:B------:R-:W-:Y:S01]  /*0770*/  @!P1 LOP3.LUT R20, RZ, UR7, RZ, 0x33, !PT ;  /* 0x00000007ff149c12 */ /* 0x000fe2000f8e33ff */
[----:B------:R-:W-:Y:S06]  /*0780*/  BRA `(.L_x_262) ;  /* 0x00000000000c7947 */ /* 0x000fec0003800000 */
.L_x_261:
[----:B------:R-:W-:Y:S02]  /*0790*/  MOV R24, R20 ;  /* 0x0000001400187202 */ /* 0x000fe40000000f00 */
[----:B------:R-:W-:-:S07]  /*07a0*/  MOV R4, 0x7c0 ;  /* 0x000007c000047802 */ /* 0x000fce0000000f00 */
[----:B------:R-:W-:Y:S05]  /*07b0*/  CALL.REL.NOINC `($__internal_0_$__cuda_sm20_rem_s64) ;  /* 0x0000003c008c7944 */ /* 0x000fea0003c00000 */
.L_x_262:
[----:B------:R-:W-:Y:S05]  /*07c0*/  BSYNC.RECONVERGENT B1 ;  /* 0x0000000000017941 */ /* 0x000fea0003800200 */
.L_x_260:
[----:B------:R0:W-:Y:S02]  /*07d0*/  STG.E.64 desc[UR8][R10.64], R20 ;  /* 0x000000140a007986 */ /* 0x0001e4000c101b08 */
.L_x_259:
[----:B------:R-:W-:Y:S05]  /*07e0*/  BSYNC.RECONVERGENT B0 ;  /* 0x0000000000007941 */ /* 0x000fea0003800200 */
.L_x_258:
[----:B------:R-:W-:Y:S01]  /*07f0*/  VIADD R2, R7, 0x100 ;  /* 0x0000010007027836 */ /* 0x000fe20000000000 */
[----:B------:R-:W-:Y:S04]  /*0800*/  BSSY.RECONVERGENT B0, `(.L_x_263) ;  /* 0x0000020000007945 */ /* 0x000fe80003800200 */
[----:B------:R-:W-:-:S13]  /*0810*/  ISETP.GE.AND P0, PT, R2, R3, PT ;  /* 0x000000030200720c */ /* 0x000fda0003f06270 */
[----:B------:R-:W-:Y:S05]  /*0820*/  @P0 BRA `(.L_x_264) ;  /* 0x0000000000740947 */ /* 0x000fea0003800000 */
[----:B0-----:R-:W2:Y:S01]  /*0830*/  LDG.E.64 R20, desc[UR8][R16.64+0x400] ;  /* 0x0004000810147981 */ /* 0x001ea2000c1e1b00 */
        /* <DEDUP_REMOVED lines=9> */
[----:B0-----:R-:W-:Y:S02]  /*08d0*/  HFMA2 R18, -RZ, RZ, 0, 0 ;  /* 0x00000000ff127431 */ /* 0x001fe400000001ff */
[----:B-1----:R-:W-:-:S04]  /*08e0*/  IMAD.MOV R21, RZ, RZ, -R19 ;  /* 0x000000ffff157224 */ /* 0x002fc800078e0a13 */
[----:B------:R-:W-:-:S04]  /*08f0*/  IMAD R21, R21, UR7, RZ ;  /* 0x0000000715157c24 */ /* 0x000fc8000f8e02ff */
[----:B------:R-:W-:-:S06]  /*0900*/  IMAD.HI.U32 R21, R19, R21, R18 ;  /* 0x0000001513157227 */ /* 0x000fcc00078e0012 */
[----:B------:R-:W-:Y:S01]  /*0910*/  IMAD.HI.U32 R2, R21, R20, RZ ;  /* 0x0000001415027227 */ /* 0x000fe200078e00ff */
[----:B------:R-:W-:-:S03]  /*0920*/  MOV R21, RZ ;  /* 0x000000ff00157202 */ /* 0x000fc60000000f00 */
[----:B------:R-:W-:-:S04]  /*0930*/  IMAD.MOV R19, RZ, RZ, -R2 ;  /* 0x000000ffff137224 */ /* 0x000fc800078e0a02 */
[----:B------:R-:W-:-:S05]  /*0940*/  IMAD R20, R19, UR7, R20 ;  /* 0x0000000713147c24 */ /* 0x000fca000f8e0214 */
[----:B------:R-:W-:-:S13]  /*0950*/  ISETP.GE.U32.AND P0, PT, R20, UR7, PT ;  /* 0x0000000714007c0c */ /* 0x000fda000bf06070 */
[----:B------:R-:W-:-:S05]  /*0960*/  @P0 VIADD R20, R20, -UR7 ;  /* 0x8000000714140c36 */ /* 0x000fca0008000000 */
[----:B------:R-:W-:-:S13]  /*0970*/  ISETP.GE.U32.AND P0, PT, R20, UR7, PT ;  /* 0x0000000714007c0c */ /* 0x000fda000bf06070 */
[----:B------:R-:W-:Y:S01]  /*0980*/  @P0 VIADD R20, R20, -UR7 ;  /* 0x8000000714140c36 */ /* 0x000fe20008000000 */
[----:B------:R-:W-:Y:S01]  /*0990*/  @!P1 LOP3.LUT R20, RZ, UR7, RZ, 0x33, !PT ;  /* 0x00000007ff149c12 */ /* 0x000fe2000f8e33ff */
[----:B------:R-:W-:Y:S06]  /*09a0*/  BRA `(.L_x_267) ;  /* 0x00000000000c7947 */ /* 0x000fec0003800000 */
.L_x_266:
[----:B------:R-:W-:Y:S01]  /*09b0*/  IMAD.MOV.U32 R24, RZ, RZ, R20 ;  /* 0x000000ffff187224 */ /* 0x000fe200078e0014 */
[----:B------:R-:W-:-:S07]  /*09c0*/  MOV R4, 0x9e0 ;  /* 0x000009e000047802 */ /* 0x000fce0000000f00 */
[----:B------:R-:W-:Y:S05]  /*09d0*/  CALL.REL.NOINC `($__internal_0_$__cuda_sm20_rem_s64) ;  /* 0x0000003c00047944 */ /* 0x000fea0003c00000 */
.L_x_267:
[----:B------:R-:W-:Y:S05]  /*09e0*/  BSYNC.RECONVERGENT B1 ;  /* 0x0000000000017941 */ /* 0x000fea0003800200 */
.L_x_265:
[----:B------:R1:W-:Y:S02]  /*09f0*/  STG.E.64 desc[UR8][R10.64+0x400], R20 ;  /* 0x000400140a007986 */ /* 0x0003e4000c101b08 */
.L_x_264:
[----:B------:R-:W-:Y:S05]  /*0a00*/  BSYNC.RECONVERGENT B0 ;  /* 0x0000000000007941 */ /* 0x000fea0003800200 */
.L_x_263:
[----:B------:R-:W-:Y:S01]  /*0a10*/  VIADD R2, R7, 0x180 ;  /* 0x0000018007027836 */ /* 0x000fe20000000000 */
[----:B------:R-:W-:Y:S04]  /*0a20*/  BSSY.RECONVERGENT B0, `(.L_x_268) ;  /* 0x0000020000007945 */ /* 0x000fe80003800200 */
[----:B------:R-:W-:-:S13]  /*0a30*/  ISETP.GE.AND P0, PT, R2, R3, PT ;  /* 0x000000030200720c */ /* 0x000fda0003f06270 */
[----:B------:R-:W-:Y:S05]  /*0a40*/  @P0 BRA `(.L_x_269) ;  /* 0x0000000000740947 */ /* 0x000fea0003800000 */
[----:B01----:R-:W2:Y:S01]  /*0a50*/  LDG.E.64 R20, desc[UR8][R16.64+0x800] ;  /* 0x0008000810147981 */ /* 0x003ea2000c1e1b00 */
        /* <DEDUP_REMOVED lines=9> */
[----:B0-----:R-:W-:Y:S01]  /*0af0*/  IMAD.MOV.U32 R18, RZ, RZ, RZ ;  /* 0x000000ffff127224 */ /* 0x001fe200078e00ff */
[----:B-1----:R-:W-:-:S05]  /*0b00*/  IADD3 R21, PT, PT, RZ, -R19, RZ ;  /* 0x80000013ff157210 */ /* 0x002fca0007ffe0ff */
[----:B------:R-:W-:-:S04]  /*0b10*/  IMAD R21, R21, UR7, RZ ;  /* 0x0000000715157c24 */ /* 0x000fc8000f8e02ff */
[----:B------:R-:W-:-:S06]  /*0b20*/  IMAD.HI.U32 R21, R19, R21, R18 ;  /* 0x0000001513157227 */ /* 0x000fcc00078e0012 */
[----:B------:R-:W-:-:S04]  /*0b30*/  IMAD.HI.U32 R2, R21, R20, RZ ;  /* 0x0000001415027227 */ /* 0x000fc800078e00ff */
[----:B------:R-:W-:Y:S02]  /*0b40*/  IMAD.MOV R19, RZ, RZ, -R2 ;  /* 0x000000ffff137224 */ /* 0x000fe400078e0a02 */
[----:B------:R-:W-:Y:S02]  /*0b50*/  IMAD.MOV.U32 R21, RZ, RZ, RZ ;  /* 0x000000ffff157224 */ /* 0x000fe400078e00ff */
[----:B------:R-:W-:-:S05]  /*0b60*/  IMAD R20, R19, UR7, R20 ;  /* 0x0000000713147c24 */ /* 0x000fca000f8e0214 */
[----:B------:R-:W-:-:S13]  /*0b70*/  ISETP.GE.U32.AND P0, PT, R20, UR7, PT ;  /* 0x0000000714007c0c */ /* 0x000fda000bf06070 */
[----:B------:R-:W-:-:S05]  /*0b80*/  @P0 VIADD R20, R20, -UR7 ;  /* 0x8000000714140c36 */ /* 0x000fca0008000000 */
[----:B------:R-:W-:-:S13]  /*0b90*/  ISETP.GE.U32.AND P0, PT, R20, UR7, PT ;  /* 0x0000000714007c0c */ /* 0x000fda000bf06070 */
[----:B------:R-:W-:Y:S02]  /*0ba0*/  @P0 IADD3 R20, PT, PT, R20, -UR7, RZ ;  /* 0x8000000714140c10 */ /* 0x000fe4000fffe0ff */
[----:B------:R-:W-:Y:S01]  /*0bb0*/  @!P1 LOP3.LUT R20, RZ, UR7, RZ, 0x33, !PT ;  /* 0x00000007ff149c12 */ /* 0x000fe2000f8e33ff */
[----:B------:R-:W-:Y:S06]  /*0bc0*/  BRA `(.L_x_272) ;  /* 0x00000000000c7947 */ /* 0x000fec0003800000 */
.L_x_271:
[----:B------:R-:W-:Y:S01]  /*0bd0*/  IMAD.MOV.U32 R24, RZ, RZ, R20 ;  /* 0x000000ffff187224 */ /* 0x000fe200078e0014 */
[----:B------:R-:W-:-:S07]  /*0be0*/  MOV R4, 0xc00 ;  /* 0x00000c0000047802 */ /* 0x000fce0000000f00 */
[----:B------:R-:W-:Y:S05]  /*0bf0*/  CALL.REL.NOINC `($__internal_0_$__cuda_sm20_rem_s64) ;  /* 0x00000038007c7944 */ /* 0x000fea0003c00000 */
.L_x_272:
[----:B------:R-:W-:Y:S05]  /*0c00*/  BSYNC.RECONVERGENT B1 ;  /* 0x0000000000017941 */ /* 0x000fea0003800200 */
.L_x_270:
[----:B------:R2:W-:Y:S02]  /*0c10*/  STG.E.64 desc[UR8][R10.64+0x800], R20 ;  /* 0x000800140a007986 */ /* 0x0005e4000c101b08 */
.L_x_269:
[----:B------:R-:W-:Y:S05]  /*0c20*/  BSYNC.RECONVERGENT B0 ;  /* 0x0000000000007941 */ /* 0x000fea0003800200 */
.L_x_268:
[----:B------:R-:W-:Y:S01]  /*0c30*/  VIADD R2, R7, 0x200 ;  /* 0x0000020007027836 */ /* 0x000fe20000000000 */
[----:B------:R-:W-:Y:S04]  /*0c40*/  BSSY.RECONVERGENT B0, `(.L_x_273) ;  /* 0x0000020000007945 */ /* 0x000fe80003800200 */
[----:B------:R-:W-:-:S13]  /*0c50*/  ISETP.GE.AND P0, PT, R2, R3, PT ;  /* 0x000000030200720c */ /* 0x000fda0003f06270 */
[----:B------:R-:W-:Y:S05]  /*0c60*/  @P0 BRA `(.L_x_274) ;  /* 0x0000000000740947 */ /* 0x000fea0003800000 */
[----:B012---:R-:W2:Y:S01]  /*0c70*/  LDG.E.64 R20, desc[UR8][R16.64+0xc00] ;  /* 0x000c000810147981 */ /* 0x007ea2000c1e1b00 */
[----:B------:R-:W-:Y:S01]  /*0c80*/  BSSY.RECONVERGENT B1, `(.L_x_275) ;  /* 0x000001a000017945 */ /* 0x000fe20003800200 */
[----:B--2---:R-:W-:-:S04]  /*0c90*/  LOP3.LUT R2, R21, UR6, RZ, 0xfc, !PT ;  /* 0x0000000615027c12 */ /* 0x004fc8000f8efcff */
[----:B------:R-:W-:-:S13]  /*0ca0*/  ISETP.NE.U32.AND P0, PT, R2, RZ, PT ;  /* 0x000000ff0200720c */ /* 0x000fda0003f05070 */
[----:B------:R-:W-:Y:S05]  /*0cb0*/  @P0 BRA `(.L_x_276) ;  /* 0x00000000004c0947 */ /* 0x000fea0003800000 */
[----:B------:R-:W0:Y:S01]  /*0cc0*/  I2F.U32.RP R4, UR7 ;  /* 0x0000000700047d06 */ /* 0x000e220008209000 */
[----:B------:R-:W-:-:S07]  /*0cd0*/  ISETP.NE.U32.AND P1, PT, RZ, UR7, PT ;  /* 0x00000007ff007c0c */ /* 0x000fce000bf25070 */
        /* <DEDUP_REMOVED lines=8> */
[----:B------:R-:W-:Y:S02]  /*0d60*/  IMAD.MOV R19, RZ, RZ, -R2 ;  /* 0x000000ffff137224 */ /* 0x000fe400078e0a02 */
[----:B------:R-:W-:Y:S02]  /*0d70*/  IMAD.MOV.U32 R21, RZ, RZ, RZ ;  /* 0x000000ffff157224 */ /* 0x000fe400078e00ff */
[----:B------:R-:W-:-:S05]  /*0d80*/  IMAD R20, R19, UR7, R20 ;  /* 0x0000000713147c24 */ /* 0x000fca000f8e0214 */
[----:B------:R-:W-:-:S13]  /*0d90*/  ISETP.GE.U32.AND P0, PT, R20, UR7, PT ;  /* 0x0000000714007c0c */ /* 0x000fda000bf06070 */
[----:B------:R-:W-:-:S04]  /*0da0*/  @P0 IADD3 R20, PT, PT, R20, -UR7, RZ ;  /* 0x8000000714140c10 */ /* 0x000fc8000fffe0ff */
[----:B------:R-:W-:-:S13]  /*0db0*/  ISETP.GE.U32.AND P0, PT, R20, UR7, PT ;  /* 0x0000000714007c0c */ /* 0x000fda000bf06070 */
[----:B------:R-:W-:Y:S01]  /*0dc0*/  @P0 VIADD R20, R20, -UR7 ;  /* 0x8000000714140c36 */ /* 0x000fe20008000000 */
[----:B------:R-:W-:Y:S01]  /*0dd0*/  @!P1 LOP3.LUT R20, RZ, UR7, RZ, 0x33, !PT ;  /* 0x00000007ff149c12 */ /* 0x000fe2000f8e33ff */
[----:B------:R-:W-:Y:S06]  /*0de0*/  BRA `(.L_x_277) ;  /* 0x00000000000c7947 */ /* 0x000fec0003800000 */
.L_x_276:
[----:B------:R-:W-:Y:S01]  /*0df0*/  IMAD.MOV.U32 R24, RZ, RZ, R20 ;  /* 0x000000ffff187224 */ /* 0x000fe200078e0014 */
[----:B------:R-:W-:-:S07]  /*0e00*/  MOV R4, 0xe20 ;  /* 0x00000e2000047802 */ /* 0x000fce0000000f00 */
[----:B------:R-:W-:Y:S05]  /*0e10*/  CALL.REL.NOINC `($__internal_0_$__cuda_sm20_rem_s64) ;  /* 0x0000003400f47944 */ /* 0x000fea0003c00000 */
.L_x_277:
[----:B------:R-:W-:Y:S05]  /*0e20*/  BSYNC.RECONVERGENT B1 ;  /* 0x0000000000017941 */ /* 0x000fea0003800200 */
.L_x_275:
[----:B------:R3:W-:Y:S02]  /*0e30*/  STG.E.64 desc[UR8][R10.64+0xc00], R20 ;  /* 0x000c00140a007986 */ /* 0x0007e4000c101b08 */
.L_x_274:
[----:B------:R-:W-:Y:S05]  /*0e40*/  BSYNC.RECONVERGENT B0 ;  /* 0x0000000000007941 */ /* 0x000fea0003800200 */
.L_x_273:
[----:B------:R-:W-:Y:S01]  /*0e50*/  IADD3 R2, PT, PT, R7, 0x280, RZ ;  /* 0x0000028007027810 */ /* 0x000fe20007ffe0ff */
[----:B------:R-:W-:Y:S03]  /*0e60*/  BSSY.RECONVERGENT B0, `(.L_x_278) ;  /* 0x0000020000007945 */ /* 0x000fe60003800200 */
[----:B------:R-:W-:-:S13]  /*0e70*/  ISETP.GE.AND P0, PT, R2, R3, PT ;  /* 0x000000030200720c */ /* 0x000fda0003f06270 */
[----:B------:R-:W-:Y:S05]  /*0e80*/  @P0 BRA `(.L_x_279) ;  /* 0x0000000000740947 */ /* 0x000fea0003800000 */
[----:B0123--:R-:W2:Y:S01]  /*0e90*/  LDG.E.64 R20, desc[UR8][R16.64+0x1000] ;  /* 0x0010000810147981 */ /* 0x00fea2000c1e1b00 */
        /* <DEDUP_REMOVED lines=23> */
.L_x_281:
[----:B------:R-:W-:Y:S02]  /*1010*/  MOV R24, R20 ;  /* 0x0000001400187202 */ /* 0x000fe40000000f00 */
[----:B------:R-:W-:-:S07]  /*1020*/  MOV R4, 0x1040 ;  /* 0x0000104000047802 */ /* 0x000fce0000000f00 */
[----:B------:R-:W-:Y:S05]  /*1030*/  CALL.REL.NOINC `($__internal_0_$__cuda_sm20_rem_s64) ;  /* 0x00000034006c7944 */ /* 0x000fea0003c00000 */
.L_x_282:
[----:B------:R-:W-:Y:S05]  /*1040*/  BSYNC.RECONVERGENT B1 ;  /* 0x0000000000017941 */ /* 0x000fea0003800200 */
.L_x_280:
[----:B------:R4:W-:Y:S02]  /*1050*/  STG.E.64 desc[UR8][R10.64+0x1000], R20 ;  /* 0x001000140a007986 */ /* 0x0009e4000c101b08 */
.L_x_279:
[----:B------:R-:W-:Y:S05]  /*1060*/  BSYNC.RECONVERGENT B0 ;  /* 0x0000000000007941 */ /* 0x000fea0003800200 */
.L_x_278:
[----:B------:R-:W-:Y:S01]  /*1070*/  VIADD R2, R7, 0x300 ;  /* 0x0000030007027836 */ /* 0x000fe20000000000 */
[----:B------:R-:W-:Y:S04]  /*1080*/  BSSY.RECONVERGENT B0, `(.L_x_283) ;  /* 0x0000020000007945 */ /* 0x000fe80003800200 */
[----:B------:R-:W-:-:S13]  /*1090*/  ISETP.GE.AND P0, PT, R2, R3, PT ;  /* 0x000000030200720c */ /* 0x000fda0003f06270 */
[----:B------:R-:W-:Y:S05]  /*10a0*/  @P0 BRA `(.L_x_284) ;  /* 0x0000000000740947 */ /* 0x000fea0003800000 */
[----:B01234-:R-:W2:Y:S01]  /*10b0*/  LDG.E.64 R20, desc[UR8][R16.64+0x1400] ;  /* 0x0014000810147981 */ /* 0x01fea2000c1e1b00 */
        /* <DEDUP_REMOVED lines=23> */
.L_x_286:
[----:B------:R-:W-:Y:S01]  /*1230*/  IMAD.MOV.U32 R24, RZ, RZ, R20 ;  /* 0x000000ffff187224 */ /* 0x000fe200078e0014 */
[----:B------:R-:W-:-:S07]  /*1240*/  MOV R4, 0x1260 ;  /* 0x0000126000047802 */ /* 0x000fce0000000f00 */
[----:B------:R-:W-:Y:S05]  /*1250*/  CALL.REL.NOINC `($__internal_0_$__cuda_sm20_rem_s64) ;  /* 0x0000003000e47944 */ /* 0x000fea0003c00000 */
.L_x_287:
[----:B------:R-:W-:Y:S05]  /*1260*/  BSYNC.RECONVERGENT B1 ;  /* 0x0000000000017941 */ /* 0x000fea0003800200 */
.L_x_285:
[----:B------:R0:W-:Y:S02]  /*1270*/  STG.E.64 desc[UR8][R10.64+0x1400], R20 ;  /* 0x001400140a007986 */ /* 0x0001e4000c101b08 */
.L_x_284:
[----:B------:R-:W-:Y:S05]  /*1280*/  BSYNC.RECONVERGENT B0 ;  /* 0x0000000000007941 */ /* 0x000fea0003800200 */
.L_x_283:
        /* <DEDUP_REMOVED lines=10> */
[----:B------:R-:W-:Y:S01]  /*1330*/  ISETP.NE.U32.AND P1, PT, RZ, UR7, PT ;  /* 0x00000007ff007c0c */ /* 0x000fe2000bf25070 */
[----:B------:R-:W-:-:S06]  /*1340*/  IMAD.MOV.U32 R21, RZ, RZ, RZ ;  /* 0x000000ffff157224 */ /* 0x000fcc00078e00ff */
        /* <DEDUP_REMOVED lines=8> */
[----:B------:R-:W-:-:S04]  /*13d0*/  IMAD.MOV R7, RZ, RZ, -R2 ;  /* 0x000000ffff077224 */ /* 0x000fc800078e0a02 */
[----:B------:R-:W-:-:S05]  /*13e0*/  IMAD R20, R7, UR7, R20 ;  /* 0x0000000707147c24 */ /* 0x000fca000f8e0214 */
[----:B------:R-:W-:-:S13]  /*13f0*/  ISETP.GE.U32.AND P0, PT, R20, UR7, PT ;  /* 0x0000000714007c0c */ /* 0x000fda000bf06070 */
[----:B------:R-:W-:-:S05]  /*1400*/  @P0 VIADD R20, R20, -UR7 ;  /* 0x8000000714140c36 */ /* 0x000fca0008000000 */
[----:B------:R-:W-:-:S13]  /*1410*/  ISETP.GE.U32.AND P0, PT, R20, UR7, PT ;  /* 0x0000000714007c0c */ /* 0x000fda000bf06070 */
[----:B------:R-:W-:Y:S02]  /*1420*/  @P0 IADD3 R20, PT, PT, R20, -UR7, RZ ;  /* 0x8000000714140c10 */ /* 0x000fe4000fffe0ff */
[----:B------:R-:W-:Y:S01]  /*1430*/  @!P1 LOP3.LUT R20, RZ, UR7, RZ, 0x33, !PT ;  /* 0x00000007ff149c12 */ /* 0x000fe2000f8e33ff */
[----:B------:R-:W-:Y:S06]  /*1440*/  BRA `(.L_x_292) ;  /* 0x00000000000c7947 */ /* 0x000fec0003800000 */
.L_x_291:
[----:B------:R-:W-:Y:S01]  /*1450*/  IMAD.MOV.U32 R24, RZ, RZ, R20 ;  /* 0x000000ffff187224 */ /* 0x000fe200078e0014 */
[----:B------:R-:W-:-:S07]  /*1460*/  MOV R4, 0x1480 ;  /* 0x0000148000047802 */ /* 0x000fce0000000f00 */
[----:B------:R-:W-:Y:S05]  /*1470*/  CALL.REL.NOINC `($__internal_0_$__cuda_sm20_rem_s64) ;  /* 0x00000030005c7944 */ /* 0x000fea0003c00000 */
.L_x_292:
[----:B------:R-:W-:Y:S05]  /*1480*/  BSYNC.RECONVERGENT B1 ;  /* 0x0000000000017941 */ /* 0x000fea0003800200 */
.L_x_290:
[----:B------:R0:W-:Y:S02]  /*1490*/  STG.E.64 desc[UR8][R10.64+0x1800], R20 ;  /* 0x001800140a007986 */ /* 0x0001e4000c101b08 */
.L_x_289:
[----:B------:R-:W-:Y:S05]  /*14a0*/  BSYNC.RECONVERGENT B0 ;  /* 0x0000000000007941 */ /* 0x000fea0003800200 */
.L_x_288:
[----:B------:R-:W-:Y:S05]  /*14b0*/  @P2 BRA `(.L_x_293) ;  /* 0xffffffec00a42947 */ /* 0x000fea000383ffff */
.L_x_252:
[----:B------:R-:W-:-:S13]  /*14c0*/  ISETP.NE.AND P0, PT, R6, RZ, PT ;  /* 0x000000ff0600720c */ /* 0x000fda0003f05270 */
[----:B------:R-:W-:Y:S05]  /*14d0*/  @!P0 EXIT ;  /* 0x000000000000894d */ /* 0x000fea0003800000 */
[----:B------:R-:W5:Y:S01]  /*14e0*/  LDCU UR6, c[0x0][0x388] ;  /* 0x00007100ff0677ac */ /* 0x000f620008000800 */
[----:B------:R-:W-:Y:S01]  /*14f0*/  ISETP.GE.U32.AND P0, PT, R6, 0x4, PT ;  /* 0x000000040600780c */ /* 0x000fe20003f06070 */
[----:B-----5:R-:W-:-:S12]  /*1500*/  ULOP3.LUT UR6, UR6, 0x3, URZ, 0xc0, !UPT ;  /* 0x0000000306067892 */ /* 0x020fd8000f8ec0ff */
[----:B------:R-:W-:Y:S05]  /*1510*/  @!P0 BRA `(.L_x_294) ;  /* 0x0000000800648947 */ /* 0x000fea0003800000 */
[----:B------:R-:W-:Y:S01]  /*1520*/  IMAD R7, R9, 0x80, R0 ;  /* 0x0000008009077824 */ /* 0x000fe200078e0200 */
[----:B------:R-:W-:Y:S04]  /*1530*/  BSSY.RECONVERGENT B0, `(.L_x_295) ;  /* 0x0000024000007945 */ /* 0x000fe80003800200 */
[----:B------:R-:W-:-:S13]  /*1540*/  ISETP.GE.AND P0, PT, R7, R3, PT ;  /* 0x000000030700720c */ /* 0x000fda0003f06270 */
[----:B------:R-:W-:Y:S05]  /*1550*/  @P0 BRA `(.L_x_296) ;  /* 0x0000000000840947 */ /* 0x000fea0003800000 */
[----:B01234-:R-:W-:Y:S01]  /*1560*/  IMAD.WIDE R20, R7, 0x8, R14 ;  /* 0x0000000807147825 */ /* 0x01ffe200078e020e */
[----:B------:R-:W0:Y:S05]  /*1570*/  LDCU UR4, c[0x0][0x394] ;  /* 0x00007280ff0477ac */ /* 0x000e2a0008000800 */
[----:B------:R-:W0:Y:S01]  /*1580*/  LDG.E.64 R20, desc[UR8][R20.64] ;  /* 0x0000000814147981 */ /* 0x000e22000c1e1b00 */
[----:B------:R-:W-:Y:S01]  /*1590*/  BSSY.RECONVERGENT B1, `(.L_x_297) ;  /* 0x000001b000017945 */ /* 0x000fe20003800200 */
[----:B0-----:R-:W-:-:S04]  /*15a0*/  LOP3.LUT R2, R21, UR4, RZ, 0xfc, !PT ;  /* 0x0000000415027c12 */ /* 0x001fc8000f8efcff */
[----:B------:R-:W-:-:S13]  /*15b0*/  ISETP.NE.U32.AND P0, PT, R2, RZ, PT ;  /* 0x000000ff0200720c */ /* 0x000fda0003f05070 */
[----:B------:R-:W-:Y:S05]  /*15c0*/  @P0 BRA `(.L_x_298) ;  /* 0x0000000000500947 */ /* 0x000fea0003800000 */
[----:B------:R-:W0:Y:S01]  /*15d0*/  LDCU UR4, c[0x0][0x390] ;  /* 0x00007200ff0477ac */ /* 0x000e220008000800 */
[----:B------:R-:W-:Y:S01]  /*15e0*/  IMAD.MOV.U32 R21, RZ, RZ, RZ ;  /* 0x000000ffff157224 */ /* 0x000fe200078e00ff */
[----:B0-----:R-:W0:Y:S01]  /*15f0*/  I2F.U32.RP R6, UR4 ;  /* 0x0000000400067d06 */ /* 0x001e220008209000 */
        /* <DEDUP_REMOVED lines=17> */
.L_x_298:
[----:B------:R-:W-:Y:S01]  /*1710*/  IMAD.MOV.U32 R24, RZ, RZ, R20 ;  /* 0x000000ffff187224 */ /* 0x000fe200078e0014 */
[----:B------:R-:W-:-:S07]  /*1720*/  MOV R4, 0x1740 ;  /* 0x0000174000047802 */ /* 0x000fce0000000f00 */
[----:B------:R-:W-:Y:S05]  /*1730*/  CALL.REL.NOINC `($__internal_0_$__cuda_sm20_rem_s64) ;  /* 0x0000002c00ac7944 */ /* 0x000fea0003c00000 */
.L_x_299:
[----:B------:R-:W-:Y:S05]  /*1740*/  BSYNC.RECONVERGENT B1 ;  /* 0x0000000000017941 */ /* 0x000fea0003800200 */
.L_x_297:
[----:B------:R-:W-:-:S05]  /*1750*/  IMAD.WIDE R4, R7, 0x8, R12 ;  /* 0x0000000807047825 */ /* 0x000fca00078e020c */
[----:B------:R0:W-:Y:S02]  /*1760*/  STG.E.64 desc[UR8][R4.64], R20 ;  /* 0x0000001404007986 */ /* 0x0001e4000c101b08 */
.L_x_296:
[----:B------:R-:W-:Y:S05]  /*1770*/  BSYNC.RECONVERGENT B0 ;  /* 0x0000000000007941 */ /* 0x000fea0003800200 */
.L_x_295:
[----:B0-----:R-:W-:Y:S01]  /*1780*/  IADD3 R5, PT, PT, R7, 0x80, RZ ;  /* 0x0000008007057810 */ /* 0x001fe20007ffe0ff */
[----:B------:R-:W-:Y:S03]  /*1790*/  BSSY.RECONVERGENT B0, `(.L_x_300) ;  /* 0x0000024000007945 */ /* 0x000fe60003800200 */
[----:B------:R-:W-:-:S13]  /*17a0*/  ISETP.GE.AND P0, PT, R5, R3, PT ;  /* 0x000000030500720c */ /* 0x000fda0003f06270 */
[----:B------:R-:W-:Y:S05]  /*17b0*/  @P0 BRA `(.L_x_301) ;  /* 0x0000000000840947 */ /* 0x000fea0003800000 */
[----:B-1234-:R-:W-:Y:S01]  /*17c0*/  IMAD.WIDE R20, R5, 0x8, R14 ;  /* 0x0000000805147825 */ /* 0x01efe200078e020e */
        /* <DEDUP_REMOVED lines=17> */
[----:B------:R-:W-:-:S05]  /*18e0*/  IMAD.HI.U32 R2, R17, R20, RZ ;  /* 0x0000001411027227 */ /* 0x000fca00078e00ff */
        /* <DEDUP_REMOVED lines=8> */
.L_x_303:
[----:B------:R-:W-:Y:S02]  /*1970*/  MOV R24, R20 ;  /* 0x0000001400187202 */ /* 0x000fe40000000f00 */
[----:B------:R-:W-:-:S07]  /*1980*/  MOV R4, 0x19a0 ;  /* 0x000019a000047802 */ /* 0x000fce0000000f00 */
[----:B------:R-:W-:Y:S05]  /*1990*/  CALL.REL.NOINC `($__internal_0_$__cuda_sm20_rem_s64) ;  /* 0x0000002c00147944 */ /* 0x000fea0003c00000 */
.L_x_304:
[----:B------:R-:W-:Y:S05]  /*19a0*/  BSYNC.RECONVERGENT B1 ;  /* 0x0000000000017941 */ /* 0x000fea0003800200 */
.L_x_302:
[----:B------:R-:W-:-:S05]  /*19b0*/  IMAD.WIDE R4, R5, 0x8, R12 ;  /* 0x0000000805047825 */ /* 0x000fca00078e020c */
[----:B------:R0:W-:Y:S02]  /*19c0*/  STG.E.64 desc[UR8][R4.64], R20 ;  /* 0x0000001404007986 */ /* 0x0001e4000c101b08 */
.L_x_301:
[----:B------:R-:W-:Y:S05]  /*19d0*/  BSYNC.RECONVERGENT B0 ;  /* 0x0000000000007941 */ /* 0x000fea0003800200 */
.L_x_300:
[----:B0-----:R-:W-:Y:S01]  /*19e0*/  VIADD R5, R7, 0x100 ;  /* 0x0000010007057836 */ /* 0x001fe20000000000 */
[----:B------:R-:W-:Y:S04]  /*19f0*/  BSSY.RECONVERGENT B0, `(.L_x_305) ;  /* 0x0000024000007945 */ /* 0x000fe80003800200 */
        /* <DEDUP_REMOVED lines=10> */
[----:B------:R-:W-:Y:S01]  /*1aa0*/  MOV R21, RZ ;  /* 0x000000ff00157202 */ /* 0x000fe20000000f00 */
[----:B0-----:R-:W0:Y:S01]  /*1ab0*/  I2F.U32.RP R4, UR4 ;  /* 0x0000000400047d06 */ /* 0x001e220008209000 */
        /* <DEDUP_REMOVED lines=17> */
.L_x_308:
[----:B------:R-:W-:Y:S01]  /*1bd0*/  IMAD.MOV.U32 R24, RZ, RZ, R20 ;  /* 0x000000ffff187224 */ /* 0x000fe200078e0014 */
[----:B------:R-:W-:-:S07]  /*1be0*/  MOV R4, 0x1c00 ;  /* 0x00001c0000047802 */ /* 0x000fce0000000f00 */
[----:B------:R-:W-:Y:S05]  /*1bf0*/  CALL.REL.NOINC `($__internal_0_$__cuda_sm20_rem_s64) ;  /* 0x00000028007c7944 */ /* 0x000fea0003c00000 */
.L_x_309:
[----:B------:R-:W-:Y:S05]  /*1c00*/  BSYNC.RECONVERGENT B1 ;  /* 0x0000000000017941 */ /* 0x000fea0003800200 */
.L_x_307:
[----:B------:R-:W-:-:S05]  /*1c10*/  IMAD.WIDE R4, R5, 0x8, R12 ;  /* 0x0000000805047825 */ /* 0x000fca00078e020c */
[----:B------:R0:W-:Y:S02]  /*1c20*/  STG.E.64 desc[UR8][R4.64], R20 ;  /* 0x0000001404007986 */ /* 0x0001e4000c101b08 */
.L_x_306:
[----:B------:R-:W-:Y:S05]  /*1c30*/  BSYNC.RECONVERGENT B0 ;  /* 0x0000000000007941 */ /* 0x000fea0003800200 */
.L_x_305:
[----:B------:R-:W-:Y:S01]  /*1c40*/  VIADD R7, R7, 0x180 ;  /* 0x0000018007077836 */ /* 0x000fe20000000000 */
        /* <DEDUP_REMOVED lines=30> */
.L_x_313:
[----:B------:R-:W-:Y:S01]  /*1e30*/  IMAD.MOV.U32 R24, RZ, RZ, R20 ;  /* 0x000000ffff187224 */ /* 0x000fe200078e0014 */
[----:B------:R-:W-:-:S07]  /*1e40*/  MOV R4, 0x1e60 ;  /* 0x00001e6000047802 */ /* 0x000fce0000000f00 */
[----:B------:R-:W-:Y:S05]  /*1e50*/  CALL.REL.NOINC `($__internal_0_$__cuda_sm20_rem_s64) ;  /* 0x0000002400e47944 */ /* 0x000fea0003c00000 */
.L_x_314:
[----:B------:R-:W-:Y:S05]  /*1e60*/  BSYNC.RECONVERGENT B1 ;  /* 0x0000000000017941 */ /* 0x000fea0003800200 */
.L_x_312:
[----:B------:R-:W-:-:S05]  /*1e70*/  IMAD.WIDE R4, R7, 0x8, R12 ;  /* 0x0000000807047825 */ /* 0x000fca00078e020c */
[----:B------:R0:W-:Y:S02]  /*1e80*/  STG.E.64 desc[UR8][R4.64], R20 ;  /* 0x0000001404007986 */ /* 0x0001e4000c101b08 */
.L_x_311:
[----:B------:R-:W-:Y:S05]  /*1e90*/  BSYNC.RECONVERGENT B0 ;  /* 0x0000000000007941 */ /* 0x000fea0003800200 */
.L_x_310:
[----:B------:R-:W-:-:S07]  /*1ea0*/  VIADD R9, R9, 0x4 ;  /* 0x0000000409097836 */ /* 0x000fce0000000000 */
.L_x_294:
[----:B------:R-:W-:-:S13]  /*1eb0*/  ISETP.NE.AND P0, PT, RZ, UR6, PT ;  /* 0x00000006ff007c0c */ /* 0x000fda000bf05270 */
[----:B------:R-:W-:Y:S05]  /*1ec0*/  @!P0 EXIT ;  /* 0x000000000000894d */ /* 0x000fea0003800000 */
[----:B------:R-:W-:-:S09]  /*1ed0*/  UISETP.NE.AND UP0, UPT, UR6, 0x1, UPT ;  /* 0x000000010600788c */ /* 0x000fd2000bf05270 */
[----:B------:R-:W-:Y:S05]  /*1ee0*/  BRA.U !UP0, `(.L_x_315) ;  /* 0x0000000508347547 */ /* 0x000fea000b800000 */
[----:B0-----:R-:W-:Y:S01]  /*1ef0*/  LEA R5, R9, R0, 0x7 ;  /* 0x0000000009057211 */ /* 0x001fe200078e38ff */
        /* <DEDUP_REMOVED lines=30> */
.L_x_319:
[----:B------:R-:W-:Y:S02]  /*20e0*/  MOV R24, R20 ;  /* 0x0000001400187202 */ /* 0x000fe40000000f00 */
[----:B------:R-:W-:-:S07]  /*20f0*/  MOV R4, 0x2110 ;  /* 0x0000211000047802 */ /* 0x000fce0000000f00 */
[----:B------:R-:W-:Y:S05]  /*2100*/  CALL.REL.NOINC `($__internal_0_$__cuda_sm20_rem_s64) ;  /* 0x0000002400387944 */ /* 0x000fea0003c00000 */
.L_x_320:
[----:B------:R-:W-:Y:S05]  /*2110*/  BSYNC.RECONVERGENT B1 ;  /* 0x0000000000017941 */ /* 0x000fea0003800200 */
.L_x_318:
[----:B------:R-:W-:-:S05]  /*2120*/  IMAD.WIDE R6, R5, 0x8, R12 ;  /* 0x0000000805067825 */ /* 0x000fca00078e020c */
[----:B------:R0:W-:Y:S02]  /*2130*/  STG.E.64 desc[UR8][R6.64], R20 ;  /* 0x0000001406007986 */ /* 0x0001e4000c101b08 */
.L_x_317:
[----:B------:R-:W-:Y:S05]  /*2140*/  BSYNC.RECONVERGENT B0 ;  /* 0x0000000000007941 */ /* 0x000fea0003800200 */
.L_x_316:
        /* <DEDUP_REMOVED lines=31> */
.L_x_324:
[----:B------:R-:W-:Y:S01]  /*2340*/  IMAD.MOV.U32 R24, RZ, RZ, R20 ;  /* 0x000000ffff187224 */ /* 0x000fe200078e0014 */
[----:B------:R-:W-:-:S07]  /*2350*/  MOV R4, 0x2370 ;  /* 0x0000237000047802 */ /* 0x000fce0000000f00 */
[----:B------:R-:W-:Y:S05]  /*2360*/  CALL.REL.NOINC `($__internal_0_$__cuda_sm20_rem_s64) ;  /* 0x0000002000a07944 */ /* 0x000fea0003c00000 */
.L_x_325:
[----:B------:R-:W-:Y:S05]  /*2370*/  BSYNC.RECONVERGENT B1 ;  /* 0x0000000000017941 */ /* 0x000fea0003800200 */
.L_x_323:
[----:B------:R-:W-:-:S05]  /*2380*/  IMAD.WIDE R4, R5, 0x8, R12 ;  /* 0x0000000805047825 */ /* 0x000fca00078e020c */
[----:B------:R0:W-:Y:S02]  /*2390*/  STG.E.64 desc[UR8][R4.64], R20 ;  /* 0x0000001404007986 */ /* 0x0001e4000c101b08 */
.L_x_322:
[----:B------:R-:W-:Y:S05]  /*23a0*/  BSYNC.RECONVERGENT B0 ;  /* 0x0000000000007941 */ /* 0x000fea0003800200 */
.L_x_321:
[----:B------:R-:W-:-:S07]  /*23b0*/  VIADD R9, R9, 0x2 ;  /* 0x0000000209097836 */ /* 0x000fce0000000000 */
.L_x_315:
[----:B------:R-:W5:Y:S02]  /*23c0*/  LDC R2, c[0x0][0x388] ;  /* 0x0000e200ff027b82 */ /* 0x000f640000000800 */
[----:B-----5:R-:W-:-:S04]  /*23d0*/  LOP3.LUT R2, R2, 0x1, RZ, 0xc0, !PT ;  /* 0x0000000102027812 */ /* 0x020fc800078ec0ff */
[----:B------:R-:W-:-:S13]  /*23e0*/  ISETP.NE.U32.AND P0, PT, R2, 0x1, PT ;  /* 0x000000010200780c */ /* 0x000fda0003f05070 */
[----:B------:R-:W-:Y:S05]  /*23f0*/  @P0 EXIT ;  /* 0x000000000000094d */ /* 0x000fea0003800000 */
[----:B------:R-:W-:-:S05]  /*2400*/  IMAD R9, R9, 0x80, R0 ;  /* 0x0000008009097824 */ /* 0x000fca00078e0200 */
[----:B------:R-:W-:-:S13]  /*2410*/  ISETP.GE.AND P0, PT, R9, R3, PT ;  /* 0x000000030900720c */ /* 0x000fda0003f06270 */
[----:B------:R-:W-:Y:S05]  /*2420*/  @P0 EXIT ;  /* 0x000000000000094d */ /* 0x000fea0003800000 */
        /* <DEDUP_REMOVED lines=27> */
.L_x_327:
[----:B------:R-:W-:Y:S01]  /*25e0*/  IMAD.MOV.U32 R24, RZ, RZ, R20 ;  /* 0x000000ffff187224 */ /* 0x000fe200078e0014 */
[----:B------:R-:W-:-:S07]  /*25f0*/  MOV R4, 0x2610 ;  /* 0x0000261000047802 */ /* 0x000fce0000000f00 */
[----:B------:R-:W-:Y:S05]  /*2600*/  CALL.REL.NOINC `($__internal_0_$__cuda_sm20_rem_s64) ;  /* 0x0000001c00f87944 */ /* 0x000fea0003c00000 */
.L_x_328:
[----:B------:R-:W-:Y:S05]  /*2610*/  BSYNC.RECONVERGENT B0 ;  /* 0x0000000000007941 */ /* 0x000fea0003800200 */
.L_x_326:
[----:B------:R-:W-:-:S05]  /*2620*/  IMAD.WIDE R12, R9, 0x8, R12 ;  /* 0x00000008090c7825 */ /* 0x000fca00078e020c */
[----:B------:R-:W-:Y:S01]  /*2630*/  STG.E.64 desc[UR8][R12.64], R20 ;  /* 0x000000140c007986 */ /* 0x000fe2000c101b08 */
[----:B------:R-:W-:Y:S05]  /*2640*/  EXIT ;  /* 0x000000000000794d */ /* 0x000fea0003800000 */
.L_x_251:
[----:B------:R-:W-:-:S13]  /*2650*/  ISETP.GE.AND P0, PT, R2, 0x1, PT ;  /* 0x000000010200780c */ /* 0x000fda0003f06270 */
[----:B------:R-:W-:Y:S05]  /*2660*/  @!P0 EXIT ;  /* 0x000000000000894d */ /* 0x000fea0003800000 */
[C---:B------:R-:W-:Y:S01]  /*2670*/  ISETP.GE.U32.AND P0, PT, R2.reuse, 0x8, PT ;  /* 0x000000080200780c */ /* 0x040fe20003f06070 */
[----:B------:R-:W-:Y:S01]  /*2680*/  HFMA2 R5, -RZ, RZ, 0, 0 ;  /* 0x00000000ff057431 */ /* 0x000fe200000001ff */
[----:B------:R-:W-:-:S11]  /*2690*/  LOP3.LUT R3, R2, 0x7, RZ, 0xc0, !PT ;  /* 0x0000000702037812 */ /* 0x000fd600078ec0ff */
[----:B------:R-:W-:Y:S05]  /*26a0*/  @!P0 BRA `(.L_x_329) ;  /* 0x0000001000048947 */ /* 0x000fea0003800000 */
[----:B------:R-:W-:Y:S01]  /*26b0*/  LOP3.LUT R5, R2, 0x7ffffff8, RZ, 0xc0, !PT ;  /* 0x7ffffff802057812 */ /* 0x000fe200078ec0ff */
[C---:B------:R-:W-:Y:S01]  /*26c0*/  IMAD.WIDE.U32 R6, R0.reuse, 0x8, R16 ;  /* 0x0000000800067825 */ /* 0x040fe200078e0010 */
[----:B------:R-:W0:Y:S03]  /*26d0*/  LDCU UR12, c[0x0][0x394] ;  /* 0x00007280ff0c77ac */ /* 0x000e260008000800 */
[----:B------:R-:W-:Y:S01]  /*26e0*/  VIADD R8, R0, 0x80 ;  /* 0x0000008000087836 */ /* 0x000fe20000000000 */
[----:B------:R-:W1:Y:S01]  /*26f0*/  LDCU UR13, c[0x0][0x390] ;  /* 0x00007200ff0d77ac */ /* 0x000e620008000800 */
[----:B------:R-:W-:Y:S01]  /*2700*/  IMAD.MOV R9, RZ, RZ, -R5 ;  /* 0x000000ffff097224 */ /* 0x000fe200078e0a05 */
[----:B------:R-:W2:Y:S01]  /*2710*/  LDCU.64 UR6, c[0x0][0x3a0] ;  /* 0x00007400ff0677ac */ /* 0x000ea20008000a00 */
[----:B------:R-:W3:Y:S05]  /*2720*/  LDCU.64 UR14, c[0x0][0x398] ;  /* 0x00007300ff0e77ac */ /* 0x000eea0008000a00 */
.L_x_354:
[----:B--2-4-:R-:W-:-:S04]  /*2730*/  IADD3 R20, P0, PT, R6, UR6, RZ ;  /* 0x0000000606147c10 */ /* 0x014fc8000ff1e0ff */
[----:B------:R-:W-:-:S06]  /*2740*/  IADD3.X R21, PT, PT, R7, UR7, RZ, P0, !PT ;  /* 0x0000000707157c10 */ /* 0x000fcc00087fe4ff */
[----:B------:R-:W0:Y:S01]  /*2750*/  LDG.E.64 R20, desc[UR8][R20.64] ;  /* 0x0000000814147981 */ /* 0x000e22000c1e1b00 */
[----:B------:R-:W-:Y:S01]  /*2760*/  VIADD R9, R9, 0x8 ;  /* 0x0000000809097836 */ /* 0x000fe20000000000 */
[----:B------:R-:W-:Y:S01]  /*2770*/  MOV R18, R16 ;  /* 0x0000001000127202 */ /* 0x000fe20000000f00 */
[----:B------:R-:W-:Y:S01]  /*2780*/  IMAD.MOV.U32 R19, RZ, RZ, R17 ;  /* 0x000000ffff137224 */ /* 0x000fe200078e0011 */
[----:B------:R-:W-:Y:S02]  /*2790*/  BSSY.RECONVERGENT B0, `(.L_x_330) ;  /* 0x000001c000007945 */ /* 0x000fe40003800200 */
[----:B------:R-:W-:Y:S01]  /*27a0*/  ISETP.NE.AND P2, PT, R9, RZ, PT ;  /* 0x000000ff0900720c */ /* 0x000fe20003f45270 */
[----:B------:R-:W-:Y:S01]  /*27b0*/  IMAD.WIDE R18, R8, 0x8, R18 ;  /* 0x0000000808127825 */ /* 0x000fe200078e0212 */
[----:B0-----:R-:W-:-:S04]  /*27c0*/  LOP3.LUT R2, R21, UR12, RZ, 0xfc, !PT ;  /* 0x0000000c15027c12 */ /* 0x001fc8000f8efcff */
[----:B------:R-:W-:-:S13]  /*27d0*/  ISETP.NE.U32.AND P0, PT, R2, RZ, PT ;  /* 0x000000ff0200720c */ /* 0x000fda0003f05070 */
[----:B------:R-:W-:Y:S05]  /*27e0*/  @P0 BRA `(.L_x_331) ;  /* 0x00000000004c0947 */ /* 0x000fea0003800000 */
[----:B-1----:R-:W0:Y:S01]  /*27f0*/  I2F.U32.RP R4, UR13 ;  /* 0x0000000d00047d06 */ /* 0x002e220008209000 */
        /* <DEDUP_REMOVED lines=18> */
.L_x_331:
[----:B------:R-:W-:Y:S01]  /*2920*/  IMAD.MOV.U32 R24, RZ, RZ, R20 ;  /* 0x000000ffff187224 */ /* 0x000fe200078e0014 */
[----:B------:R-:W-:-:S07]  /*2930*/  MOV R4, 0x2950 ;  /* 0x0000295000047802 */ /* 0x000fce0000000f00 */
[----:B-1-3--:R-:W-:Y:S05]  /*2940*/  CALL.REL.NOINC `($__internal_0_$__cuda_sm20_rem_s64) ;  /* 0x0000001c00287944 */ /* 0x00afea0003c00000 */
.L_x_332:
[----:B---3--:R-:W-:Y:S05]  /*2950*/  BSYNC.RECONVERGENT B0 ;  /* 0x0000000000007941 */ /* 0x008fea0003800200 */
.L_x_330:
[----:B------:R-:W-:Y:S02]  /*2960*/  IADD3 R22, P0, PT, R6, UR14, RZ ;  /* 0x0000000e06167c10 */ /* 0x000fe4000ff1e0ff */
[----:B------:R-:W-:Y:S02]  /*2970*/  IADD3 R10, P1, PT, R18, UR6, RZ ;  /* 0x00000006120a7c10 */ /* 0x000fe4000ff3e0ff */
[----:B------:R-:W-:Y:S02]  /*2980*/  IADD3.X R23, PT, PT, R7, UR15, RZ, P0, !PT ;  /* 0x0000000f07177c10 */ /* 0x000fe400087fe4ff */
[----:B------:R-:W-:-:S03]  /*2990*/  IADD3.X R11, PT, PT, R19, UR7, RZ, P1, !PT ;  /* 0x00000007130b7c10 */ /* 0x000fc60008ffe4ff */
[----:B------:R0:W-:Y:S04]  /*29a0*/  STG.E.64 desc[UR8][R22.64], R20 ;  /* 0x0000001416007986 */ /* 0x0001e8000c101b08 */
        /* <DEDUP_REMOVED lines=16> */
[----:B------:R-:W-:Y:S02]  /*2ab0*/  IMAD R20, R21, UR13, R20 ;  /* 0x0000000d15147c24 */ /* 0x000fe4000f8e0214 */
[----:B------:R-:W-:-:S03]  /*2ac0*/  IMAD.MOV.U32 R21, RZ, RZ, RZ ;  /* 0x000000ffff157224 */ /* 0x000fc600078e00ff */
[----:B------:R-:W-:-:S13]  /*2ad0*/  ISETP.GE.U32.AND P0, PT, R20, UR13, PT ;  /* 0x0000000d14007c0c */ /* 0x000fda000bf06070 */
[----:B------:R-:W-:-:S05]  /*2ae0*/  @P0 VIADD R20, R20, -UR13 ;  /* 0x8000000d14140c36 */ /* 0x000fca0008000000 */
[----:B------:R-:W-:-:S13]  /*2af0*/  ISETP.GE.U32.AND P0, PT, R20, UR13, PT ;  /* 0x0000000d14007c0c */ /* 0x000fda000bf06070 */
[----:B------:R-:W-:Y:S02]  /*2b00*/  @P0 IADD3 R20, PT, PT, R20, -UR13, RZ ;  /* 0x8000000d14140c10 */ /* 0x000fe4000fffe0ff */
[----:B------:R-:W-:Y:S01]  /*2b10*/  @!P1 LOP3.LUT R20, RZ, UR13, RZ, 0x33, !PT ;  /* 0x0000000dff149c12 */ /* 0x000fe2000f8e33ff */
[----:B------:R-:W-:Y:S06]  /*2b20*/  BRA `(.L_x_335) ;  /* 0x00000000000c7947 */ /* 0x000fec0003800000 */
.L_x_334:
[----:B------:R-:W-:Y:S01]  /*2b30*/  IMAD.MOV.U32 R24, RZ, RZ, R20 ;  /* 0x000000ffff187224 */ /* 0x000fe200078e0014 */
[----:B------:R-:W-:-:S07]  /*2b40*/  MOV R4, 0x2b60 ;  /* 0x00002b6000047802 */ /* 0x000fce0000000f00 */
[----:B------:R-:W-:Y:S05]  /*2b50*/  CALL.REL.NOINC `($__internal_0_$__cuda_sm20_rem_s64) ;  /* 0x0000001800a47944 */ /* 0x000fea0003c00000 */
.L_x_335:
[----:B------:R-:W-:Y:S05]  /*2b60*/  BSYNC.RECONVERGENT B0 ;  /* 0x0000000000007941 */ /* 0x000fea0003800200 */
.L_x_333:
[----:B------:R-:W-:-:S04]  /*2b70*/  IADD3 R18, P0, PT, R18, UR14, RZ ;  /* 0x0000000e12127c10 */ /* 0x000fc8000ff1e0ff */
[----:B------:R-:W-:-:S05]  /*2b80*/  IADD3.X R19, PT, PT, R19, UR15, RZ, P0, !PT ;  /* 0x0000000f13137c10 */ /* 0x000fca00087fe4ff */
        /* <DEDUP_REMOVED lines=15> */
[----:B------:R-:W-:-:S05]  /*2c80*/  IMAD.HI.U32 R2, R21, R20, RZ ;  /* 0x0000001415027227 */ /* 0x000fca00078e00ff */
[----:B------:R-:W-:-:S05]  /*2c90*/  IADD3 R21, PT, PT, -R2, RZ, RZ ;  /* 0x000000ff02157210 */ /* 0x000fca0007ffe1ff */
[----:B------:R-:W-:Y:S01]  /*2ca0*/  IMAD R20, R21, UR13, R20 ;  /* 0x0000000d15147c24 */ /* 0x000fe2000f8e0214 */
[----:B------:R-:W-:-:S04]  /*2cb0*/  MOV R21, RZ ;  /* 0x000000ff00157202 */ /* 0x000fc80000000f00 */
[----:B------:R-:W-:-:S13]  /*2cc0*/  ISETP.GE.U32.AND P0, PT, R20, UR13, PT ;  /* 0x0000000d14007c0c */ /* 0x000fda000bf06070 */
[----:B------:R-:W-:-:S05]  /*2cd0*/  @P0 VIADD R20, R20, -UR13 ;  /* 0x8000000d14140c36 */ /* 0x000fca0008000000 */
[----:B------:R-:W-:-:S13]  /*2ce0*/  ISETP.GE.U32.AND P0, PT, R20, UR13, PT ;  /* 0x0000000d14007c0c */ /* 0x000fda000bf06070 */
[----:B------:R-:W-:Y:S01]  /*2cf0*/  @P0 VIADD R20, R20, -UR13 ;  /* 0x8000000d14140c36 */ /* 0x000fe20008000000 */
[----:B------:R-:W-:Y:S01]  /*2d00*/  @!P1 LOP3.LUT R20, RZ, UR13, RZ, 0x33, !PT ;  /* 0x0000000dff149c12 */ /* 0x000fe2000f8e33ff */
[----:B------:R-:W-:Y:S06]  /*2d10*/  BRA `(.L_x_338) ;  /* 0x00000000000c7947 */ /* 0x000fec0003800000 */
.L_x_337:
[----:B------:R-:W-:Y:S01]  /*2d20*/  IMAD.MOV.U32 R24, RZ, RZ, R20 ;  /* 0x000000ffff187224 */ /* 0x000fe200078e0014 */
[----:B------:R-:W-:-:S07]  /*2d30*/  MOV R4, 0x2d50 ;  /* 0x00002d5000047802 */ /* 0x000fce0000000f00 */
[----:B------:R-:W-:Y:S05]  /*2d40*/  CALL.REL.NOINC `($__internal_0_$__cuda_sm20_rem_s64) ;  /* 0x0000001800287944 */ /* 0x000fea0003c00000 */
.L_x_338:
[----:B------:R-:W-:Y:S05]  /*2d50*/  BSYNC.RECONVERGENT B0 ;  /* 0x0000000000007941 */ /* 0x000fea0003800200 */
.L_x_336:
        /* <DEDUP_REMOVED lines=17> */
[----:B------:R-:W-:Y:S02]  /*2e70*/  IMAD R20, R21, UR13, R20 ;  /* 0x0000000d15147c24 */ /* 0x000fe4000f8e0214 */
[----:B------:R-:W-:-:S03]  /*2e80*/  IMAD.MOV.U32 R21, RZ, RZ, RZ ;  /* 0x000000ffff157224 */ /* 0x000fc600078e00ff */
[----:B------:R-:W-:-:S13]  /*2e90*/  ISETP.GE.U32.AND P0, PT, R20, UR13, PT ;  /* 0x0000000d14007c0c */ /* 0x000fda000bf06070 */
[----:B------:R-:W-:-:S04]  /*2ea0*/  @P0 IADD3 R20, PT, PT, R20, -UR13, RZ ;  /* 0x8000000d14140c10 */ /* 0x000fc8000fffe0ff */
[----:B------:R-:W-:-:S13]  /*2eb0*/  ISETP.GE.U32.AND P0, PT, R20, UR13, PT ;  /* 0x0000000d14007c0c */ /* 0x000fda000bf06070 */
[----:B------:R-:W-:Y:S01]  /*2ec0*/  @P0 VIADD R20, R20, -UR13 ;  /* 0x8000000d14140c36 */ /* 0x000fe20008000000 */
[----:B------:R-:W-:Y:S01]  /*2ed0*/  @!P1 LOP3.LUT R20, RZ, UR13, RZ, 0x33, !PT ;  /* 0x0000000dff149c12 */ /* 0x000fe2000f8e33ff */
[----:B------:R-:W-:Y:S06]  /*2ee0*/  BRA `(.L_x_341) ;  /* 0x00000000000c7947 */ /* 0x000fec0003800000 */
.L_x_340:
[----:B------:R-:W-:Y:S02]  /*2ef0*/  MOV R24, R20 ;  /* 0x0000001400187202 */ /* 0x000fe40000000f00 */
[----:B------:R-:W-:-:S07]  /*2f00*/  MOV R4, 0x2f20 ;  /* 0x00002f2000047802 */ /* 0x000fce0000000f00 */
[----:B------:R-:W-:Y:S05]  /*2f10*/  CALL.REL.NOINC `($__internal_0_$__cuda_sm20_rem_s64) ;  /* 0x0000001400b47944 */ /* 0x000fea0003c00000 */
.L_x_341:
[----:B------:R-:W-:Y:S05]  /*2f20*/  BSYNC.RECONVERGENT B0 ;  /* 0x0000000000007941 */ /* 0x000fea0003800200 */
.L_x_339:
        /* <DEDUP_REMOVED lines=25> */
.L_x_343:
[----:B------:R-:W-:Y:S01]  /*30c0*/  IMAD.MOV.U32 R24, RZ, RZ, R20 ;  /* 0x000000ffff187224 */ /* 0x000fe200078e0014 */
[----:B------:R-:W-:-:S07]  /*30d0*/  MOV R4, 0x30f0 ;  /* 0x000030f000047802 */ /* 0x000fce0000000f00 */
[----:B------:R-:W-:Y:S05]  /*30e0*/  CALL.REL.NOINC `($__internal_0_$__cuda_sm20_rem_s64) ;  /* 0x0000001400407944 */ /* 0x000fea0003c00000 */
.L_x_344:
[----:B------:R-:W-:Y:S05]  /*30f0*/  BSYNC.RECONVERGENT B0 ;  /* 0x0000000000007941 */ /* 0x000fea0003800200 */
.L_x_342:
        /* <DEDUP_REMOVED lines=25> */
.L_x_346:
[----:B------:R-:W-:Y:S01]  /*3290*/  IMAD.MOV.U32 R24, RZ, RZ, R20 ;  /* 0x000000ffff187224 */ /* 0x000fe200078e0014 */
[----:B------:R-:W-:-:S07]  /*32a0*/  MOV R4, 0x32c0 ;  /* 0x000032c000047802 */ /* 0x000fce0000000f00 */
[----:B------:R-:W-:Y:S05]  /*32b0*/  CALL.REL.NOINC `($__internal_0_$__cuda_sm20_rem_s64) ;  /* 0x0000001000cc7944 */ /* 0x000fea0003c00000 */
.L_x_347:
[----:B------:R-:W-:Y:S05]  /*32c0*/  BSYNC.RECONVERGENT B0 ;  /* 0x0000000000007941 */ /* 0x000fea0003800200 */
.L_x_345:
        /* <DEDUP_REMOVED lines=25> */
.L_x_349:
[----:B------:R-:W-:Y:S02]  /*3460*/  MOV R24, R20 ;  /* 0x0000001400187202 */ /* 0x000fe40000000f00 */
[----:B------:R-:W-:-:S07]  /*3470*/  MOV R4, 0x3490 ;  /* 0x0000349000047802 */ /* 0x000fce0000000f00 */
[----:B------:R-:W-:Y:S05]  /*3480*/  CALL.REL.NOINC `($__internal_0_$__cuda_sm20_rem_s64) ;  /* 0x0000001000587944 */ /* 0x000fea0003c00000 */
.L_x_350:
[----:B------:R-:W-:Y:S05]  /*3490*/  BSYNC.RECONVERGENT B0 ;  /* 0x0000000000007941 */ /* 0x000fea0003800200 */
.L_x_348:
        /* <DEDUP_REMOVED lines=25> */
.L_x_352:
[----:B------:R-:W-:Y:S01]  /*3630*/  IMAD.MOV.U32 R24, RZ, RZ, R20 ;  /* 0x000000ffff187224 */ /* 0x000fe200078e0014 */
[----:B------:R-:W-:-:S07]  /*3640*/  MOV R4, 0x3660 ;  /* 0x0000366000047802 */ /* 0x000fce0000000f00 */
[----:B------:R-:W-:Y:S05]  /*3650*/  CALL.REL.NOINC `($__internal_0_$__cuda_sm20_rem_s64) ;  /* 0x0000000c00e47944 */ /* 0x000fea0003c00000 */
.L_x_353:
[----:B------:R-:W-:Y:S05]  /*3660*/  BSYNC.RECONVERGENT B0 ;  /* 0x0000000000007941 */ /* 0x000fea0003800200 */
.L_x_351:
[----:B------:R4:W-:Y:S01]  /*3670*/  STG.E.64 desc[UR8][R18.64+0x1800], R20 ;  /* 0x0018001412007986 */ /* 0x0009e2000c101b08 */
[----:B------:R-:W-:Y:S02]  /*3680*/  IADD3 R6, P0, PT, R6, 0x2000, RZ ;  /* 0x0000200006067810 */ /* 0x000fe40007f1e0ff */
[----:B------:R-:W-:-:S03]  /*3690*/  IADD3 R8, PT, PT, R8, 0x400, RZ ;  /* 0x0000040008087810 */ /* 0x000fc60007ffe0ff */
[----:B------:R-:W-:Y:S01]  /*36a0*/  IMAD.X R7, RZ, RZ, R7, P0 ;  /* 0x000000ffff077224 */ /* 0x000fe200000e0607 */
[----:B------:R-:W-:Y:S07]  /*36b0*/  @P2 BRA `(.L_x_354) ;  /* 0xfffffff0001c2947 */ /* 0x000fee000383ffff */
.L_x_329:
[----:B------:R-:W-:-:S13]  /*36c0*/  ISETP.NE.AND P0, PT, R3, RZ, PT ;  /* 0x000000ff0300720c */ /* 0x000fda0003f05270 */
[----:B------:R-:W-:Y:S05]  /*36d0*/  @!P0 EXIT ;  /* 0x000000000000894d */ /* 0x000fea0003800000 */
[----:B------:R-:W0:Y:S01]  /*36e0*/  LDCU UR4, c[0x0][0x388] ;  /* 0x00007100ff0477ac */ /* 0x000e220008000800 */
[----:B------:R-:W-:Y:S01]  /*36f0*/  ISETP.GE.U32.AND P0, PT, R3, 0x4, PT ;  /* 0x000000040300780c */ /* 0x000fe20003f06070 */
[----:B0-----:R-:W-:-:S12]  /*3700*/  ULOP3.LUT UR6, UR4, 0x3, URZ, 0xc0, !UPT ;  /* 0x0000000304067892 */ /* 0x001fd8000f8ec0ff */
[----:B------:R-:W-:Y:S05]  /*3710*/  @!P0 BRA `(.L_x_355) ;  /* 0x0000000800008947 */ /* 0x000fea0003800000 */
[----:B------:R-:W-:Y:S01]  /*3720*/  IMAD R3, R5, 0x80, R0 ;  /* 0x0000008005037824 */ /* 0x000fe200078e0200 */
[----:B------:R-:W0:Y:S03]  /*3730*/  LDCU UR4, c[0x0][0x394] ;  /* 0x00007280ff0477ac */ /* 0x000e260008000800 */
[----:B------:R-:W-:-:S05]  /*3740*/  IMAD.WIDE R6, R3, 0x8, R14 ;  /* 0x0000000803067825 */ /* 0x000fca00078e020e */
[----:B----4-:R-:W0:Y:S01]  /*3750*/  LDG.E.64 R20, desc[UR8][R6.64] ;  /* 0x0000000806147981 */ /* 0x010e22000c1e1b00 */
        /* <DEDUP_REMOVED lines=24> */
.L_x_357:
[----:B------:R-:W-:Y:S01]  /*38e0*/  IMAD.MOV.U32 R24, RZ, RZ, R20 ;  /* 0x000000ffff187224 */ /* 0x000fe200078e0014 */
[----:B------:R-:W-:-:S07]  /*38f0*/  MOV R4, 0x3910 ;  /* 0x0000391000047802 */ /* 0x000fce0000000f00 */
[----:B------:R-:W-:Y:S05]  /*3900*/  CALL.REL.NOINC `($__internal_0_$__cuda_sm20_rem_s64) ;  /* 0x0000000c00387944 */ /* 0x000fea0003c00000 */
.L_x_358:
[----:B------:R-:W-:Y:S05]  /*3910*/  BSYNC.RECONVERGENT B0 ;  /* 0x0000000000007941 */ /* 0x000fea0003800200 */
.L_x_356:
[----:B------:R-:W-:Y:S01]  /*3920*/  IMAD.WIDE R8, R3, 0x8, R12 ;  /* 0x0000000803087825 */ /* 0x000fe200078e020c */
[----:B------:R-:W0:Y:S04]  /*3930*/  LDCU UR4, c[0x0][0x394] ;  /* 0x00007280ff0477ac */ /* 0x000e280008000800 */
[----:B------:R1:W-:Y:S04]  /*3940*/  STG.E.64 desc[UR8][R8.64], R20 ;  /* 0x0000001408007986 */ /* 0x0003e8000c101b08 */
[----:B-1----:R-:W0:Y:S01]  /*3950*/  LDG.E.64 R20, desc[UR8][R6.64+0x400] ;  /* 0x0004000806147981 */ /* 0x002e22000c1e1b00 */
[----:B------:R-:W-:Y:S01]  /*3960*/  BSSY.RECONVERGENT B0, `(.L_x_359) ;  /* 0x000001b000007945 */ /* 0x000fe20003800200 */
[----:B0-----:R-:W-:-:S04]  /*3970*/  LOP3.LUT R2, R21, UR4, RZ, 0xfc, !PT ;  /* 0x0000000415027c12 */ /* 0x001fc8000f8efcff */
[----:B------:R-:W-:-:S13]  /*3980*/  ISETP.NE.U32.AND P0, PT, R2, RZ, PT ;  /* 0x000000ff0200720c */ /* 0x000fda0003f05070 */
[----:B------:R-:W-:Y:S05]  /*3990*/  @P0 BRA `(.L_x_360) ;  /* 0x0000000000500947 */ /* 0x000fea0003800000 */
[----:B------:R-:W0:Y:S01]  /*39a0*/  LDCU UR4, c[0x0][0x390] ;  /* 0x00007200ff0477ac */ /* 0x000e220008000800 */
[----:B------:R-:W-:Y:S02]  /*39b0*/  IMAD.MOV.U32 R2, RZ, RZ, RZ ;  /* 0x000000ffff027224 */ /* 0x000fe400078e00ff */
[----:B------:R-:W-:Y:S01]  /*39c0*/  IMAD.MOV.U32 R21, RZ, RZ, RZ ;  /* 0x000000ffff157224 */ /* 0x000fe200078e00ff */
[----:B0-----:R-:W0:Y:S01]  /*39d0*/  I2F.U32.RP R4, UR4 ;  /* 0x0000000400047d06 */ /* 0x001e220008209000 */
[----:B------:R-:W-:-:S07]  /*39e0*/  ISETP.NE.U32.AND P1, PT, RZ, UR4, PT ;  /* 0x00000004ff007c0c */ /* 0x000fce000bf25070 */
[----:B0-----:R-:W0:Y:S02]  /*39f0*/  MUFU.RCP R4, R4 ;  /* 0x0000000400047308 */ /* 0x001e240000001000 */
[----:B0-----:R-:W-:-:S06]  /*3a00*/  VIADD R10, R4, 0xffffffe ;  /* 0x0ffffffe040a7836 */ /* 0x001fcc0000000000 */
[----:B------:R-:W0:Y:S02]  /*3a10*/  F2I.FTZ.U32.TRUNC.NTZ R3, R10 ;  /* 0x0000000a00037305 */ /* 0x000e24000021f000 */
[----:B0-----:R-:W-:-:S05]  /*3a20*/  IADD3 R11, PT, PT, RZ, -R3, RZ ;  /* 0x80000003ff0b7210 */ /* 0x001fca0007ffe0ff */
        /* <DEDUP_REMOVED lines=11> */
.L_x_360:
[----:B------:R-:W-:Y:S02]  /*3ae0*/  MOV R24, R20 ;  /* 0x0000001400187202 */ /* 0x000fe40000000f00 */
[----:B------:R-:W-:-:S07]  /*3af0*/  MOV R4, 0x3b10 ;  /* 0x00003b1000047802 */ /* 0x000fce0000000f00 */
[----:B------:R-:W-:Y:S05]  /*3b00*/  CALL.REL.NOINC `($__internal_0_$__cuda_sm20_rem_s64) ;  /* 0x0000000800b87944 */ /* 0x000fea0003c00000 */
.L_x_361:
[----:B------:R-:W-:Y:S05]  /*3b10*/  BSYNC.RECONVERGENT B0 ;  /* 0x0000000000007941 */ /* 0x000fea0003800200 */
.L_x_359:
[----:B------:R0:W-:Y:S01]  /*3b20*/  STG.E.64 desc[UR8][R8.64+0x400], R20 ;  /* 0x0004001408007986 */ /* 0x0001e2000c101b08 */
[----:B------:R-:W1:Y:S03]  /*3b30*/  LDCU UR4, c[0x0][0x394] ;  /* 0x00007280ff0477ac */ /* 0x000e660008000800 */
[----:B0-----:R-:W1:Y:S01]  /*3b40*/  LDG.E.64 R20, desc[UR8][R6.64+0x800] ;  /* 0x0008000806147981 */ /* 0x001e62000c1e1b00 */
[----:B------:R-:W-:Y:S01]  /*3b50*/  BSSY.RECONVERGENT B0, `(.L_x_362) ;  /* 0x000001b000007945 */ /* 0x000fe20003800200 */
[----:B-1----:R-:W-:-:S04]  /*3b60*/  LOP3.LUT R2, R21, UR4, RZ, 0xfc, !PT ;  /* 0x0000000415027c12 */ /* 0x002fc8000f8efcff */
[----:B------:R-:W-:-:S13]  /*3b70*/  ISETP.NE.U32.AND P0, PT, R2, RZ, PT ;  /* 0x000000ff0200720c */ /* 0x000fda0003f05070 */
[----:B------:R-:W-:Y:S05]  /*3b80*/  @P0 BRA `(.L_x_363) ;  /* 0x0000000000500947 */ /* 0x000fea0003800000 */
[----:B------:R-:W0:Y:S01]  /*3b90*/  LDCU UR4, c[0x0][0x390] ;  /* 0x00007200ff0477ac */ /* 0x000e220008000800 */
[----:B------:R-:W-:Y:S02]  /*3ba0*/  HFMA2 R2, -RZ, RZ, 0, 0 ;  /* 0x00000000ff027431 */ /* 0x000fe400000001ff */
[----:B------:R-:W-:Y:S01]  /*3bb0*/  IMAD.MOV.U32 R21, RZ, RZ, RZ ;  /* 0x000000ffff157224 */ /* 0x000fe200078e00ff */
[----:B0-----:R-:W0:Y:S01]  /*3bc0*/  I2F.U32.RP R4, UR4 ;  /* 0x0000000400047d06 */ /* 0x001e220008209000 */
[----:B------:R-:W-:-:S07]  /*3bd0*/  ISETP.NE.U32.AND P1, PT, RZ, UR4, PT ;  /* 0x00000004ff007c0c */ /* 0x000fce000bf25070 */
[----:B0-----:R-:W0:Y:S02]  /*3be0*/  MUFU.RCP R4, R4 ;  /* 0x0000000400047308 */ /* 0x001e240000001000 */
[----:B0-----:R-:W-:-:S06]  /*3bf0*/  VIADD R10, R4, 0xffffffe ;  /* 0x0ffffffe040a7836 */ /* 0x001fcc0000000000 */
[----:B------:R-:W0:Y:S02]  /*3c00*/  F2I.FTZ.U32.TRUNC.NTZ R3, R10 ;  /* 0x0000000a00037305 */ /* 0x000e24000021f000 */
[----:B0-----:R-:W-:-:S04]  /*3c10*/  IMAD.MOV R11, RZ, RZ, -R3 ;  /* 0x000000ffff0b7224 */ /* 0x001fc800078e0a03 */
        /* <DEDUP_REMOVED lines=11> */
.L_x_363:
[----:B------:R-:W-:Y:S01]  /*3cd0*/  IMAD.MOV.U32 R24, RZ, RZ, R20 ;  /* 0x000000ffff187224 */ /* 0x000fe200078e0014 */
[----:B------:R-:W-:-:S07]  /*3ce0*/  MOV R4, 0x3d00 ;  /* 0x00003d0000047802 */ /* 0x000fce0000000f00 */
[----:B------:R-:W-:Y:S05]  /*3cf0*/  CALL.REL.NOINC `($__internal_0_$__cuda_sm20_rem_s64) ;  /* 0x00000008003c7944 */ /* 0x000fea0003c00000 */
.L_x_364:
[----:B------:R-:W-:Y:S05]  /*3d00*/  BSYNC.RECONVERGENT B0 ;  /* 0x0000000000007941 */ /* 0x000fea0003800200 */
.L_x_362:
        /* <DEDUP_REMOVED lines=8> */
[----:B------:R-:W-:Y:S01]  /*3d90*/  IMAD.MOV.U32 R2, RZ, RZ, RZ ;  /* 0x000000ffff027224 */ /* 0x000fe200078e00ff */
[----:B------:R-:W-:Y:S01]  /*3da0*/  MOV R21, RZ ;  /* 0x000000ff00157202 */ /* 0x000fe20000000f00 */
[----:B0-----:R-:W0:Y:S01]  /*3db0*/  I2F.U32.RP R4, UR4 ;  /* 0x0000000400047d06 */ /* 0x001e220008209000 */
[----:B------:R-:W-:-:S07]  /*3dc0*/  ISETP.NE.U32.AND P1, PT, RZ, UR4, PT ;  /* 0x00000004ff007c0c */ /* 0x000fce000bf25070 */
[----:B0-----:R-:W0:Y:S02]  /*3dd0*/  MUFU.RCP R4, R4 ;  /* 0x0000000400047308 */ /* 0x001e240000001000 */
[----:B0-----:R-:W-:-:S06]  /*3de0*/  IADD3 R6, PT, PT, R4, 0xffffffe, RZ ;  /* 0x0ffffffe04067810 */ /* 0x001fcc0007ffe0ff */
[----:B------:R-:W0:Y:S02]  /*3df0*/  F2I.FTZ.U32.TRUNC.NTZ R3, R6 ;  /* 0x0000000600037305 */ /* 0x000e24000021f000 */
[----:B0-----:R-:W-:-:S04]  /*3e00*/  IMAD.MOV R7, RZ, RZ, -R3 ;  /* 0x000000ffff077224 */ /* 0x001fc800078e0a03 */
        /* <DEDUP_REMOVED lines=11> */
.L_x_366:
[----:B------:R-:W-:Y:S01]  /*3ec0*/  IMAD.MOV.U32 R24, RZ, RZ, R20 ;  /* 0x000000ffff187224 */ /* 0x000fe200078e0014 */
[----:B------:R-:W-:-:S07]  /*3ed0*/  MOV R4, 0x3ef0 ;  /* 0x00003ef000047802 */ /* 0x000fce0000000f00 */
[----:B------:R-:W-:Y:S05]  /*3ee0*/  CALL.REL.NOINC `($__internal_0_$__cuda_sm20_rem_s64) ;  /* 0x0000000400c07944 */ /* 0x000fea0003c00000 */
.L_x_367:
[----:B------:R-:W-:Y:S05]  /*3ef0*/  BSYNC.RECONVERGENT B0 ;  /* 0x0000000000007941 */ /* 0x000fea0003800200 */
.L_x_365:
[----:B------:R0:W-:Y:S01]  /*3f00*/  STG.E.64 desc[UR8][R8.64+0xc00], R20 ;  /* 0x000c001408007986 */ /* 0x0001e2000c101b08 */
[----:B------:R-:W-:-:S07]  /*3f10*/  VIADD R5, R5, 0x4 ;  /* 0x0000000405057836 */ /* 0x000fce0000000000 */
.L_x_355:
[----:B------:R-:W-:-:S13]  /*3f20*/  ISETP.NE.AND P0, PT, RZ, UR6, PT ;  /* 0x00000006ff007c0c */ /* 0x000fda000bf05270 */
[----:B------:R-:W-:Y:S05]  /*3f30*/  @!P0 EXIT ;  /* 0x000000000000894d */ /* 0x000fea0003800000 */
[----:B------:R-:W-:-:S09]  /*3f40*/  UISETP.NE.AND UP0, UPT, UR6, 0x1, UPT ;  /* 0x000000010600788c */ /* 0x000fd2000bf05270 */
[----:B------:R-:W-:Y:S05]  /*3f50*/  BRA.U !UP0, `(.L_x_368) ;  /* 0x0000000508087547 */ /* 0x000fea000b800000 */
[----:B------:R-:W-:Y:S01]  /*3f60*/  LEA R3, R5, R0, 0x7 ;  /* 0x0000000005037211 */ /* 0x000fe200078e38ff */
[----:B------:R-:W1:Y:S04]  /*3f70*/  LDCU UR4, c[0x0][0x394] ;  /* 0x00007280ff0477ac */ /* 0x000e680008000800 */
[----:B------:R-:W-:-:S05]  /*3f80*/  IMAD.WIDE R6, R3, 0x8, R14 ;  /* 0x0000000803067825 */ /* 0x000fca00078e020e */
[----:B0---4-:R-:W1:Y:S01]  /*3f90*/  LDG.E.64 R20, desc[UR8][R6.64] ;  /* 0x0000000806147981 */ /* 0x011e62000c1e1b00 */
[----:B------:R-:W-:Y:S01]  /*3fa0*/  BSSY.RECONVERGENT B0, `(.L_x_369) ;  /* 0x000001b000007945 */ /* 0x000fe20003800200 */
[----:B-1----:R-:W-:-:S04]  /*3fb0*/  LOP3.LUT R2, R21, UR4, RZ, 0xfc, !PT ;  /* 0x0000000415027c12 */ /* 0x002fc8000f8efcff */
        /* <DEDUP_REMOVED lines=22> */
.L_x_370:
[----:B------:R-:W-:Y:S01]  /*4120*/  IMAD.MOV.U32 R24, RZ, RZ, R20 ;  /* 0x000000ffff187224 */ /* 0x000fe200078e0014 */
[----:B------:R-:W-:-:S07]  /*4130*/  MOV R4, 0x4150 ;  /* 0x0000415000047802 */ /* 0x000fce0000000f00 */
[----:B------:R-:W-:Y:S05]  /*4140*/  CALL.REL.NOINC `($__internal_0_$__cuda_sm20_rem_s64) ;  /* 0x0000000400287944 */ /* 0x000fea0003c00000 */
.L_x_371:
[----:B------:R-:W-:Y:S05]  /*4150*/  BSYNC.RECONVERGENT B0 ;  /* 0x0000000000007941 */ /* 0x000fea0003800200 */
.L_x_369:
        /* <DEDUP_REMOVED lines=28> */
.L_x_373:
[----:B------:R-:W-:Y:S01]  /*4320*/  IMAD.MOV.U32 R24, RZ, RZ, R20 ;  /* 0x000000ffff187224 */ /* 0x000fe200078e0014 */
[----:B------:R-:W-:-:S07]  /*4330*/  MOV R4, 0x4350 ;  /* 0x0000435000047802 */ /* 0x000fce0000000f00 */
[----:B------:R-:W-:Y:S05]  /*4340*/  CALL.REL.NOINC `($__internal_0_$__cuda_sm20_rem_s64) ;  /* 0x0000000000a87944 */ /* 0x000fea0003c00000 */
.L_x_374:
[----:B------:R-:W-:Y:S05]  /*4350*/  BSYNC.RECONVERGENT B0 ;  /* 0x0000000000007941 */ /* 0x000fea0003800200 */
.L_x_372:
[----:B------:R1:W-:Y:S01]  /*4360*/  STG.E.64 desc[UR8][R8.64+0x400], R20 ;  /* 0x0004001408007986 */ /* 0x0003e2000c101b08 */
[----:B------:R-:W-:-:S07]  /*4370*/  VIADD R5, R5, 0x2 ;  /* 0x0000000205057836 */ /* 0x000fce0000000000 */
.L_x_368:
[----:B------:R-:W2:Y:S02]  /*4380*/  LDC R2, c[0x0][0x388] ;  /* 0x0000e200ff027b82 */ /* 0x000ea40000000800 */
[----:B--2---:R-:W-:-:S04]  /*4390*/  LOP3.LUT R2, R2, 0x1, RZ, 0xc0, !PT ;  /* 0x0000000102027812 */ /* 0x004fc800078ec0ff */
[----:B------:R-:W-:-:S13]  /*43a0*/  ISETP.NE.U32.AND P0, PT, R2, 0x1, PT ;  /* 0x000000010200780c */ /* 0x000fda0003f05070 */
[----:B------:R-:W-:Y:S05]  /*43b0*/  @P0 EXIT ;  /* 0x000000000000094d */ /* 0x000fea0003800000 */
[----:B------:R-:W-:Y:S01]  /*43c0*/  LEA R5, R5, R0, 0x7 ;  /* 0x0000000005057211 */ /* 0x000fe200078e38ff */
[----:B------:R-:W2:Y:S04]  /*43d0*/  LDCU UR4, c[0x0][0x394] ;  /* 0x00007280ff0477ac */ /* 0x000ea80008000800 */
[----:B01--4-:R-:W-:-:S06]  /*43e0*/  IMAD.WIDE R20, R5, 0x8, R14 ;  /* 0x0000000805147825 */ /* 0x013fcc00078e020e */
[----:B------:R-:W2:Y:S01]  /*43f0*/  LDG.E.64 R20, desc[UR8][R20.64] ;  /* 0x0000000814147981 */ /* 0x000ea2000c1e1b00 */
[----:B------:R-:W-:Y:S01]  /*4400*/  BSSY.RECONVERGENT B0, `(.L_x_375) ;  /* 0x000001b000007945 */ /* 0x000fe20003800200 */
[----:B--2---:R-:W-:-:S04]  /*4410*/  LOP3.LUT R0, R21, UR4, RZ, 0xfc, !PT ;  /* 0x0000000415007c12 */ /* 0x004fc8000f8efcff */
        /* <DEDUP_REMOVED lines=22> */
.L_x_376:
[----:B------:R-:W-:Y:S01]  /*4580*/  IMAD.MOV.U32 R24, RZ, RZ, R20 ;  /* 0x000000ffff187224 */ /* 0x000fe200078e0014 */
[----:B------:R-:W-:-:S07]  /*4590*/  MOV R4, 0x45b0 ;  /* 0x000045b000047802 */ /* 0x000fce0000000f00 */
[----:B------:R-:W-:Y:S05]  /*45a0*/  CALL.REL.NOINC `($__internal_0_$__cuda_sm20_rem_s64) ;  /* 0x0000000000107944 */ /* 0x000fea0003c00000 */
.L_x_377:
[----:B------:R-:W-:Y:S05]  /*45b0*/  BSYNC.RECONVERGENT B0 ;  /* 0x0000000000007941 */ /* 0x000fea0003800200 */
.L_x_375:
[----:B------:R-:W-:-:S05]  /*45c0*/  IMAD.WIDE R12, R5, 0x8, R12 ;  /* 0x00000008050c7825 */ /* 0x000fca00078e020c */
[----:B------:R-:W-:Y:S01]  /*45d0*/  STG.E.64 desc[UR8][R12.64], R20 ;  /* 0x000000140c007986 */ /* 0x000fe2000c101b08 */
[----:B------:R-:W-:Y:S05]  /*45e0*/  EXIT ;  /* 0x000000000000794d */ /* 0x000fea0003800000 */
        .weak           $__internal_0_$__cuda_sm20_rem_s64
        .type           $__internal_0_$__cuda_sm20_rem_s64,@function
        .size           $__internal_0_$__cuda_sm20_rem_s64,(.L_x_1167 - $__internal_0_$__cuda_sm20_rem_s64)
$__internal_0_$__cuda_sm20_rem_s64:
[----:B------:R-:W-:Y:S02]  /*45f0*/  UIADD3 UR4, UP1, UPT, URZ, -UR10, URZ ;  /* 0x8000000aff047290 */ /* 0x000fe4000ff3e0ff */
[----:B------:R-:W-:Y:S01]  /*4600*/  IADD3 RZ, P5, PT, RZ, -UR10, RZ ;  /* 0x8000000affff7c10 */ /* 0x000fe2000ffbe0ff */
[----:B------:R-:W-:Y:S02]  /*4610*/  UISETP.GE.AND UP0, UPT, UR11, URZ, UPT ;  /* 0x000000ff0b00728c */ /* 0x000fe4000bf06270 */
[----:B------:R-:W-:Y:S01]  /*4620*/  ISETP.LE.AND P4, PT, RZ, UR11, PT ;  /* 0x0000000bff007c0c */ /* 0x000fe2000bf83270 */
[----:B------:R-:W-:Y:S02]  /*4630*/  UIADD3.X UR5, UPT, UPT, URZ, ~UR11, URZ, UP1, !UPT ;  /* 0x8000000bff057290 */ /* 0x000fe40008ffe4ff */
[----:B------:R-:W-:Y:S02]  /*4640*/  USEL UR4, UR4, UR10, !UP0 ;  /* 0x0000000a04047287 */ /* 0x000fe4000c000000 */
[----:B------:R-:W-:-:S09]  /*4650*/  USEL UR5, UR5, UR11, !UP0 ;  /* 0x0000000b05057287 */ /* 0x000fd2000c000000 */
[----:B------:R-:W0:Y:S08]  /*4660*/  I2F.U64.RP R2, UR4 ;  /* 0x0000000400027d12 */ /* 0x000e300008309000 */
[----:B0-----:R-:W0:Y:S02]  /*4670*/  MUFU.RCP R22, R2 ;  /* 0x0000000200167308 */ /* 0x001e240000001000 */
[----:B0-----:R-:W-:-:S06]  /*4680*/  IADD3 R22, PT, PT, R22, 0x1ffffffe, RZ ;  /* 0x1ffffffe16167810 */ /* 0x001fcc0007ffe0ff */
[----:B------:R-:W0:Y:S02]  /*4690*/  F2I.U64.TRUNC R28, R22 ;  /* 0x00000016001c7311 */ /* 0x000e24000020d800 */
[----:B0-----:R-:W-:-:S04]  /*46a0*/  IMAD.WIDE.U32 R26, R28, UR4, RZ ;  /* 0x000000041c1a7c25 */ /* 0x001fc8000f8e00ff */
[C---:B------:R-:W-:Y:S01]  /*46b0*/  IMAD R20, R28.reuse, UR5, R27 ;  /* 0x000000051c147c24 */ /* 0x040fe2000f8e021b */
[----:B------:R-:W-:Y:S01]  /*46c0*/  IADD3 R23, P0, PT, RZ, -R26, RZ ;  /* 0x8000001aff177210 */ /* 0x000fe20007f1e0ff */
[----:B------:R-:W-:Y:S02]  /*46d0*/  IMAD.MOV.U32 R27, RZ, RZ, R28 ;  /* 0x000000ffff1b7224 */ /* 0x000fe400078e001c */
[----:B------:R-:W-:Y:S02]  /*46e0*/  IMAD R20, R29, UR4, R20 ;  /* 0x000000041d147c24 */ /* 0x000fe4000f8e0214 */
[----:B------:R-:W-:-:S04]  /*46f0*/  IMAD.HI.U32 R26, R28, R23, RZ ;  /* 0x000000171c1a7227 */ /* 0x000fc800078e00ff */
[----:B------:R-:W-:-:S04]  /*4700*/  IMAD.X R20, RZ, RZ, ~R20, P0 ;  /* 0x000000ffff147224 */ /* 0x000fc800000e0e14 */
[----:B------:R-:W-:-:S04]  /*4710*/  IMAD.WIDE.U32 R26, P0, R28, R20, R26 ;  /* 0x000000141c1a7225 */ /* 0x000fc8000780001a */
[C---:B------:R-:W-:Y:S02]  /*4720*/  IMAD R2, R29.reuse, R20, RZ ;  /* 0x000000141d027224 */ /* 0x040fe400078e02ff */
[----:B------:R-:W-:-:S04]  /*4730*/  IMAD.HI.U32 R23, P1, R29, R23, R26 ;  /* 0x000000171d177227 */ /* 0x000fc8000782001a */
[----:B------:R-:W-:Y:S01]  /*4740*/  IMAD.HI.U32 R20, R29, R20, RZ ;  /* 0x000000141d147227 */ /* 0x000fe200078e00ff */
[----:B------:R-:W-:Y:S02]  /*4750*/  IADD3 R27, P3, PT, R2, R23, RZ ;  /* 0x00000017021b7210 */ /* 0x000fe40007f7e0ff */
[----:B------:R-:W-:Y:S01]  /*4760*/  IADD3.X R2, PT, PT, RZ, ~UR11, RZ, P5, !PT ;  /* 0x8000000bff027c10 */ /* 0x000fe2000affe4ff */
[----:B------:R-:W-:Y:S02]  /*4770*/  IMAD.X R20, R20, 0x1, R29, P0 ;  /* 0x0000000114147824 */ /* 0x000fe400000e061d */
[----:B------:R-:W-:Y:S01]  /*4780*/  IMAD.WIDE.U32 R22, R27, UR4, RZ ;  /* 0x000000041b167c25 */ /* 0x000fe2000f8e00ff */
[----:B------:R-:W-:Y:S02]  /*4790*/  SEL R2, R2, UR11, !P4 ;  /* 0x0000000b02027c07 */ /* 0x000fe4000e000000 */
[----:B------:R-:W-:Y:S01]  /*47a0*/  IADD3.X R20, PT, PT, RZ, RZ, R20, P3, P1 ;  /* 0x000000ffff147210 */ /* 0x000fe20001fe2414 */
[----:B------:R-:W-:Y:S01]  /*47b0*/  IMAD.MOV.U32 R29, RZ, RZ, RZ ;  /* 0x000000ffff1d7224 */ /* 0x000fe200078e00ff */
[----:B------:R-:W-:Y:S01]  /*47c0*/  ISETP.GE.AND P1, PT, R21, RZ, PT ;  /* 0x000000ff1500720c */ /* 0x000fe20003f26270 */
[----:B------:R-:W-:Y:S01]  /*47d0*/  IMAD R25, R27, R2, R23 ;  /* 0x000000021b197224 */ /* 0x000fe200078e0217 */
[----:B------:R-:W-:-:S03]  /*47e0*/  IADD3 R23, P0, PT, RZ, -R22, RZ ;  /* 0x80000016ff177210 */ /* 0x000fc60007f1e0ff */
[----:B------:R-:W-:Y:S02]  /*47f0*/  IMAD R25, R20, UR4, R25 ;  /* 0x0000000414197c24 */ /* 0x000fe4000f8e0219 */
[----:B------:R-:W-:-:S04]  /*4800*/  IMAD.HI.U32 R26, R27, R23, RZ ;  /* 0x000000171b1a7227 */ /* 0x000fc800078e00ff */
[----:B------:R-:W-:-:S04]  /*4810*/  IMAD.X R25, RZ, RZ, ~R25, P0 ;  /* 0x000000ffff197224 */ /* 0x000fc800000e0e19 */
[----:B------:R-:W-:-:S04]  /*4820*/  IMAD.WIDE.U32 R26, P0, R27, R25, R26 ;  /* 0x000000191b1a7225 */ /* 0x000fc8000780001a */
[C---:B------:R-:W-:Y:S02]  /*4830*/  IMAD R22, R20.reuse, R25, RZ ;  /* 0x0000001914167224 */ /* 0x040fe400078e02ff */
[----:B------:R-:W-:Y:S01]  /*4840*/  IMAD.HI.U32 R23, P3, R20, R23, R26 ;  /* 0x0000001714177227 */ /* 0x000fe2000786001a */
[----:B------:R-:W-:-:S03]  /*4850*/  IADD3 R27, P5, PT, RZ, -R24, RZ ;  /* 0x80000018ff1b7210 */ /* 0x000fc60007fbe0ff */
[----:B------:R-:W-:Y:S01]  /*4860*/  IMAD.HI.U32 R25, R20, R25, RZ ;  /* 0x0000001914197227 */ /* 0x000fe200078e00ff */
[----:B------:R-:W-:Y:S02]  /*4870*/  SEL R27, R27, R24, !P1 ;  /* 0x000000181b1b7207 */ /* 0x000fe40004800000 */
[----:B------:R-:W-:Y:S01]  /*4880*/  IADD3 R22, P4, PT, R22, R23, RZ ;  /* 0x0000001716167210 */ /* 0x000fe20007f9e0ff */
[----:B------:R-:W-:Y:S01]  /*4890*/  IMAD.X R25, R25, 0x1, R20, P0 ;  /* 0x0000000119197824 */ /* 0x000fe200000e0614 */
[----:B------:R-:W-:-:S03]  /*48a0*/  IADD3.X R24, PT, PT, RZ, ~R21, RZ, P5, !PT ;  /* 0x80000015ff187210 */ /* 0x000fc60002ffe4ff */
[----:B------:R-:W-:Y:S01]  /*48b0*/  IMAD.HI.U32 R28, R22, R27, RZ ;  /* 0x0000001b161c7227 */ /* 0x000fe200078e00ff */
[----:B------:R-:W-:Y:S02]  /*48c0*/  SEL R21, R24, R21, !P1 ;  /* 0x0000001518157207 */ /* 0x000fe40004800000 */
[----:B------:R-:W-:-:S03]  /*48d0*/  IADD3.X R20, PT, PT, RZ, RZ, R25, P4, P3 ;  /* 0x000000ffff147210 */ /* 0x000fc600027e6419 */
[----:B------:R-:W-:-:S04]  /*48e0*/  IMAD.WIDE.U32 R28, R22, R21, R28 ;  /* 0x00000015161c7225 */ /* 0x000fc800078e001c */
[C---:B------:R-:W-:Y:S02]  /*48f0*/  IMAD R22, R20.reuse, R21, RZ ;  /* 0x0000001514167224 */ /* 0x040fe400078e02ff */
[----:B------:R-:W-:-:S04]  /*4900*/  IMAD.HI.U32 R23, P0, R20, R27, R28 ;  /* 0x0000001b14177227 */ /* 0x000fc8000780001c */
[----:B------:R-:W-:Y:S01]  /*4910*/  IMAD.HI.U32 R20, R20, R21, RZ ;  /* 0x0000001514147227 */ /* 0x000fe200078e00ff */
[----:B------:R-:W-:-:S04]  /*4920*/  IADD3 R23, P3, PT, R22, R23, RZ ;  /* 0x0000001716177210 */ /* 0x000fc80007f7e0ff */
[----:B------:R-:W-:Y:S01]  /*4930*/  IADD3.X R20, PT, PT, R20, RZ, RZ, P0, !PT ;  /* 0x000000ff14147210 */ /* 0x000fe200007fe4ff */
[----:B------:R-:W-:-:S04]  /*4940*/  IMAD.WIDE.U32 R24, R23, UR4, RZ ;  /* 0x0000000417187c25 */ /* 0x000fc8000f8e00ff */
[----:B------:R-:W-:Y:S01]  /*4950*/  IMAD.X R20, RZ, RZ, R20, P3 ;  /* 0x000000ffff147224 */ /* 0x000fe200018e0614 */
[----:B------:R-:W-:Y:S01]  /*4960*/  IADD3 R27, P3, PT, -R24, R27, RZ ;  /* 0x0000001b181b7210 */ /* 0x000fe20007f7e1ff */
[----:B------:R-:W-:-:S03]  /*4970*/  IMAD R23, R23, R2, R25 ;  /* 0x0000000217177224 */ /* 0x000fc600078e0219 */
[----:B------:R-:W-:Y:S01]  /*4980*/  ISETP.GE.U32.AND P0, PT, R27, UR4, PT ;  /* 0x000000041b007c0c */ /* 0x000fe2000bf06070 */
[----:B------:R-:W-:-:S04]  /*4990*/  IMAD R20, R20, UR4, R23 ;  /* 0x0000000414147c24 */ /* 0x000fc8000f8e0217 */
[----:B------:R-:W-:Y:S01]  /*49a0*/  IMAD.X R21, R21, 0x1, ~R20, P3 ;  /* 0x0000000115157824 */ /* 0x000fe200018e0e14 */
[----:B------:R-:W-:-:S04]  /*49b0*/  IADD3 R22, P3, PT, R27, -UR4, RZ ;  /* 0x800000041b167c10 */ /* 0x000fc8000ff7e0ff */
[CC--:B------:R-:W-:Y:S02]  /*49c0*/  ISETP.GE.U32.AND.EX P0, PT, R21.reuse, R2.reuse, PT, P0 ;  /* 0x000000021500720c */ /* 0x0c0fe40003f06100 */
[----:B------:R-:W-:Y:S02]  /*49d0*/  IADD3.X R20, PT, PT, R21, ~R2, RZ, P3, !PT ;  /* 0x8000000215147210 */ /* 0x000fe40001ffe4ff */
[----:B------:R-:W-:Y:S02]  /*49e0*/  SEL R22, R22, R27, P0 ;  /* 0x0000001b16167207 */ /* 0x000fe40000000000 */
[----:B------:R-:W-:Y:S02]  /*49f0*/  SEL R21, R20, R21, P0 ;  /* 0x0000001514157207 */ /* 0x000fe40000000000 */
[C---:B------:R-:W-:Y:S02]  /*4a00*/  ISETP.GE.U32.AND P0, PT, R22.reuse, UR4, PT ;  /* 0x0000000416007c0c */ /* 0x040fe4000bf06070 */
[----:B------:R-:W-:-:S02]  /*4a10*/  IADD3 R23, P3, PT, R22, -UR4, RZ ;  /* 0x8000000416177c10 */ /* 0x000fc4000ff7e0ff */
[----:B------:R-:W-:-:S03]  /*4a20*/  ISETP.GE.U32.AND.EX P0, PT, R21, R2, PT, P0 ;  /* 0x000000021500720c */ /* 0x000fc60003f06100 */
[----:B------:R-:W-:Y:S01]  /*4a30*/  IMAD.X R2, R21, 0x1, ~R2, P3 ;  /* 0x0000000115027824 */ /* 0x000fe200018e0e02 */
[----:B------:R-:W-:Y:S02]  /*4a40*/  SEL R23, R23, R22, P0 ;  /* 0x0000001617177207 */ /* 0x000fe40000000000 */
[----:B------:R-:W-:Y:S02]  /*4a50*/  MOV R22, R4 ;  /* 0x0000000400167202 */ /* 0x000fe40000000f00 */
[----:B------:R-:W-:Y:S02]  /*4a60*/  SEL R21, R2, R21, P0 ;  /* 0x0000001502157207 */ /* 0x000fe40000000000 */
[-C--:B------:R-:W-:Y:S02]  /*4a70*/  IADD3 R20, P3, PT, RZ, -R23.reuse, RZ ;  /* 0x80000017ff147210 */ /* 0x080fe40007f7e0ff */
[----:B------:R-:W-:Y:S02]  /*4a80*/  ISETP.NE.U32.AND P0, PT, RZ, UR10, PT ;  /* 0x0000000aff007c0c */ /* 0x000fe4000bf05070 */
[----:B------:R-:W-:Y:S01]  /*4a90*/  SEL R20, R20, R23, !P1 ;  /* 0x0000001714147207 */ /* 0x000fe20004800000 */
[----:B------:R-:W-:Y:S01]  /*4aa0*/  IMAD.X R2, RZ, RZ, ~R21, P3 ;  /* 0x000000ffff027224 */ /* 0x000fe200018e0e15 */
[----:B------:R-:W-:Y:S01]  /*4ab0*/  ISETP.NE.AND.EX P0, PT, RZ, UR11, PT, P0 ;  /* 0x0000000bff007c0c */ /* 0x000fe2000bf05300 */
[----:B------:R-:W-:-:S03]  /*4ac0*/  IMAD.MOV.U32 R23, RZ, RZ, 0x0 ;  /* 0x00000000ff177424 */ /* 0x000fc600078e00ff */
[----:B------:R-:W-:Y:S02]  /*4ad0*/  SEL R2, R2, R21, !P1 ;  /* 0x0000001502027207 */ /* 0x000fe40004800000 */
[----:B------:R-:W-:Y:S02]  /*4ae0*/  SEL R20, R20, 0xffffffff, P0 ;  /* 0xffffffff14147807 */ /* 0x000fe40000000000 */
[----:B------:R-:W-:Y:S01]  /*4af0*/  SEL R21, R2, 0xffffffff, P0 ;  /* 0xffffffff02157807 */ /* 0x000fe20000000000 */
[----:B------:R-:W-:Y:S06]  /*4b00*/  RET.REL.NODEC R22 `(_ZN3cub18CUB_300001_SM_10006detail9transform16transform_kernelINS2_10policy_hubILb1EN4cuda3std3__45tupleIJPxEEEE10policy1000El8last_merS9_JS9_EEEvT0_iT1_T2_DpNS2_10kernel_argIT3_EE) ;  /* 0xffffffb4163c7950 */ /* 0x000fec0003c3ffff */
.L_x_378:
        /* <DEDUP_REMOVED lines=15> */
.L_x_1167:


//--------------------- .text._ZN3cub18CUB_300001_SM_10006detail9transform16transform_kernelINS2_10policy_hubILb1EN4cuda3std3__45tupleIJPxEEEE10policy1000Ei8last_merS9_JS9_EEEvT0_iT1_T2_DpNS2_10kernel_argIT3_EE --------------------------
	.section	.text._ZN3cub18CUB_300001_SM_10006detail9transform16transform_kernelINS2_10policy_hubILb1EN4cuda3std3__45tupleIJPxEEEE10policy1000Ei8last_merS9_JS9_EEEvT0_iT1_T2_DpNS2_10kernel_argIT3_EE,"ax",@progbits
	.align	128
        .global         _ZN3cub18CUB_300001_SM_10006detail9transform16transform_kernelINS2_10policy_hubILb1EN4cuda3std3__45tupleIJPxEEEE10policy1000Ei8last_merS9_JS9_EEEvT0_iT1_T2_DpNS2_10kernel_argIT3_EE
        .type           _ZN3cub18CUB_300001_SM_10006detail9transform16transform_kernelINS2_10policy_hubILb1EN4cuda3std3__45tupleIJPxEEEE10policy1000Ei8last_merS9_JS9_EEEvT0_iT1_T2_DpNS2_10kernel_argIT3_EE,@function
        .size           _ZN3cub18CUB_300001_SM_10006detail9transform16transform_kernelINS2_10policy_hubILb1EN4cuda3std3__45tupleIJPxEEEE10policy1000Ei8last_merS9_JS9_EEEvT0_iT1_T2_DpNS2_10kernel_argIT3_EE,(.L_x_1168 - _ZN3cub18CUB_300001_SM_10006detail9transform16transform_kernelINS2_10policy_hubILb1EN4cuda3std3__45tupleIJPxEEEE10policy1000Ei8last_merS9_JS9_EEEvT0_iT1_T2_DpNS2_10kernel_argIT3_EE)
        .other          _ZN3cub18CUB_300001_SM_10006detail9transform16transform_kernelINS2_10policy_hubILb1EN4cuda3std3__45tupleIJPxEEEE10policy1000Ei8last_merS9_JS9_EEEvT0_iT1_T2_DpNS2_10kernel_argIT3_EE,@"STO_CUDA_ENTRY STV_DEFAULT"
_ZN3cub18CUB_300001_SM_10006detail9transform16transform_kernelINS2_10policy_hubILb1EN4cuda3std3__45tupleIJPxEEEE10policy1000Ei8last_merS9_JS9_EEEvT0_iT1_T2_DpNS2_10kernel_argIT3_EE:
.text._ZN3cub18CUB_300001_SM_10006detail9transform16transform_kernelINS2_10policy_hubILb1EN4cuda3std3__45tupleIJPxEEEE10policy1000Ei8last_merS9_JS9_EEEvT0_iT1_T2_DpNS2_10kernel_argIT3_EE:
[----:B------:R-:W-:Y:S08]  /*0000*/  LDC R1, c[0x0][0x37c] ;  /* 0x0000df00ff017b82 */ /* 0x000ff00000000800 */
[----:B------:R-:W0:Y:S01]  /*0010*/  LDC.64 R4, c[0x0][0x380] ;  /* 0x0000e000ff047b82 */ /* 0x000e220000000a00 */
[----:B------:R-:W1:Y:S01]  /*0020*/  S2R R0, SR_TID.X ;  /* 0x0000000000007919 */ /* 0x000e620000002100 */
[----:B------:R-:W-:Y:S06]  /*0030*/  BSSY.RECONVERGENT B0, `(.L_x_379) ;  /* 0x0000013000007945 */ /* 0x000fec0003800200 */
[----:B------:R-:W2:Y:S01]  /*0040*/  S2UR UR4, SR_CTAID.X ;  /* 0x00000000000479c3 */ /* 0x000ea20000002500 */
[----:B0-----:R-:W-:-:S04]  /*0050*/  IMAD.SHL.U32 R3, R5, 0x80, RZ ;  /* 0x0000008005037824 */ /* 0x001fc800078e00ff */
[----:B--2---:R-:W-:Y:S02]  /*0060*/  IMAD R19, R3, UR4, RZ ;  /* 0x0000000403137c24 */ /* 0x004fe4000f8e02ff */
[----:B-1----:R-:W-:Y:S02]  /*0070*/  IMAD.SHL.U32 R9, R0, 0x80, RZ ;  /* 0x0000008000097824 */ /* 0x002fe400078e00ff */
[----:B------:R-:W-:-:S05]  /*0080*/  IMAD.IADD R4, R4, 0x1, -R19 ;  /* 0x0000000104047824 */ /* 0x000fca00078e0a13 */
[----:B------:R-:W-:-:S04]  /*0090*/  VIMNMX R2, PT, PT, R3, R4, PT ;  /* 0x0000000403027248 */ /* 0x000fc80003fe0100 */
[----:B------:R-:W-:-:S04]  /*00a0*/  SHF.L.U32 R8, R2, 0x3, RZ ;  /* 0x0000000302087819 */ /* 0x000fc800000006ff */
[----:B------:R-:W-:-:S13]  /*00b0*/  ISETP.GE.AND P0, PT, R9, R8, PT ;  /* 0x000000080900720c */ /* 0x000fda0003f06270 */
[----:B------:R-:W-:Y:S05]  /*00c0*/  @P0 BRA `(.L_x_380) ;  /* 0x0000000000240947 */ /* 0x000fea0003800000 */
[----:B------:R-:W0:Y:S02]  /*00d0*/  LDC.64 R6, c[0x0][0x398] ;  /* 0x0000e600ff067b82 */ /* 0x000e240000000a00 */
[----:B0-----:R-:W-:-:S04]  /*00e0*/  IMAD.WIDE.U32 R6, R0, 0x80, R6 ;  /* 0x0000008000067825 */ /* 0x001fc800078e0006 */
[----:B------:R-:W-:-:S07]  /*00f0*/  IMAD.WIDE R6, R19, 0x8, R6 ;  /* 0x0000000813067825 */ /* 0x000fce00078e0206 */
.L_x_381:
[----:B------:R-:W-:Y:S01]  /*0100*/  VIADD R9, R9, 0x4000 ;  /* 0x0000400009097836 */ /* 0x000fe20000000000 */
[----:B------:R0:W-:Y:S04]  /*0110*/  CCTL.E.PF2 [R6] ;  /* 0x000000000600798f */ /* 0x0001e80000800100 */
[----:B------:R-:W-:Y:S02]  /*0120*/  ISETP.GE.AND P0, PT, R9, R8, PT ;  /* 0x000000080900720c */ /* 0x000fe40003f06270 */
[----:B0-----:R-:W-:-:S05]  /*0130*/  IADD3 R6, P1, PT, R6, 0x4000, RZ ;  /* 0x0000400006067810 */ /* 0x001fca0007f3e0ff */
[----:B------:R-:W-:-:S06]  /*0140*/  IMAD.X R7, RZ, RZ, R7, P1 ;  /* 0x000000ffff077224 */ /* 0x000fcc00008e0607 */
[----:B------:R-:W-:Y:S05]  /*0150*/  @!P0 BRA `(.L_x_381) ;  /* 0xfffffffc00e88947 */ /* 0x000fea000383ffff */
.L_x_380:
[----:B------:R-:W-:Y:S05]  /*0160*/  BSYNC.RECONVERGENT B0 ;  /* 0x0000000000007941 */ /* 0x000fea0003800200 */
.L_x_379:
[----:B------:R-:W0:Y:S01]  /*0170*/  LDCU.128 UR4, c[0x0][0x390] ;  /* 0x00007200ff0477ac */ /* 0x000e220008000c00 */
[----:B------:R-:W-:Y:S01]  /*0180*/  ISETP.GT.AND P0, PT, R3, R4, PT ;  /* 0x000000040300720c */ /* 0x000fe20003f04270 */
[----:B------:R-:W-:Y:S01]  /*0190*/  IMAD.WIDE R18, R19, 0x8, RZ ;  /* 0x0000000813127825 */ /* 0x000fe200078e02ff */
[----:B------:R-:W1:Y:S01]  /*01a0*/  LDCU.64 UR8, c[0x0][0x358] ;  /* 0x00006b00ff0877ac */ /* 0x000e620008000a00 */
[----:B------:R-:W2:Y:S01]  /*01b0*/  LDCU.64 UR10, c[0x0][0x388] ;  /* 0x00007100ff0a77ac */ /* 0x000ea20008000a00 */
[C---:B0-----:R-:W-:Y:S02]  /*01c0*/  IADD3 R16, P1, PT, R18.reuse, UR6, RZ ;  /* 0x0000000612107c10 */ /* 0x041fe4000ff3e0ff */
[----:B------:R-:W-:Y:S02]  /*01d0*/  IADD3 R14, P2, PT, R18, UR4, RZ ;  /* 0x00000004120e7c10 */ /* 0x000fe4000ff5e0ff */
[C---:B------:R-:W-:Y:S02]  /*01e0*/  IADD3.X R17, PT, PT, R19.reuse, UR7, RZ, P1, !PT ;  /* 0x0000000713117c10 */ /* 0x040fe40008ffe4ff */
[----:B------:R-:W-:-:S03]  /*01f0*/  IADD3.X R15, PT, PT, R19, UR5, RZ, P2, !PT ;  /* 0x00000005130f7c10 */ /* 0x000fc600097fe4ff */
[----:B-12---:R-:W-:Y:S06]  /*0200*/  @P0 BRA `(.L_x_382) ;  /* 0x0000001c00ec0947 */ /* 0x006fec0003800000 */
[----:B------:R-:W-:-:S13]  /*0210*/  ISETP.GE.AND P0, PT, R5, 0x1, PT ;  /* 0x000000010500780c */ /* 0x000fda0003f06270 */
[----:B------:R-:W-:Y:S05]  /*0220*/  @!P0 EXIT ;  /* 0x000000000000894d */ /* 0x000fea0003800000 */
[C---:B------:R-:W-:Y:S01]  /*0230*/  ISETP.GE.U32.AND P0, PT, R5.reuse, 0x8, PT ;  /* 0x000000080500780c */ /* 0x040fe20003f06070 */
[----:B------:R-:W-:Y:S01]  /*0240*/  IMAD.MOV.U32 R3, RZ, RZ, RZ ;  /* 0x000000ffff037224 */ /* 0x000fe200078e00ff */
[----:B------:R-:W-:-:S11]  /*0250*/  LOP3.LUT R2, R5, 0x7, RZ, 0xc0, !PT ;  /* 0x0000000705027812 */ /* 0x000fd600078ec0ff */
[----:B------:R-:W-:Y:S05]  /*0260*/  @!P0 BRA `(.L_x_383) ;  /* 0x0000001000088947 */ /* 0x000fea0003800000 */
[C---:B------:R-:W-:Y:S01]  /*0270*/  IMAD.WIDE.U32 R6, R0.reuse, 0x8, R18 ;  /* 0x0000000800067825 */ /* 0x040fe200078e0012 */
[----:B------:R-:W-:Y:S01]  /*0280*/  LOP3.LUT R3, R5, 0x7ffffff8, RZ, 0xc0, !PT ;  /* 0x7ffffff805037812 */ /* 0x000fe200078ec0ff */
[----:B------:R-:W0:Y:S02]  /*0290*/  LDCU UR6, c[0x0][0x38c] ;  /* 0x00007180ff0677ac */ /* 0x000e240008000800 */
[----:B------:R-:W-:Y:S01]  /*02a0*/  IMAD.MOV.U32 R5, RZ, RZ, R7 ;  /* 0x000000ffff057224 */ /* 0x000fe200078e0007 */
[----:B------:R-:W-:Y:S01]  /*02b0*/  MOV R4, R6 ;  /* 0x0000000600047202 */ /* 0x000fe20000000f00 */
[----:B------:R-:W-:Y:S01]  /*02c0*/  VIADD R6, R0, 0x80 ;  /* 0x0000008000067836 */ /* 0x000fe20000000000 */
[----:B------:R-:W1:Y:S01]  /*02d0*/  LDCU UR7, c[0x0][0x388] ;  /* 0x00007100ff0777ac */ /* 0x000e620008000800 */
[----:B------:R-:W-:Y:S01]  /*02e0*/  IMAD.MOV R7, RZ, RZ, -R3 ;  /* 0x000000ffff077224 */ /* 0x000fe200078e0a03 */
[----:B------:R-:W2:Y:S01]  /*02f0*/  LDCU.64 UR12, c[0x0][0x398] ;  /* 0x00007300ff0c77ac */ /* 0x000ea20008000a00 */
[----:B------:R-:W3:Y:S01]  /*0300*/  LDCU.64 UR14, c[0x0][0x390] ;  /* 0x00007200ff0e77ac */ /* 0x000ee20008000a00 */
[----:B------:R-:W4:Y:S04]  /*0310*/  LDCU.128 UR16, c[0x0][0x390] ;  /* 0x00007200ff1077ac */ /* 0x000f280008000c00 */
.L_x_408:
[----:B--2---:R-:W-:-:S04]  /*0320*/  IADD3 R10, P0, PT, R4, UR12, RZ ;  /* 0x0000000c040a7c10 */ /* 0x004fc8000ff1e0ff */
[----:B------:R-:W-:-:S06]  /*0330*/  IADD3.X R11, PT, PT, R5, UR13, RZ, P0, !PT ;  /* 0x0000000d050b7c10 */ /* 0x000fcc00087fe4ff */
[----:B0-----:R-:W0:Y:S01]  /*0340*/  LDG.E.64 R10, desc[UR8][R10.64] ;  /* 0x000000080a0a7981 */ /* 0x001e22000c1e1b00 */
[----:B------:R-:W-:Y:S01]  /*0350*/  IADD3 R7, PT, PT, R7, 0x8, RZ ;  /* 0x0000000807077810 */ /* 0x000fe20007ffe0ff */
[----:B------:R-:W-:Y:S01]  /*0360*/  BSSY.RECONVERGENT B0, `(.L_x_384) ;  /* 0x000001c000007945 */ /* 0x000fe20003800200 */
[----:B------:R-:W-:Y:S02]  /*0370*/  IMAD.WIDE R20, R6, 0x8, R18 ;  /* 0x0000000806147825 */ /* 0x000fe400078e0212 */
[----:B------:R-:W-:Y:S02]  /*0380*/  ISETP.NE.AND P2, PT, R7, RZ, PT ;  /* 0x000000ff0700720c */ /* 0x000fe40003f45270 */
[----:B0-----:R-:W-:-:S04]  /*0390*/  LOP3.LUT R8, R11, UR6, RZ, 0xfc, !PT ;  /* 0x000000060b087c12 */ /* 0x001fc8000f8efcff */
[----:B------:R-:W-:-:S13]  /*03a0*/  ISETP.NE.U32.AND P0, PT, R8, RZ, PT ;  /* 0x000000ff0800720c */ /* 0x000fda0003f05070 */
[----:B------:R-:W-:Y:S05]  /*03b0*/  @P0 BRA `(.L_x_385) ;  /* 0x00000000004c0947 */ /* 0x000fea0003800000 */
[----:B-1----:R-:W0:Y:S01]  /*03c0*/  I2F.U32.RP R11, UR7 ;  /* 0x00000007000b7d06 */ /* 0x002e220008209000 */
[----:B------:R-:W-:Y:S01]  /*03d0*/  ISETP.NE.U32.AND P1, PT, RZ, UR7, PT ;  /* 0x00000007ff007c0c */ /* 0x000fe2000bf25070 */
[----:B------:R-:W-:-:S06]  /*03e0*/  IMAD.MOV.U32 R23, RZ, RZ, RZ ;  /* 0x000000ffff177224 */ /* 0x000fcc00078e00ff */
        /* <DEDUP_REMOVED lines=16> */
.L_x_385:
[----:B------:R-:W-:Y:S02]  /*04f0*/  MOV R26, R10 ;  /* 0x0000000a001a7202 */ /* 0x000fe40000000f00 */
[----:B------:R-:W-:-:S07]  /*0500*/  MOV R10, 0x520 ;  /* 0x00000520000a7802 */ /* 0x000fce0000000f00 */
[----:B-1-34-:R-:W-:Y:S05]  /*0510*/  CALL.REL.NOINC `($__internal_1_$__cuda_sm20_rem_s64) ;  /* 0x0000004000107944 */ /* 0x01afea0003c00000 */
.L_x_386:
[----:B---34-:R-:W-:Y:S05]  /*0520*/  BSYNC.RECONVERGENT B0 ;  /* 0x0000000000007941 */ /* 0x018fea0003800200 */
.L_x_384:
[----:B------:R-:W-:Y:S02]  /*0530*/  IADD3 R8, P0, PT, R4, UR16, RZ ;  /* 0x0000001004087c10 */ /* 0x000fe4000ff1e0ff */
[----:B------:R-:W-:Y:S02]  /*0540*/  IADD3 R12, P1, PT, R20, UR18, RZ ;  /* 0x00000012140c7c10 */ /* 0x000fe4000ff3e0ff */
[----:B------:R-:W-:Y:S02]  /*0550*/  IADD3.X R9, PT, PT, R5, UR17, RZ, P0, !PT ;  /* 0x0000001105097c10 */ /* 0x000fe400087fe4ff */
[----:B------:R-:W-:-:S03]  /*0560*/  IADD3.X R13, PT, PT, R21, UR19, RZ, P1, !PT ;  /* 0x00000013150d7c10 */ /* 0x000fc60008ffe4ff */
[----:B------:R0:W-:Y:S04]  /*0570*/  STG.E.64 desc[UR8][R8.64], R22 ;  /* 0x0000001608007986 */ /* 0x0001e8000c101b08 */
[----:B------:R-:W2:Y:S01]  /*0580*/  LDG.E.64 R10, desc[UR8][R12.64] ;  /* 0x000000080c0a7981 */ /* 0x000ea2000c1e1b00 */
[----:B------:R-:W-:Y:S01]  /*0590*/  BSSY.RECONVERGENT B0, `(.L_x_387) ;  /* 0x000001a000007945 */ /* 0x000fe20003800200 */
[----:B--2---:R-:W-:-:S04]  /*05a0*/  LOP3.LUT R24, R11, UR6, RZ, 0xfc, !PT ;  /* 0x000000060b187c12 */ /* 0x004fc8000f8efcff */
[----:B------:R-:W-:-:S13]  /*05b0*/  ISETP.NE.U32.AND P0, PT, R24, RZ, PT ;  /* 0x000000ff1800720c */ /* 0x000fda0003f05070 */
[----:B0-----:R-:W-:Y:S05]  /*05c0*/  @P0 BRA `(.L_x_388) ;  /* 0x00000000004c0947 */ /* 0x001fea0003800000 */
[----:B------:R-:W0:Y:S01]  /*05d0*/  I2F.U32.RP R11, UR7 ;  /* 0x00000007000b7d06 */ /* 0x000e220008209000 */
[----:B------:R-:W-:Y:S01]  /*05e0*/  IMAD.MOV.U32 R8, RZ, RZ, RZ ;  /* 0x000000ffff087224 */ /* 0x000fe200078e00ff */
[----:B------:R-:W-:-:S06]  /*05f0*/  ISETP.NE.U32.AND P1, PT, RZ, UR7, PT ;  /* 0x00000007ff007c0c */ /* 0x000fcc000bf25070 */
        /* <DEDUP_REMOVED lines=16> */
.L_x_388:
[----:B------:R-:W-:Y:S02]  /*0700*/  MOV R26, R10 ;  /* 0x0000000a001a7202 */ /* 0x000fe40000000f00 */
[----:B------:R-:W-:-:S07]  /*0710*/  MOV R10, 0x730 ;  /* 0x00000730000a7802 */ /* 0x000fce0000000f00 */
[----:B------:R-:W-:Y:S05]  /*0720*/  CALL.REL.NOINC `($__internal_1_$__cuda_sm20_rem_s64) ;  /* 0x0000003c008c7944 */ /* 0x000fea0003c00000 */
.L_x_389:
[----:B------:R-:W-:Y:S05]  /*0730*/  BSYNC.RECONVERGENT B0 ;  /* 0x0000000000007941 */ /* 0x000fea0003800200 */
.L_x_387:
[----:B------:R-:W-:-:S04]  /*0740*/  IADD3 R20, P0, PT, R20, UR14, RZ ;  /* 0x0000000e14147c10 */ /* 0x000fc8000ff1e0ff */
[----:B------:R-:W-:-:S05]  /*0750*/  IADD3.X R21, PT, PT, R21, UR15, RZ, P0, !PT ;  /* 0x0000000f15157c10 */ /* 0x000fca00087fe4ff */
        /* <DEDUP_REMOVED lines=25> */
.L_x_391:
[----:B------:R-:W-:Y:S02]  /*08f0*/  MOV R26, R10 ;  /* 0x0000000a001a7202 */ /* 0x000fe40000000f00 */
[----:B------:R-:W-:-:S07]  /*0900*/  MOV R10, 0x920 ;  /* 0x00000920000a7802 */ /* 0x000fce0000000f00 */
[----:B------:R-:W-:Y:S05]  /*0910*/  CALL.REL.NOINC `($__internal_1_$__cuda_sm20_rem_s64) ;  /* 0x0000003c00107944 */ /* 0x000fea0003c00000 */
.L_x_392:
[----:B------:R-:W-:Y:S05]  /*0920*/  BSYNC.RECONVERGENT B0 ;  /* 0x0000000000007941 */ /* 0x000fea0003800200 */
.L_x_390:
        /* <DEDUP_REMOVED lines=25> */
.L_x_394:
[----:B------:R-:W-:Y:S02]  /*0ac0*/  MOV R26, R10 ;  /* 0x0000000a001a7202 */ /* 0x000fe40000000f00 */
[----:B------:R-:W-:-:S07]  /*0ad0*/  MOV R10, 0xaf0 ;  /* 0x00000af0000a7802 */ /* 0x000fce0000000f00 */
[----:B------:R-:W-:Y:S05]  /*0ae0*/  CALL.REL.NOINC `($__internal_1_$__cuda_sm20_rem_s64) ;  /* 0x00000038009c7944 */ /* 0x000fea0003c00000 */
.L_x_395:
[----:B------:R-:W-:Y:S05]  /*0af0*/  BSYNC.RECONVERGENT B0 ;  /* 0x0000000000007941 */ /* 0x000fea0003800200 */
.L_x_393:
        /* <DEDUP_REMOVED lines=25> */
.L_x_397:
[----:B------:R-:W-:Y:S02]  /*0c90*/  MOV R26, R10 ;  /* 0x0000000a001a7202 */ /* 0x000fe40000000f00 */
[----:B------:R-:W-:-:S07]  /*0ca0*/  MOV R10, 0xcc0 ;  /* 0x00000cc0000a7802 */ /* 0x000fce0000000f00 */
[----:B------:R-:W-:Y:S05]  /*0cb0*/  CALL.REL.NOINC `($__internal_1_$__cuda_sm20_rem_s64) ;  /* 0x0000003800287944 */ /* 0x000fea0003c00000 */
.L_x_398:
[----:B------:R-:W-:Y:S05]  /*0cc0*/  BSYNC.RECONVERGENT B0 ;  /* 0x0000000000007941 */ /* 0x000fea0003800200 */
.L_x_396:
        /* <DEDUP_REMOVED lines=25> */
.L_x_400:
[----:B------:R-:W-:Y:S02]  /*0e60*/  MOV R26, R10 ;  /* 0x0000000a001a7202 */ /* 0x000fe40000000f00 */
[----:B------:R-:W-:-:S07]  /*0e70*/  MOV R10, 0xe90 ;  /* 0x00000e90000a7802 */ /* 0x000fce0000000f00 */
[----:B------:R-:W-:Y:S05]  /*0e80*/  CALL.REL.NOINC `($__internal_1_$__cuda_sm20_rem_s64) ;  /* 0x0000003400b47944 */ /* 0x000fea0003c00000 */
.L_x_401:
[----:B------:R-:W-:Y:S05]  /*0e90*/  BSYNC.RECONVERGENT B0 ;  /* 0x0000000000007941 */ /* 0x000fea0003800200 */
.L_x_399:
        /* <DEDUP_REMOVED lines=25> */
.L_x_403:
[----:B------:R-:W-:Y:S02]  /*1030*/  MOV R26, R10 ;  /* 0x0000000a001a7202 */ /* 0x000fe40000000f00 */
[----:B------:R-:W-:-:S07]  /*1040*/  MOV R10, 0x1060 ;  /* 0x00001060000a7802 */ /* 0x000fce0000000f00 */
[----:B------:R-:W-:Y:S05]  /*1050*/  CALL.REL.NOINC `($__internal_1_$__cuda_sm20_rem_s64) ;  /* 0x0000003400407944 */ /* 0x000fea0003c00000 */
.L_x_404:
[----:B------:R-:W-:Y:S05]  /*1060*/  BSYNC.RECONVERGENT B0 ;  /* 0x0000000000007941 */ /* 0x000fea0003800200 */
.L_x_402:
        /* <DEDUP_REMOVED lines=8> */
[----:B------:R-:W-:Y:S01]  /*10f0*/  ISETP.NE.U32.AND P1, PT, RZ, UR7, PT ;  /* 0x00000007ff007c0c */ /* 0x000fe2000bf25070 */
[----:B------:R-:W-:-:S05]  /*1100*/  IMAD.MOV.U32 R23, RZ, RZ, RZ ;  /* 0x000000ffff177224 */ /* 0x000fca00078e00ff */
[----:B0-----:R-:W0:Y:S02]  /*1110*/  MUFU.RCP R11, R11 ;  /* 0x0000000b000b7308 */ /* 0x001e240000001000 */
[----:B0-----:R-:W-:-:S06]  /*1120*/  VIADD R12, R11, 0xffffffe ;  /* 0x0ffffffe0b0c7836 */ /* 0x001fcc0000000000 */
        /* <DEDUP_REMOVED lines=13> */
.L_x_406:
[----:B------:R-:W-:Y:S02]  /*1200*/  MOV R26, R10 ;  /* 0x0000000a001a7202 */ /* 0x000fe40000000f00 */
[----:B------:R-:W-:-:S07]  /*1210*/  MOV R10, 0x1230 ;  /* 0x00001230000a7802 */ /* 0x000fce0000000f00 */
[----:B------:R-:W-:Y:S05]  /*1220*/  CALL.REL.NOINC `($__internal_1_$__cuda_sm20_rem_s64) ;  /* 0x0000003000cc7944 */ /* 0x000fea0003c00000 */
.L_x_407:
[----:B------:R-:W-:Y:S05]  /*1230*/  BSYNC.RECONVERGENT B0 ;  /* 0x0000000000007941 */ /* 0x000fea0003800200 */
.L_x_405:
[----:B------:R0:W-:Y:S01]  /*1240*/  STG.E.64 desc[UR8][R20.64+0x1800], R22 ;  /* 0x0018001614007986 */ /* 0x0001e2000c101b08 */
[----:B------:R-:W-:Y:S01]  /*1250*/  IADD3 R4, P0, PT, R4, 0x2000, RZ ;  /* 0x0000200004047810 */ /* 0x000fe20007f1e0ff */
[----:B------:R-:W-:-:S04]  /*1260*/  VIADD R6, R6, 0x400 ;  /* 0x0000040006067836 */ /* 0x000fc80000000000 */
[----:B------:R-:W-:Y:S01]  /*1270*/  IMAD.X R5, RZ, RZ, R5, P0 ;  /* 0x000000ffff057224 */ /* 0x000fe200000e0605 */
[----:B------:R-:W-:Y:S07]  /*1280*/  @P2 BRA `(.L_x_408) ;  /* 0xfffffff000242947 */ /* 0x000fee000383ffff */
.L_x_383:
[----:B------:R-:W-:-:S13]  /*1290*/  ISETP.NE.AND P0, PT, R2, RZ, PT ;  /* 0x000000ff0200720c */ /* 0x000fda0003f05270 */
[----:B------:R-:W-:Y:S05]  /*12a0*/  @!P0 EXIT ;  /* 0x000000000000894d */ /* 0x000fea0003800000 */
[----:B------:R-:W1:Y:S01]  /*12b0*/  LDCU UR6, c[0x0][0x384] ;  /* 0x00007080ff0677ac */ /* 0x000e620008000800 */
[----:B------:R-:W-:Y:S01]  /*12c0*/  ISETP.GE.U32.AND P0, PT, R2, 0x4, PT ;  /* 0x000000040200780c */ /* 0x000fe20003f06070 */
[----:B-1----:R-:W-:-:S12]  /*12d0*/  ULOP3.LUT UR6, UR6, 0x3, URZ, 0xc0, !UPT ;  /* 0x0000000306067892 */ /* 0x002fd8000f8ec0ff */
[----:B------:R-:W-:Y:S05]  /*12e0*/  @!P0 BRA `(.L_x_409) ;  /* 0x0000000800008947 */ /* 0x000fea0003800000 */
[----:B------:R-:W-:Y:S01]  /*12f0*/  IMAD R5, R3, 0x80, R0 ;  /* 0x0000008003057824 */ /* 0x000fe200078e0200 */
[----:B------:R-:W1:Y:S03]  /*1300*/  LDCU UR4, c[0x0][0x38c] ;  /* 0x00007180ff0477ac */ /* 0x000e660008000800 */
[----:B------:R-:W-:-:S05]  /*1310*/  IMAD.WIDE R6, R5, 0x8, R16 ;  /* 0x0000000805067825 */ /* 0x000fca00078e0210 */
[----:B------:R-:W1:Y:S01]  /*1320*/  LDG.E.64 R10, desc[UR8][R6.64] ;  /* 0x00000008060a7981 */ /* 0x000e62000c1e1b00 */
[----:B------:R-:W-:Y:S01]  /*1330*/  BSSY.RECONVERGENT B0, `(.L_x_410) ;  /* 0x000001b000007945 */ /* 0x000fe20003800200 */
[----:B-1----:R-:W-:-:S04]  /*1340*/  LOP3.LUT R2, R11, UR4, RZ, 0xfc, !PT ;  /* 0x000000040b027c12 */ /* 0x002fc8000f8efcff */
[----:B------:R-:W-:-:S13]  /*1350*/  ISETP.NE.U32.AND P0, PT, R2, RZ, PT ;  /* 0x000000ff0200720c */ /* 0x000fda0003f05070 */
[----:B------:R-:W-:Y:S05]  /*1360*/  @P0 BRA `(.L_x_411) ;  /* 0x0000000000500947 */ /* 0x000fea0003800000 */
[----:B------:R-:W1:Y:S01]  /*1370*/  LDCU UR4, c[0x0][0x388] ;  /* 0x00007100ff0477ac */ /* 0x000e620008000800 */
[----:B0-----:R-:W-:Y:S01]  /*1380*/  IMAD.MOV.U32 R23, RZ, RZ, RZ ;  /* 0x000000ffff177224 */ /* 0x001fe200078e00ff */
[----:B-1----:R-:W0:Y:S01]  /*1390*/  I2F.U32.RP R4, UR4 ;  /* 0x0000000400047d06 */ /* 0x002e220008209000 */
        /* <DEDUP_REMOVED lines=17> */
.L_x_411:
[----:B------:R-:W-:Y:S01]  /*14b0*/  IMAD.MOV.U32 R26, RZ, RZ, R10 ;  /* 0x000000ffff1a7224 */ /* 0x000fe200078e000a */
[----:B------:R-:W-:-:S07]  /*14c0*/  MOV R10, 0x14e0 ;  /* 0x000014e0000a7802 */ /* 0x000fce0000000f00 */
[----:B0-----:R-:W-:Y:S05]  /*14d0*/  CALL.REL.NOINC `($__internal_1_$__cuda_sm20_rem_s64) ;  /* 0x0000003000207944 */ /* 0x001fea0003c00000 */
.L_x_412:
[----:B------:R-:W-:Y:S05]  /*14e0*/  BSYNC.RECONVERGENT B0 ;  /* 0x0000000000007941 */ /* 0x000fea0003800200 */
.L_x_410:
[----:B------:R-:W-:Y:S01]  /*14f0*/  IMAD.WIDE R4, R5, 0x8, R14 ;  /* 0x0000000805047825 */ /* 0x000fe200078e020e */
[----:B------:R-:W0:Y:S04]  /*1500*/  LDCU UR4, c[0x0][0x38c] ;  /* 0x00007180ff0477ac */ /* 0x000e280008000800 */
[----:B------:R1:W-:Y:S04]  /*1510*/  STG.E.64 desc[UR8][R4.64], R22 ;  /* 0x0000001604007986 */ /* 0x0003e8000c101b08 */
[----:B------:R-:W0:Y:S01]  /*1520*/  LDG.E.64 R10, desc[UR8][R6.64+0x400] ;  /* 0x00040008060a7981 */ /* 0x000e22000c1e1b00 */
[----:B------:R-:W-:Y:S01]  /*1530*/  BSSY.RECONVERGENT B0, `(.L_x_413) ;  /* 0x000001b000007945 */ /* 0x000fe20003800200 */
[----:B0-----:R-:W-:-:S04]  /*1540*/  LOP3.LUT R2, R11, UR4, RZ, 0xfc, !PT ;  /* 0x000000040b027c12 */ /* 0x001fc8000f8efcff */
[----:B------:R-:W-:-:S13]  /*1550*/  ISETP.NE.U32.AND P0, PT, R2, RZ, PT ;  /* 0x000000ff0200720c */ /* 0x000fda0003f05070 */
[----:B-1----:R-:W-:Y:S05]  /*1560*/  @P0 BRA `(.L_x_414) ;  /* 0x0000000000500947 */ /* 0x002fea0003800000 */
        /* <DEDUP_REMOVED lines=20> */
.L_x_414:
[----:B------:R-:W-:Y:S01]  /*16b0*/  IMAD.MOV.U32 R26, RZ, RZ, R10 ;  /* 0x000000ffff1a7224 */ /* 0x000fe200078e000a */
[----:B------:R-:W-:-:S07]  /*16c0*/  MOV R10, 0x16e0 ;  /* 0x000016e0000a7802 */ /* 0x000fce0000000f00 */
[----:B------:R-:W-:Y:S05]  /*16d0*/  CALL.REL.NOINC `($__internal_1_$__cuda_sm20_rem_s64) ;  /* 0x0000002c00a07944 */ /* 0x000fea0003c00000 */
.L_x_415:
[----:B------:R-:W-:Y:S05]  /*16e0*/  BSYNC.RECONVERGENT B0 ;  /* 0x0000000000007941 */ /* 0x000fea0003800200 */
.L_x_413:
[----:B------:R0:W-:Y:S01]  /*16f0*/  STG.E.64 desc[UR8][R4.64+0x400], R22 ;  /* 0x0004001604007986 */ /* 0x0001e2000c101b08 */
[----:B------:R-:W1:Y:S03]  /*1700*/  LDCU UR4, c[0x0][0x38c] ;  /* 0x00007180ff0477ac */ /* 0x000e660008000800 */
[----:B------:R-:W1:Y:S01]  /*1710*/  LDG.E.64 R10, desc[UR8][R6.64+0x800] ;  /* 0x00080008060a7981 */ /* 0x000e62000c1e1b00 */
[----:B------:R-:W-:Y:S01]  /*1720*/  BSSY.RECONVERGENT B0, `(.L_x_416) ;  /* 0x000001b000007945 */ /* 0x000fe20003800200 */
[----:B-1----:R-:W-:-:S04]  /*1730*/  LOP3.LUT R2, R11, UR4, RZ, 0xfc, !PT ;  /* 0x000000040b027c12 */ /* 0x002fc8000f8efcff */
[----:B------:R-:W-:-:S13]  /*1740*/  ISETP.NE.U32.AND P0, PT, R2, RZ, PT ;  /* 0x000000ff0200720c */ /* 0x000fda0003f05070 */
[----:B0-----:R-:W-:Y:S05]  /*1750*/  @P0 BRA `(.L_x_417) ;  /* 0x0000000000500947 */ /* 0x001fea0003800000 */
        /* <DEDUP_REMOVED lines=20> */
.L_x_417:
[----:B------:R-:W-:Y:S01]  /*18a0*/  IMAD.MOV.U32 R26, RZ, RZ, R10 ;  /* 0x000000ffff1a7224 */ /* 0x000fe200078e000a */
[----:B------:R-:W-:-:S07]  /*18b0*/  MOV R10, 0x18d0 ;  /* 0x000018d0000a7802 */ /* 0x000fce0000000f00 */
[----:B------:R-:W-:Y:S05]  /*18c0*/  CALL.REL.NOINC `($__internal_1_$__cuda_sm20_rem_s64) ;  /* 0x0000002c00247944 */ /* 0x000fea0003c00000 */
.L_x_418:
[----:B------:R-:W-:Y:S05]  /*18d0*/  BSYNC.RECONVERGENT B0 ;  /* 0x0000000000007941 */ /* 0x000fea0003800200 */
.L_x_416:
        /* <DEDUP_REMOVED lines=27> */
.L_x_420:
[----:B------:R-:W-:Y:S01]  /*1a90*/  IMAD.MOV.U32 R26, RZ, RZ, R10 ;  /* 0x000000ffff1a7224 */ /* 0x000fe200078e000a */
[----:B------:R-:W-:-:S07]  /*1aa0*/  MOV R10, 0x1ac0 ;  /* 0x00001ac0000a7802 */ /* 0x000fce0000000f00 */
[----:B------:R-:W-:Y:S05]  /*1ab0*/  CALL.REL.NOINC `($__internal_1_$__cuda_sm20_rem_s64) ;  /* 0x0000002800a87944 */ /* 0x000fea0003c00000 */
.L_x_421:
[----:B------:R-:W-:Y:S05]  /*1ac0*/  BSYNC.RECONVERGENT B0 ;  /* 0x0000000000007941 */ /* 0x000fea0003800200 */
.L_x_419:
[----:B------:R1:W-:Y:S01]  /*1ad0*/  STG.E.64 desc[UR8][R4.64+0xc00], R22 ;  /* 0x000c001604007986 */ /* 0x0003e2000c101b08 */
[----:B------:R-:W-:-:S07]  /*1ae0*/  IADD3 R3, PT, PT, R3, 0x4, RZ ;  /* 0x0000000403037810 */ /* 0x000fce0007ffe0ff */
.L_x_409:
[----:B------:R-:W-:-:S13]  /*1af0*/  ISETP.NE.AND P0, PT, RZ, UR6, PT ;  /* 0x00000006ff007c0c */ /* 0x000fda000bf05270 */
[----:B------:R-:W-:Y:S05]  /*1b00*/  @!P0 EXIT ;  /* 0x000000000000894d */ /* 0x000fea0003800000 */
[----:B------:R-:W-:-:S09]  /*1b10*/  UISETP.NE.AND UP0, UPT, UR6, 0x1, UPT ;  /* 0x000000010600788c */ /* 0x000fd2000bf05270 */
[----:B------:R-:W-:Y:S05]  /*1b20*/  BRA.U !UP0, `(.L_x_422) ;  /* 0x0000000508087547 */ /* 0x000fea000b800000 */
[----:B-1----:R-:W-:Y:S01]  /*1b30*/  IMAD R5, R3, 0x80, R0 ;  /* 0x0000008003057824 */ /* 0x002fe200078e0200 */
        /* <DEDUP_REMOVED lines=8> */
[----:B0-----:R-:W-:Y:S01]  /*1bc0*/  MOV R23, RZ ;  /* 0x000000ff00177202 */ /* 0x001fe20000000f00 */
        /* <DEDUP_REMOVED lines=18> */
.L_x_424:
[----:B------:R-:W-:Y:S01]  /*1cf0*/  IMAD.MOV.U32 R26, RZ, RZ, R10 ;  /* 0x000000ffff1a7224 */ /* 0x000fe200078e000a */
[----:B------:R-:W-:-:S07]  /*1d00*/  MOV R10, 0x1d20 ;  /* 0x00001d20000a7802 */ /* 0x000fce0000000f00 */
[----:B0-----:R-:W-:Y:S05]  /*1d10*/  CALL.REL.NOINC `($__internal_1_$__cuda_sm20_rem_s64) ;  /* 0x0000002800107944 */ /* 0x001fea0003c00000 */
.L_x_425:
[----:B------:R-:W-:Y:S05]  /*1d20*/  BSYNC.RECONVERGENT B0 ;  /* 0x0000000000007941 */ /* 0x000fea0003800200 */
.L_x_423:
        /* <DEDUP_REMOVED lines=28> */
.L_x_427:
[----:B------:R-:W-:Y:S02]  /*1ef0*/  MOV R26, R10 ;  /* 0x0000000a001a7202 */ /* 0x000fe40000000f00 */
[----:B------:R-:W-:-:S07]  /*1f00*/  MOV R10, 0x1f20 ;  /* 0x00001f20000a7802 */ /* 0x000fce0000000f00 */
[----:B------:R-:W-:Y:S05]  /*1f10*/  CALL.REL.NOINC `($__internal_1_$__cuda_sm20_rem_s64) ;  /* 0x0000002400907944 */ /* 0x000fea0003c00000 */
.L_x_428:
[----:B------:R-:W-:Y:S05]  /*1f20*/  BSYNC.RECONVERGENT B0 ;  /* 0x0000000000007941 */ /* 0x000fea0003800200 */
.L_x_426:
[----:B------:R2:W-:Y:S01]  /*1f30*/  STG.E.64 desc[UR8][R4.64+0x400], R22 ;  /* 0x0004001604007986 */ /* 0x0005e2000c101b08 */
[----:B------:R-:W-:-:S07]  /*1f40*/  VIADD R3, R3, 0x2 ;  /* 0x0000000203037836 */ /* 0x000fce0000000000 */
.L_x_422:
[----:B------:R-:W3:Y:S02]  /*1f50*/  LDC R2, c[0x0][0x384] ;  /* 0x0000e100ff027b82 */ /* 0x000ee40000000800 */
[----:B---3--:R-:W-:-:S04]  /*1f60*/  LOP3.LUT R2, R2, 0x1, RZ, 0xc0, !PT ;  /* 0x0000000102027812 */ /* 0x008fc800078ec0ff */
[----:B------:R-:W-:-:S13]  /*1f70*/  ISETP.NE.U32.AND P0, PT, R2, 0x1, PT ;  /* 0x000000010200780c */ /* 0x000fda0003f05070 */
[----:B------:R-:W-:Y:S05]  /*1f80*/  @P0 EXIT ;  /* 0x000000000000094d */ /* 0x000fea0003800000 */
[----:B------:R-:W-:Y:S01]  /*1f90*/  IMAD R3, R3, 0x80, R0 ;  /* 0x0000008003037824 */ /* 0x000fe200078e0200 */
[----:B------:R-:W3:Y:S03]  /*1fa0*/  LDCU UR4, c[0x0][0x38c] ;  /* 0x00007180ff0477ac */ /* 0x000ee60008000800 */
[----:B------:R-:W-:-:S06]  /*1fb0*/  IMAD.WIDE R10, R3, 0x8, R16 ;  /* 0x00000008030a7825 */ /* 0x000fcc00078e0210 */
[----:B------:R-:W3:Y:S01]  /*1fc0*/  LDG.E.64 R10, desc[UR8][R10.64] ;  /* 0x000000080a0a7981 */ /* 0x000ee2000c1e1b00 */
[----:B------:R-:W-:Y:S01]  /*1fd0*/  BSSY.RECONVERGENT B0, `(.L_x_429) ;  /* 0x000001b000007945 */ /* 0x000fe20003800200 */
[----:B---3--:R-:W-:-:S04]  /*1fe0*/  LOP3.LUT R0, R11, UR4, RZ, 0xfc, !PT ;  /* 0x000000040b007c12 */ /* 0x008fc8000f8efcff */
[----:B------:R-:W-:-:S13]  /*1ff0*/  ISETP.NE.U32.AND P0, PT, R0, RZ, PT ;  /* 0x000000ff0000720c */ /* 0x000fda0003f05070 */
[----:B------:R-:W-:Y:S05]  /*2000*/  @P0 BRA `(.L_x_430) ;  /* 0x0000000000500947 */ /* 0x000fea0003800000 */
[----:B------:R-:W3:Y:S01]  /*2010*/  LDCU UR4, c[0x0][0x388] ;  /* 0x00007100ff0477ac */ /* 0x000ee20008000800 */
[----:B012---:R-:W-:Y:S01]  /*2020*/  HFMA2 R23, -RZ, RZ, 0, 0 ;  /* 0x00000000ff177431 */ /* 0x007fe200000001ff */
[----:B---3--:R-:W0:Y:S01]  /*2030*/  I2F.U32.RP R2, UR4 ;  /* 0x0000000400027d06 */ /* 0x008e220008209000 */
        /* <DEDUP_REMOVED lines=17> */
.L_x_430:
[----:B------:R-:W-:Y:S01]  /*2150*/  IMAD.MOV.U32 R26, RZ, RZ, R10 ;  /* 0x000000ffff1a7224 */ /* 0x000fe200078e000a */
[----:B------:R-:W-:-:S07]  /*2160*/  MOV R10, 0x2180 ;  /* 0x00002180000a7802 */ /* 0x000fce0000000f00 */
[----:B012---:R-:W-:Y:S05]  /*2170*/  CALL.REL.NOINC `($__internal_1_$__cuda_sm20_rem_s64) ;  /* 0x0000002000f87944 */ /* 0x007fea0003c00000 */
.L_x_431:
[----:B------:R-:W-:Y:S05]  /*2180*/  BSYNC.RECONVERGENT B0 ;  /* 0x0000000000007941 */ /* 0x000fea0003800200 */
.L_x_429:
[----:B------:R-:W-:-:S05]  /*2190*/  IMAD.WIDE R14, R3, 0x8, R14 ;  /* 0x00000008030e7825 */ /* 0x000fca00078e020e */
[----:B------:R-:W-:Y:S01]  /*21a0*/  STG.E.64 desc[UR8][R14.64], R22 ;  /* 0x000000160e007986 */ /* 0x000fe2000c101b08 */
[----:B------:R-:W-:Y:S05]  /*21b0*/  EXIT ;  /* 0x000000000000794d */ /* 0x000fea0003800000 */
.L_x_382:
[----:B------:R-:W-:-:S13]  /*21c0*/  ISETP.GE.AND P0, PT, R5, 0x1, PT ;  /* 0x000000010500780c */ /* 0x000fda0003f06270 */
[----:B------:R-:W-:Y:S05]  /*21d0*/  @!P0 EXIT ;  /* 0x000000000000894d */ /* 0x000fea0003800000 */
[C---:B------:R-:W-:Y:S01]  /*21e0*/  ISETP.GE.U32.AND P0, PT, R5.reuse, 0x8, PT ;  /* 0x000000080500780c */ /* 0x040fe20003f06070 */
[----:B------:R-:W-:Y:S01]  /*21f0*/  IMAD.MOV.U32 R13, RZ, RZ, RZ ;  /* 0x000000ffff0d7224 */ /* 0x000fe200078e00ff */
[----:B------:R-:W-:-:S11]  /*2200*/  LOP3.LUT R3, R5, 0x7, RZ, 0xc0, !PT ;  /* 0x0000000705037812 */ /* 0x000fd600078ec0ff */
[----:B------:R-:W-:Y:S05]  /*2210*/  @!P0 BRA `(.L_x_432) ;  /* 0x00000010006c8947 */ /* 0x000fea0003800000 */
[----:B------:R-:W-:Y:S01]  /*2220*/  LOP3.LUT R13, R5, 0x7ffffff8, RZ, 0xc0, !PT ;  /* 0x7ffffff8050d7812 */ /* 0x000fe200078ec0ff */
[----:B------:R-:W0:Y:S01]  /*2230*/  LDCU UR6, c[0x0][0x38c] ;  /* 0x00007180ff0677ac */ /* 0x000e220008000800 */
[----:B------:R-:W-:Y:S01]  /*2240*/  MOV R7, RZ ;  /* 0x000000ff00077202 */ /* 0x000fe20000000f00 */
[----:B------:R-:W1:Y:S06]  /*2250*/  LDCU UR7, c[0x0][0x388] ;  /* 0x00007100ff0777ac */ /* 0x000e6c0008000800 */
.L_x_473:
        /* <DEDUP_REMOVED lines=14> */
[----:B------:R-:W-:-:S06]  /*2340*/  HFMA2 R23, -RZ, RZ, 0, 0 ;  /* 0x00000000ff177431 */ /* 0x000fcc00000001ff */
        /* <DEDUP_REMOVED lines=16> */
.L_x_436:
[----:B------:R-:W-:Y:S01]  /*2450*/  IMAD.MOV.U32 R26, RZ, RZ, R10 ;  /* 0x000000ffff1a7224 */ /* 0x000fe200078e000a */
[----:B------:R-:W-:-:S07]  /*2460*/  MOV R10, 0x2480 ;  /* 0x00002480000a7802 */ /* 0x000fce0000000f00 */
[----:B-1----:R-:W-:Y:S05]  /*2470*/  CALL.REL.NOINC `($__internal_1_$__cuda_sm20_rem_s64) ;  /* 0x0000002000387944 */ /* 0x002fea0003c00000 */
.L_x_437:
[----:B------:R-:W-:Y:S05]  /*2480*/  BSYNC.RECONVERGENT B1 ;  /* 0x0000000000017941 */ /* 0x000fea0003800200 */
.L_x_435:
[----:B------:R-:W-:-:S05]  /*2490*/  IMAD.WIDE.U32 R8, R5, 0x8, R14 ;  /* 0x0000000805087825 */ /* 0x000fca00078e000e */
[----:B------:R2:W-:Y:S02]  /*24a0*/  STG.E.64 desc[UR8][R8.64], R22 ;  /* 0x0000001608007986 */ /* 0x0005e4000c101b08 */
.L_x_434:
[----:B01----:R-:W-:Y:S05]  /*24b0*/  BSYNC.RECONVERGENT B0 ;  /* 0x0000000000007941 */ /* 0x003fea0003800200 */
.L_x_433:
[----:B------:R-:W-:Y:S01]  /*24c0*/  VIADD R19, R5, 0x80 ;  /* 0x0000008005137836 */ /* 0x000fe20000000000 */
[----:B------:R-:W-:Y:S03]  /*24d0*/  BSSY.RECONVERGENT B0, `(.L_x_438) ;  /* 0x0000022000007945 */ /* 0x000fe60003800200 */
[C---:B------:R-:W-:Y:S01]  /*24e0*/  IMAD.WIDE R20, R19.reuse, 0x8, R16 ;  /* 0x0000000813147825 */ /* 0x040fe200078e0210 */
[----:B------:R-:W-:-:S03]  /*24f0*/  ISETP.GE.AND P0, PT, R19, R2, PT ;  /* 0x000000021300720c */ /* 0x000fc60003f06270 */
[----:B------:R-:W-:-:S10]  /*2500*/  IMAD.WIDE R18, R19, 0x8, R14 ;  /* 0x0000000813127825 */ /* 0x000fd400078e020e */
[----:B------:R-:W-:Y:S05]  /*2510*/  @P0 BRA `(.L_x_439) ;  /* 0x0000000000740947 */ /* 0x000fea0003800000 */
[----:B------:R-:W3:Y:S01]  /*2520*/  LDG.E.64 R10, desc[UR8][R20.64] ;  /* 0x00000008140a7981 */ /* 0x000ee2000c1e1b00 */
[----:B------:R-:W-:Y:S01]  /*2530*/  BSSY.RECONVERGENT B1, `(.L_x_440) ;  /* 0x000001a000017945 */ /* 0x000fe20003800200 */
[----:B---3--:R-:W-:-:S04]  /*2540*/  LOP3.LUT R4, R11, UR6, RZ, 0xfc, !PT ;  /* 0x000000060b047c12 */ /* 0x008fc8000f8efcff */
[----:B------:R-:W-:-:S13]  /*2550*/  ISETP.NE.U32.AND P0, PT, R4, RZ, PT ;  /* 0x000000ff0400720c */ /* 0x000fda0003f05070 */
[----:B------:R-:W-:Y:S05]  /*2560*/  @P0 BRA `(.L_x_441) ;  /* 0x00000000004c0947 */ /* 0x000fea0003800000 */
[----:B------:R-:W0:Y:S01]  /*2570*/  I2F.U32.RP R6, UR7 ;  /* 0x0000000700067d06 */ /* 0x000e220008209000 */
[----:B------:R-:W-:Y:S02]  /*2580*/  ISETP.NE.U32.AND P1, PT, RZ, UR7, PT ;  /* 0x00000007ff007c0c */ /* 0x000fe4000bf25070 */
[----:B--2---:R-:W-:-:S05]  /*2590*/  MOV R23, RZ ;  /* 0x000000ff00177202 */ /* 0x004fca0000000f00 */
        /* <DEDUP_REMOVED lines=16> */
.L_x_441:
[----:B------:R-:W-:Y:S01]  /*26a0*/  IMAD.MOV.U32 R26, RZ, RZ, R10 ;  /* 0x000000ffff1a7224 */ /* 0x000fe200078e000a */
[----:B------:R-:W-:-:S07]  /*26b0*/  MOV R10, 0x26d0 ;  /* 0x000026d0000a7802 */ /* 0x000fce0000000f00 */
[----:B--2---:R-:W-:Y:S05]  /*26c0*/  CALL.REL.NOINC `($__internal_1_$__cuda_sm20_rem_s64) ;  /* 0x0000001c00a47944 */ /* 0x004fea0003c00000 */
.L_x_442:
[----:B------:R-:W-:Y:S05]  /*26d0*/  BSYNC.RECONVERGENT B1 ;  /* 0x0000000000017941 */ /* 0x000fea0003800200 */
.L_x_440:
[----:B------:R0:W-:Y:S02]  /*26e0*/  STG.E.64 desc[UR8][R18.64], R22 ;  /* 0x0000001612007986 */ /* 0x0001e4000c101b08 */
.L_x_439:
[----:B------:R-:W-:Y:S05]  /*26f0*/  BSYNC.RECONVERGENT B0 ;  /* 0x0000000000007941 */ /* 0x000fea0003800200 */
.L_x_438:
[----:B--2---:R-:W-:Y:S01]  /*2700*/  VIADD R9, R5, 0x100 ;  /* 0x0000010005097836 */ /* 0x004fe20000000000 */
[----:B------:R-:W-:Y:S04]  /*2710*/  BSSY.RECONVERGENT B0, `(.L_x_443) ;  /* 0x0000020000007945 */ /* 0x000fe80003800200 */
[----:B------:R-:W-:-:S13]  /*2720*/  ISETP.GE.AND P0, PT, R9, R2, PT ;  /* 0x000000020900720c */ /* 0x000fda0003f06270 */
[----:B------:R-:W-:Y:S05]  /*2730*/  @P0 BRA `(.L_x_444) ;  /* 0x0000000000740947 */ /* 0x000fea0003800000 */
[----:B------:R-:W2:Y:S01]  /*2740*/  LDG.E.64 R10, desc[UR8][R20.64+0x400] ;  /* 0x00040008140a7981 */ /* 0x000ea2000c1e1b00 */
[----:B------:R-:W-:Y:S01]  /*2750*/  BSSY.RECONVERGENT B1, `(.L_x_445) ;  /* 0x000001a000017945 */ /* 0x000fe20003800200 */
[----:B--2---:R-:W-:-:S04]  /*2760*/  LOP3.LUT R4, R11, UR6, RZ, 0xfc, !PT ;  /* 0x000000060b047c12 */ /* 0x004fc8000f8efcff */
[----:B------:R-:W-:-:S13]  /*2770*/  ISETP.NE.U32.AND P0, PT, R4, RZ, PT ;  /* 0x000000ff0400720c */ /* 0x000fda0003f05070 */
[----:B------:R-:W-:Y:S05]  /*2780*/  @P0 BRA `(.L_x_446) ;  /* 0x00000000004c0947 */ /* 0x000fea0003800000 */
[----:B------:R-:W1:Y:S01]  /*2790*/  I2F.U32.RP R6, UR7 ;  /* 0x0000000700067d06 */ /* 0x000e620008209000 */
[----:B------:R-:W-:Y:S01]  /*27a0*/  ISETP.NE.U32.AND P1, PT, RZ, UR7, PT ;  /* 0x00000007ff007c0c */ /* 0x000fe2000bf25070 */
[----:B0-----:R-:W-:-:S06]  /*27b0*/  HFMA2 R23, -RZ, RZ, 0, 0 ;  /* 0x00000000ff177431 */ /* 0x001fcc00000001ff */
[----:B-1----:R-:W0:Y:S02]  /*27c0*/  MUFU.RCP R6, R6 ;  /* 0x0000000600067308 */ /* 0x002e240000001000 */
        /* <DEDUP_REMOVED lines=15> */
.L_x_446:
[----:B------:R-:W-:Y:S01]  /*28c0*/  IMAD.MOV.U32 R26, RZ, RZ, R10 ;  /* 0x000000ffff1a7224 */ /* 0x000fe200078e000a */
[----:B------:R-:W-:-:S07]  /*28d0*/  MOV R10, 0x28f0 ;  /* 0x000028f0000a7802 */ /* 0x000fce0000000f00 */
[----:B0-----:R-:W-:Y:S05]  /*28e0*/  CALL.REL.NOINC `($__internal_1_$__cuda_sm20_rem_s64) ;  /* 0x0000001c001c7944 */ /* 0x001fea0003c00000 */
.L_x_447:
[----:B------:R-:W-:Y:S05]  /*28f0*/  BSYNC.RECONVERGENT B1 ;  /* 0x0000000000017941 */ /* 0x000fea0003800200 */
.L_x_445:
[----:B------:R1:W-:Y:S02]  /*2900*/  STG.E.64 desc[UR8][R18.64+0x400], R22 ;  /* 0x0004001612007986 */ /* 0x0003e4000c101b08 */
.L_x_444:
[----:B------:R-:W-:Y:S05]  /*2910*/  BSYNC.RECONVERGENT B0 ;  /* 0x0000000000007941 */ /* 0x000fea0003800200 */
.L_x_443:
[----:B------:R-:W-:Y:S01]  /*2920*/  VIADD R9, R5, 0x180 ;  /* 0x0000018005097836 */ /* 0x000fe20000000000 */
        /* <DEDUP_REMOVED lines=8> */
[----:B------:R-:W2:Y:S01]  /*29b0*/  I2F.U32.RP R6, UR7 ;  /* 0x0000000700067d06 */ /* 0x000ea20008209000 */
[----:B------:R-:W-:Y:S02]  /*29c0*/  ISETP.NE.U32.AND P1, PT, RZ, UR7, PT ;  /* 0x00000007ff007c0c */ /* 0x000fe4000bf25070 */
[----:B01----:R-:W-:-:S05]  /*29d0*/  MOV R23, RZ ;  /* 0x000000ff00177202 */ /* 0x003fca0000000f00 */
[----:B--2---:R-:W0:Y:S02]  /*29e0*/  MUFU.RCP R6, R6 ;  /* 0x0000000600067308 */ /* 0x004e240000001000 */
        /* <DEDUP_REMOVED lines=15> */
.L_x_451:
[----:B------:R-:W-:Y:S01]  /*2ae0*/  IMAD.MOV.U32 R26, RZ, RZ, R10 ;  /* 0x000000ffff1a7224 */ /* 0x000fe200078e000a */
[----:B------:R-:W-:-:S07]  /*2af0*/  MOV R10, 0x2b10 ;  /* 0x00002b10000a7802 */ /* 0x000fce0000000f00 */
[----:B01----:R-:W-:Y:S05]  /*2b00*/  CALL.REL.NOINC `($__internal_1_$__cuda_sm20_rem_s64) ;  /* 0x0000001800947944 */ /* 0x003fea0003c00000 */
.L_x_452:
[----:B------:R-:W-:Y:S05]  /*2b10*/  BSYNC.RECONVERGENT B1 ;  /* 0x0000000000017941 */ /* 0x000fea0003800200 */
.L_x_450:
[----:B------:R2:W-:Y:S02]  /*2b20*/  STG.E.64 desc[UR8][R18.64+0x800], R22 ;  /* 0x0008001612007986 */ /* 0x0005e4000c101b08 */
.L_x_449:
[----:B------:R-:W-:Y:S05]  /*2b30*/  BSYNC.RECONVERGENT B0 ;  /* 0x0000000000007941 */ /* 0x000fea0003800200 */
.L_x_448:
[----:B------:R-:W-:Y:S01]  /*2b40*/  VIADD R9, R5, 0x200 ;  /* 0x0000020005097836 */ /* 0x000fe20000000000 */
[----:B------:R-:W-:Y:S04]  /*2b50*/  BSSY.RECONVERGENT B0, `(.L_x_453) ;  /* 0x0000020000007945 */ /* 0x000fe80003800200 */
[----:B------:R-:W-:-:S13]  /*2b60*/  ISETP.GE.AND P0, PT, R9, R2, PT ;  /* 0x000000020900720c */ /* 0x000fda0003f06270 */
[----:B------:R-:W-:Y:S05]  /*2b70*/  @P0 BRA `(.L_x_454) ;  /* 0x0000000000740947 */ /* 0x000fea0003800000 */
[----:B------:R-:W3:Y:S01]  /*2b80*/  LDG.E.64 R10, desc[UR8][R20.64+0xc00] ;  /* 0x000c0008140a7981 */ /* 0x000ee2000c1e1b00 */
[----:B------:R-:W-:Y:S01]  /*2b90*/  BSSY.RECONVERGENT B1, `(.L_x_455) ;  /* 0x000001a000017945 */ /* 0x000fe20003800200 */
[----:B---3--:R-:W-:-:S04]  /*2ba0*/  LOP3.LUT R4, R11, UR6, RZ, 0xfc, !PT ;  /* 0x000000060b047c12 */ /* 0x008fc8000f8efcff */
[----:B------:R-:W-:-:S13]  /*2bb0*/  ISETP.NE.U32.AND P0, PT, R4, RZ, PT ;  /* 0x000000ff0400720c */ /* 0x000fda0003f05070 */
[----:B------:R-:W-:Y:S05]  /*2bc0*/  @P0 BRA `(.L_x_456) ;  /* 0x00000000004c0947 */ /* 0x000fea0003800000 */
[----:B------:R-:W3:Y:S01]  /*2bd0*/  I2F.U32.RP R6, UR7 ;  /* 0x0000000700067d06 */ /* 0x000ee20008209000 */
[----:B------:R-:W-:Y:S01]  /*2be0*/  ISETP.NE.U32.AND P1, PT, RZ, UR7, PT ;  /* 0x00000007ff007c0c */ /* 0x000fe2000bf25070 */
[----:B012---:R-:W-:-:S06]  /*2bf0*/  HFMA2 R23, -RZ, RZ, 0, 0 ;  /* 0x00000000ff177431 */ /* 0x007fcc00000001ff */
[----:B---3--:R-:W0:Y:S02]  /*2c00*/  MUFU.RCP R6, R6 ;  /* 0x0000000600067308 */ /* 0x008e240000001000 */
        /* <DEDUP_REMOVED lines=15> */
.L_x_456:
[----:B------:R-:W-:Y:S01]  /*2d00*/  IMAD.MOV.U32 R26, RZ, RZ, R10 ;  /* 0x000000ffff1a7224 */ /* 0x000fe200078e000a */
[----:B------:R-:W-:-:S07]  /*2d10*/  MOV R10, 0x2d30 ;  /* 0x00002d30000a7802 */ /* 0x000fce0000000f00 */
[----:B012---:R-:W-:Y:S05]  /*2d20*/  CALL.REL.NOINC `($__internal_1_$__cuda_sm20_rem_s64) ;  /* 0x00000018000c7944 */ /* 0x007fea0003c00000 */
.L_x_457:
[----:B------:R-:W-:Y:S05]  /*2d30*/  BSYNC.RECONVERGENT B1 ;  /* 0x0000000000017941 */ /* 0x000fea0003800200 */
.L_x_455:
[----:B------:R3:W-:Y:S02]  /*2d40*/  STG.E.64 desc[UR8][R18.64+0xc00], R22 ;  /* 0x000c001612007986 */ /* 0x0007e4000c101b08 */
.L_x_454:
[----:B------:R-:W-:Y:S05]  /*2d50*/  BSYNC.RECONVERGENT B0 ;  /* 0x0000000000007941 */ /* 0x000fea0003800200 */
.L_x_453:
[----:B------:R-:W-:Y:S01]  /*2d60*/  VIADD R9, R5, 0x280 ;  /* 0x0000028005097836 */ /* 0x000fe20000000000 */
[----:B------:R-:W-:Y:S04]  /*2d70*/  BSSY.RECONVERGENT B0, `(.L_x_458) ;  /* 0x0000020000007945 */ /* 0x000fe80003800200 */
[----:B------:R-:W-:-:S13]  /*2d80*/  ISETP.GE.AND P0, PT, R9, R2, PT ;  /* 0x000000020900720c */ /* 0x000fda0003f06270 */
[----:B------:R-:W-:Y:S05]  /*2d90*/  @P0 BRA `(.L_x_459) ;  /* 0x0000000000740947 */ /* 0x000fea0003800000 */
[----:B------:R-:W4:Y:S01]  /*2da0*/  LDG.E.64 R10, desc[UR8][R20.64+0x1000] ;  /* 0x00100008140a7981 */ /* 0x000f22000c1e1b00 */
[----:B------:R-:W-:Y:S01]  /*2db0*/  BSSY.RECONVERGENT B1, `(.L_x_460) ;  /* 0x000001a000017945 */ /* 0x000fe20003800200 */
[----:B----4-:R-:W-:-:S04]  /*2dc0*/  LOP3.LUT R4, R11, UR6, RZ, 0xfc, !PT ;  /* 0x000000060b047c12 */ /* 0x010fc8000f8efcff */
[----:B------:R-:W-:-:S13]  /*2dd0*/  ISETP.NE.U32.AND P0, PT, R4, RZ, PT ;  /* 0x000000ff0400720c */ /* 0x000fda0003f05070 */
[----:B------:R-:W-:Y:S05]  /*2de0*/  @P0 BRA `(.L_x_461) ;  /* 0x00000000004c0947 */ /* 0x000fea0003800000 */
[----:B------:R-:W4:Y:S01]  /*2df0*/  I2F.U32.RP R6, UR7 ;  /* 0x0000000700067d06 */ /* 0x000f220008209000 */
[----:B------:R-:W-:Y:S02]  /*2e00*/  ISETP.NE.U32.AND P1, PT, RZ, UR7, PT ;  /* 0x00000007ff007c0c */ /* 0x000fe4000bf25070 */
[----:B0123--:R-:W-:-:S05]  /*2e10*/  MOV R23, RZ ;  /* 0x000000ff00177202 */ /* 0x00ffca0000000f00 */
[----:B----4-:R-:W0:Y:S02]  /*2e20*/  MUFU.RCP R6, R6 ;  /* 0x0000000600067308 */ /* 0x010e240000001000 */
        /* <DEDUP_REMOVED lines=15> */
.L_x_461:
[----:B------:R-:W-:Y:S01]  /*2f20*/  IMAD.MOV.U32 R26, RZ, RZ, R10 ;  /* 0x000000ffff1a7224 */ /* 0x000fe200078e000a */
[----:B------:R-:W-:-:S07]  /*2f30*/  MOV R10, 0x2f50 ;  /* 0x00002f50000a7802 */ /* 0x000fce0000000f00 */
[----:B0123--:R-:W-:Y:S05]  /*2f40*/  CALL.REL.NOINC `($__internal_1_$__cuda_sm20_rem_s64) ;  /* 0x0000001400847944 */ /* 0x00ffea0003c00000 */
.L_x_462:
[----:B------:R-:W-:Y:S05]  /*2f50*/  BSYNC.RECONVERGENT B1 ;  /* 0x0000000000017941 */ /* 0x000fea0003800200 */
.L_x_460:
[----:B------:R4:W-:Y:S02]  /*2f60*/  STG.E.64 desc[UR8][R18.64+0x1000], R22 ;  /* 0x0010001612007986 */ /* 0x0009e4000c101b08 */
.L_x_459:
[----:B------:R-:W-:Y:S05]  /*2f70*/  BSYNC.RECONVERGENT B0 ;  /* 0x0000000000007941 */ /* 0x000fea0003800200 */
.L_x_458:
[----:B------:R-:W-:Y:S01]  /*2f80*/  VIADD R9, R5, 0x300 ;  /* 0x0000030005097836 */ /* 0x000fe20000000000 */
[----:B------:R-:W-:Y:S04]  /*2f90*/  BSSY.RECONVERGENT B0, `(.L_x_463) ;  /* 0x0000020000007945 */ /* 0x000fe80003800200 */
[----:B------:R-:W-:-:S13]  /*2fa0*/  ISETP.GE.AND P0, PT, R9, R2, PT ;  /* 0x000000020900720c */ /* 0x000fda0003f06270 */
[----:B------:R-:W-:Y:S05]  /*2fb0*/  @P0 BRA `(.L_x_464) ;  /* 0x0000000000740947 */ /* 0x000fea0003800000 */
[----:B------:R-:W5:Y:S01]  /*2fc0*/  LDG.E.64 R10, desc[UR8][R20.64+0x1400] ;  /* 0x00140008140a7981 */ /* 0x000f62000c1e1b00 */
[----:B------:R-:W-:Y:S01]  /*2fd0*/  BSSY.RECONVERGENT B1, `(.L_x_465) ;  /* 0x000001a000017945 */ /* 0x000fe20003800200 */
[----:B-----5:R-:W-:-:S04]  /*2fe0*/  LOP3.LUT R4, R11, UR6, RZ, 0xfc, !PT ;  /* 0x000000060b047c12 */ /* 0x020fc8000f8efcff */
[----:B------:R-:W-:-:S13]  /*2ff0*/  ISETP.NE.U32.AND P0, PT, R4, RZ, PT ;  /* 0x000000ff0400720c */ /* 0x000fda0003f05070 */
[----:B------:R-:W-:Y:S05]  /*3000*/  @P0 BRA `(.L_x_466) ;  /* 0x00000000004c0947 */ /* 0x000fea0003800000 */
[----:B------:R-:W5:Y:S01]  /*3010*/  I2F.U32.RP R6, UR7 ;  /* 0x0000000700067d06 */ /* 0x000f620008209000 */
[----:B------:R-:W-:Y:S01]  /*3020*/  ISETP.NE.U32.AND P1, PT, RZ, UR7, PT ;  /* 0x00000007ff007c0c */ /* 0x000fe2000bf25070 */
[----:B01234-:R-:W-:-:S06]  /*3030*/  HFMA2 R23, -RZ, RZ, 0, 0 ;  /* 0x00000000ff177431 */ /* 0x01ffcc00000001ff */
[----:B-----5:R-:W0:Y:S02]  /*3040*/  MUFU.RCP R6, R6 ;  /* 0x0000000600067308 */ /* 0x020e240000001000 */
        /* <DEDUP_REMOVED lines=15> */
.L_x_466:
[----:B------:R-:W-:Y:S01]  /*3140*/  IMAD.MOV.U32 R26, RZ, RZ, R10 ;  /* 0x000000ffff1a7224 */ /* 0x000fe200078e000a */
[----:B------:R-:W-:-:S07]  /*3150*/  MOV R10, 0x3170 ;  /* 0x00003170000a7802 */ /* 0x000fce0000000f00 */
[----:B01234-:R-:W-:Y:S05]  /*3160*/  CALL.REL.NOINC `($__internal_1_$__cuda_sm20_rem_s64) ;  /* 0x0000001000fc7944 */ /* 0x01ffea0003c00000 */
.L_x_467:
[----:B------:R-:W-:Y:S05]  /*3170*/  BSYNC.RECONVERGENT B1 ;  /* 0x0000000000017941 */ /* 0x000fea0003800200 */
.L_x_465:
[----:B------:R0:W-:Y:S02]  /*3180*/  STG.E.64 desc[UR8][R18.64+0x1400], R22 ;  /* 0x0014001612007986 */ /* 0x0001e4000c101b08 */
.L_x_464:
[----:B------:R-:W-:Y:S05]  /*3190*/  BSYNC.RECONVERGENT B0 ;  /* 0x0000000000007941 */ /* 0x000fea0003800200 */
.L_x_463:
        /* <DEDUP_REMOVED lines=10> */
[----:B------:R-:W-:Y:S01]  /*3240*/  IMAD.MOV.U32 R4, RZ, RZ, RZ ;  /* 0x000000ffff047224 */ /* 0x000fe200078e00ff */
[----:B------:R-:W-:Y:S02]  /*3250*/  ISETP.NE.U32.AND P1, PT, RZ, UR7, PT ;  /* 0x00000007ff007c0c */ /* 0x000fe4000bf25070 */
[----:B01234-:R-:W-:-:S04]  /*3260*/  MOV R23, RZ ;  /* 0x000000ff00177202 */ /* 0x01ffc80000000f00 */
[----:B-----5:R-:W0:Y:S02]  /*3270*/  MUFU.RCP R6, R6 ;  /* 0x0000000600067308 */ /* 0x020e240000001000 */
        /* <DEDUP_REMOVED lines=14> */
.L_x_471:
[----:B------:R-:W-:Y:S01]  /*3360*/  IMAD.MOV.U32 R26, RZ, RZ, R10 ;  /* 0x000000ffff1a7224 */ /* 0x000fe200078e000a */
[----:B------:R-:W-:-:S07]  /*3370*/  MOV R10, 0x3390 ;  /* 0x00003390000a7802 */ /* 0x000fce0000000f00 */
[----:B01234-:R-:W-:Y:S05]  /*3380*/  CALL.REL.NOINC `($__internal_1_$__cuda_sm20_rem_s64) ;  /* 0x0000001000747944 */ /* 0x01ffea0003c00000 */
.L_x_472:
[----:B------:R-:W-:Y:S05]  /*3390*/  BSYNC.RECONVERGENT B1 ;  /* 0x0000000000017941 */ /* 0x000fea0003800200 */
.L_x_470:
[----:B------:R0:W-:Y:S02]  /*33a0*/  STG.E.64 desc[UR8][R18.64+0x1800], R22 ;  /* 0x0018001612007986 */ /* 0x0001e4000c101b08 */
.L_x_469:
[----:B------:R-:W-:Y:S05]  /*33b0*/  BSYNC.RECONVERGENT B0 ;  /* 0x0000000000007941 */ /* 0x000fea0003800200 */
.L_x_468:
[----:B------:R-:W-:Y:S05]  /*33c0*/  @P2 BRA `(.L_x_473) ;  /* 0xffffffec00a42947 */ /* 0x000fea000383ffff */
.L_x_432:
        /* <DEDUP_REMOVED lines=10> */
[----:B------:R-:W-:Y:S01]  /*3470*/  IMAD.WIDE R10, R5, 0x8, R16 ;  /* 0x00000008050a7825 */ /* 0x000fe200078e0210 */
[----:B------:R-:W5:Y:S05]  /*3480*/  LDCU UR4, c[0x0][0x38c] ;  /* 0x00007180ff0477ac */ /* 0x000f6a0008000800 */
[----:B------:R-:W5:Y:S01]  /*3490*/  LDG.E.64 R10, desc[UR8][R10.64] ;  /* 0x000000080a0a7981 */ /* 0x000f62000c1e1b00 */
[----:B------:R-:W-:Y:S01]  /*34a0*/  BSSY.RECONVERGENT B1, `(.L_x_477) ;  /* 0x000001b000017945 */ /* 0x000fe20003800200 */
[----:B-----5:R-:W-:-:S04]  /*34b0*/  LOP3.LUT R3, R11, UR4, RZ, 0xfc, !PT ;  /* 0x000000040b037c12 */ /* 0x020fc8000f8efcff */
[----:B------:R-:W-:-:S13]  /*34c0*/  ISETP.NE.U32.AND P0, PT, R3, RZ, PT ;  /* 0x000000ff0300720c */ /* 0x000fda0003f05070 */
[----:B------:R-:W-:Y:S05]  /*34d0*/  @P0 BRA `(.L_x_478) ;  /* 0x0000000000500947 */ /* 0x000fea0003800000 */
[----:B------:R-:W5:Y:S01]  /*34e0*/  LDCU UR4, c[0x0][0x388] ;  /* 0x00007100ff0477ac */ /* 0x000f620008000800 */
[----:B01234-:R-:W-:Y:S01]  /*34f0*/  HFMA2 R23, -RZ, RZ, 0, 0 ;  /* 0x00000000ff177431 */ /* 0x01ffe200000001ff */
[----:B-----5:R-:W0:Y:S01]  /*3500*/  I2F.U32.RP R4, UR4 ;  /* 0x0000000400047d06 */ /* 0x020e220008209000 */
        /* <DEDUP_REMOVED lines=17> */
.L_x_478:
[----:B------:R-:W-:Y:S01]  /*3620*/  IMAD.MOV.U32 R26, RZ, RZ, R10 ;  /* 0x000000ffff1a7224 */ /* 0x000fe200078e000a */
[----:B------:R-:W-:-:S07]  /*3630*/  MOV R10, 0x3650 ;  /* 0x00003650000a7802 */ /* 0x000fce0000000f00 */
[----:B01234-:R-:W-:Y:S05]  /*3640*/  CALL.REL.NOINC `($__internal_1_$__cuda_sm20_rem_s64) ;  /* 0x0000000c00c47944 */ /* 0x01ffea0003c00000 */
.L_x_479:
[----:B------:R-:W-:Y:S05]  /*3650*/  BSYNC.RECONVERGENT B1 ;  /* 0x0000000000017941 */ /* 0x000fea0003800200 */
.L_x_477:
[----:B------:R-:W-:-:S05]  /*3660*/  IMAD.WIDE R6, R5, 0x8, R14 ;  /* 0x0000000805067825 */ /* 0x000fca00078e020e */
[----:B------:R0:W-:Y:S02]  /*3670*/  STG.E.64 desc[UR8][R6.64], R22 ;  /* 0x0000001606007986 */ /* 0x0001e4000c101b08 */
.L_x_476:
[----:B------:R-:W-:Y:S05]  /*3680*/  BSYNC.RECONVERGENT B0 ;  /* 0x0000000000007941 */ /* 0x000fea0003800200 */
.L_x_475:
[----:B------:R-:W-:Y:S01]  /*3690*/  VIADD R3, R5, 0x80 ;  /* 0x0000008005037836 */ /* 0x000fe20000000000 */
        /* <DEDUP_REMOVED lines=11> */
[----:B01234-:R-:W-:Y:S01]  /*3750*/  MOV R23, RZ ;  /* 0x000000ff00177202 */ /* 0x01ffe20000000f00 */
        /* <DEDUP_REMOVED lines=18> */
.L_x_483:
[----:B------:R-:W-:Y:S01]  /*3880*/  IMAD.MOV.U32 R26, RZ, RZ, R10 ;  /* 0x000000ffff1a7224 */ /* 0x000fe200078e000a */
[----:B------:R-:W-:-:S07]  /*3890*/  MOV R10, 0x38b0 ;  /* 0x000038b0000a7802 */ /* 0x000fce0000000f00 */
[----:B01234-:R-:W-:Y:S05]  /*38a0*/  CALL.REL.NOINC `($__internal_1_$__cuda_sm20_rem_s64) ;  /* 0x0000000c002c7944 */ /* 0x01ffea0003c00000 */
.L_x_484:
[----:B------:R-:W-:Y:S05]  /*38b0*/  BSYNC.RECONVERGENT B1 ;  /* 0x0000000000017941 */ /* 0x000fea0003800200 */
.L_x_482:
[----:B------:R-:W-:-:S05]  /*38c0*/  IMAD.WIDE R6, R3, 0x8, R14 ;  /* 0x0000000803067825 */ /* 0x000fca00078e020e */
[----:B------:R0:W-:Y:S02]  /*38d0*/  STG.E.64 desc[UR8][R6.64], R22 ;  /* 0x0000001606007986 */ /* 0x0001e4000c101b08 */
.L_x_481:
[----:B------:R-:W-:Y:S05]  /*38e0*/  BSYNC.RECONVERGENT B0 ;  /* 0x0000000000007941 */ /* 0x000fea0003800200 */
.L_x_480:
        /* <DEDUP_REMOVED lines=31> */
.L_x_488:
[----:B------:R-:W-:Y:S01]  /*3ae0*/  IMAD.MOV.U32 R26, RZ, RZ, R10 ;  /* 0x000000ffff1a7224 */ /* 0x000fe200078e000a */
[----:B------:R-:W-:-:S07]  /*3af0*/  MOV R10, 0x3b10 ;  /* 0x00003b10000a7802 */ /* 0x000fce0000000f00 */
[----:B01234-:R-:W-:Y:S05]  /*3b00*/  CALL.REL.NOINC `($__internal_1_$__cuda_sm20_rem_s64) ;  /* 0x0000000800947944 */ /* 0x01ffea0003c00000 */
.L_x_489:
[----:B------:R-:W-:Y:S05]  /*3b10*/  BSYNC.RECONVERGENT B1 ;  /* 0x0000000000017941 */ /* 0x000fea0003800200 */
.L_x_487:
[----:B------:R-:W-:-:S05]  /*3b20*/  IMAD.WIDE R6, R3, 0x8, R14 ;  /* 0x0000000803067825 */ /* 0x000fca00078e020e */
[----:B------:R0:W-:Y:S02]  /*3b30*/  STG.E.64 desc[UR8][R6.64], R22 ;  /* 0x0000001606007986 */ /* 0x0001e4000c101b08 */
.L_x_486:
[----:B------:R-:W-:Y:S05]  /*3b40*/  BSYNC.RECONVERGENT B0 ;  /* 0x0000000000007941 */ /* 0x000fea0003800200 */
.L_x_485:
        /* <DEDUP_REMOVED lines=31> */
.L_x_493:
[----:B------:R-:W-:Y:S01]  /*3d40*/  IMAD.MOV.U32 R26, RZ, RZ, R10 ;  /* 0x000000ffff1a7224 */ /* 0x000fe200078e000a */
[----:B------:R-:W-:-:S07]  /*3d50*/  MOV R10, 0x3d70 ;  /* 0x00003d70000a7802 */ /* 0x000fce0000000f00 */
[----:B01234-:R-:W-:Y:S05]  /*3d60*/  CALL.REL.NOINC `($__internal_1_$__cuda_sm20_rem_s64) ;  /* 0x0000000400fc7944 */ /* 0x01ffea0003c00000 */
.L_x_494:
[----:B------:R-:W-:Y:S05]  /*3d70*/  BSYNC.RECONVERGENT B1 ;  /* 0x0000000000017941 */ /* 0x000fea0003800200 */
.L_x_492:
[----:B------:R-:W-:-:S05]  /*3d80*/  IMAD.WIDE R4, R5, 0x8, R14 ;  /* 0x0000000805047825 */ /* 0x000fca00078e020e */
[----:B------:R0:W-:Y:S02]  /*3d90*/  STG.E.64 desc[UR8][R4.64], R22 ;  /* 0x0000001604007986 */ /* 0x0001e4000c101b08 */
.L_x_491:
[----:B------:R-:W-:Y:S05]  /*3da0*/  BSYNC.RECONVERGENT B0 ;  /* 0x0000000000007941 */ /* 0x000fea0003800200 */
.L_x_490:
[----:B------:R-:W-:-:S07]  /*3db0*/  VIADD R13, R13, 0x4 ;  /* 0x000000040d0d7836 */ /* 0x000fce0000000000 */
.L_x_474:
[----:B------:R-:W-:-:S13]  /*3dc0*/  ISETP.NE.AND P0, PT, RZ, UR6, PT ;  /* 0x00000006ff007c0c */ /* 0x000fda000bf05270 */
[----:B------:R-:W-:Y:S05]  /*3dd0*/  @!P0 EXIT ;  /* 0x000000000000894d */ /* 0x000fea0003800000 */
[----:B------:R-:W-:-:S09]  /*3de0*/  UISETP.NE.AND UP0, UPT, UR6, 0x1, UPT ;  /* 0x000000010600788c */ /* 0x000fd2000bf05270 */
[----:B------:R-:W-:Y:S05]  /*3df0*/  BRA.U !UP0, `(.L_x_495) ;  /* 0x0000000508347547 */ /* 0x000fea000b800000 */
[----:B------:R-:W-:Y:S01]  /*3e00*/  LEA R3, R13, R0, 0x7 ;  /* 0x000000000d037211 */ /* 0x000fe200078e38ff */
[----:B------:R-:W-:Y:S03]  /*3e10*/  BSSY.RECONVERGENT B0, `(.L_x_496) ;  /* 0x0000024000007945 */ /* 0x000fe60003800200 */
[----:B------:R-:W-:-:S13]  /*3e20*/  ISETP.GE.AND P0, PT, R3, R2, PT ;  /* 0x000000020300720c */ /* 0x000fda0003f06270 */
[----:B------:R-:W-:Y:S05]  /*3e30*/  @P0 BRA `(.L_x_497) ;  /* 0x0000000000840947 */ /* 0x000fea0003800000 */
[----:B------:R-:W-:Y:S01]  /*3e40*/  IMAD.WIDE R10, R3, 0x8, R16 ;  /* 0x00000008030a7825 */ /* 0x000fe200078e0210 */
[----:B------:R-:W0:Y:S05]  /*3e50*/  LDCU UR4, c[0x0][0x38c] ;  /* 0x00007180ff0477ac */ /* 0x000e2a0008000800 */
[----:B------:R-:W0:Y:S01]  /*3e60*/  LDG.E.64 R10, desc[UR8][R10.64] ;  /* 0x000000080a0a7981 */ /* 0x000e22000c1e1b00 */
[----:B------:R-:W-:Y:S01]  /*3e70*/  BSSY.RECONVERGENT B1, `(.L_x_498) ;  /* 0x000001b000017945 */ /* 0x000fe20003800200 */
[----:B0-----:R-:W-:-:S04]  /*3e80*/  LOP3.LUT R4, R11, UR4, RZ, 0xfc, !PT ;  /* 0x000000040b047c12 */ /* 0x001fc8000f8efcff */
[----:B------:R-:W-:-:S13]  /*3e90*/  ISETP.NE.U32.AND P0, PT, R4, RZ, PT ;  /* 0x000000ff0400720c */ /* 0x000fda0003f05070 */
[----:B------:R-:W-:Y:S05]  /*3ea0*/  @P0 BRA `(.L_x_499) ;  /* 0x0000000000500947 */ /* 0x000fea0003800000 */
[----:B------:R-:W0:Y:S01]  /*3eb0*/  LDCU UR4, c[0x0][0x388] ;  /* 0x00007100ff0477ac */ /* 0x000e220008000800 */
[----:B------:R-:W-:Y:S02]  /*3ec0*/  HFMA2 R4, -RZ, RZ, 0, 0 ;  /* 0x00000000ff047431 */ /* 0x000fe400000001ff */
[----:B-1234-:R-:W-:Y:S01]  /*3ed0*/  IMAD.MOV.U32 R23, RZ, RZ, RZ ;  /* 0x000000ffff177224 */ /* 0x01efe200078e00ff */
        /* <DEDUP_REMOVED lines=17> */
.L_x_499:
[----:B------:R-:W-:Y:S01]  /*3ff0*/  IMAD.MOV.U32 R26, RZ, RZ, R10 ;  /* 0x000000ffff1a7224 */ /* 0x000fe200078e000a */
[----:B------:R-:W-:-:S07]  /*4000*/  MOV R10, 0x4020 ;  /* 0x00004020000a7802 */ /* 0x000fce0000000f00 */
[----:B-1234-:R-:W-:Y:S05]  /*4010*/  CALL.REL.NOINC `($__internal_1_$__cuda_sm20_rem_s64) ;  /* 0x0000000400507944 */ /* 0x01efea0003c00000 */
.L_x_500:
[----:B------:R-:W-:Y:S05]  /*4020*/  BSYNC.RECONVERGENT B1 ;  /* 0x0000000000017941 */ /* 0x000fea0003800200 */
.L_x_498:
[----:B------:R-:W-:-:S05]  /*4030*/  IMAD.WIDE R4, R3, 0x8, R14 ;  /* 0x0000000803047825 */ /* 0x000fca00078e020e */
[----:B------:R0:W-:Y:S02]  /*4040*/  STG.E.64 desc[UR8][R4.64], R22 ;  /* 0x0000001604007986 */ /* 0x0001e4000c101b08 */
.L_x_497:
[----:B------:R-:W-:Y:S05]  /*4050*/  BSYNC.RECONVERGENT B0 ;  /* 0x0000000000007941 */ /* 0x000fea0003800200 */
.L_x_496:
[----:B------:R-:W-:Y:S01]  /*4060*/  IADD3 R3, PT, PT, R3, 0x80, RZ ;  /* 0x0000008003037810 */ /* 0x000fe20007ffe0ff */
        /* <DEDUP_REMOVED lines=30> */
.L_x_504:
[----:B------:R-:W-:Y:S01]  /*4250*/  IMAD.MOV.U32 R26, RZ, RZ, R10 ;  /* 0x000000ffff1a7224 */ /* 0x000fe200078e000a */
[----:B------:R-:W-:-:S07]  /*4260*/  MOV R10, 0x4280 ;  /* 0x00004280000a7802 */ /* 0x000fce0000000f00 */
[----:B-1234-:R-:W-:Y:S05]  /*4270*/  CALL.REL.NOINC `($__internal_1_$__cuda_sm20_rem_s64) ;  /* 0x0000000000b87944 */ /* 0x01efea0003c00000 */
.L_x_505:
[----:B------:R-:W-:Y:S05]  /*4280*/  BSYNC.RECONVERGENT B1 ;  /* 0x0000000000017941 */ /* 0x000fea0003800200 */
.L_x_503:
[----:B------:R-:W-:-:S05]  /*4290*/  IMAD.WIDE R4, R3, 0x8, R14 ;  /* 0x0000000803047825 */ /* 0x000fca00078e020e */
[----:B------:R0:W-:Y:S02]  /*42a0*/  STG.E.64 desc[UR8][R4.64], R22 ;  /* 0x0000001604007986 */ /* 0x0001e4000c101b08 */
.L_x_502:
[----:B------:R-:W-:Y:S05]  /*42b0*/  BSYNC.RECONVERGENT B0 ;  /* 0x0000000000007941 */ /* 0x000fea0003800200 */
.L_x_501:
[----:B------:R-:W-:-:S07]  /*42c0*/  IADD3 R13, PT, PT, R13, 0x2, RZ ;  /* 0x000000020d0d7810 */ /* 0x000fce0007ffe0ff */
.L_x_495:
[----:B------:R-:W5:Y:S02]  /*42d0*/  LDC R3, c[0x0][0x384] ;  /* 0x0000e100ff037b82 */ /* 0x000f640000000800 */
[----:B-----5:R-:W-:-:S04]  /*42e0*/  LOP3.LUT R3, R3, 0x1, RZ, 0xc0, !PT ;  /* 0x0000000103037812 */ /* 0x020fc800078ec0ff */
[----:B------:R-:W-:-:S13]  /*42f0*/  ISETP.NE.U32.AND P0, PT, R3, 0x1, PT ;  /* 0x000000010300780c */ /* 0x000fda0003f05070 */
[----:B------:R-:W-:Y:S05]  /*4300*/  @P0 EXIT ;  /* 0x000000000000094d */ /* 0x000fea0003800000 */
[----:B------:R-:W-:-:S05]  /*4310*/  IMAD R13, R13, 0x80, R0 ;  /* 0x000000800d0d7824 */ /* 0x000fca00078e0200 */
[----:B------:R-:W-:-:S13]  /*4320*/  ISETP.GE.AND P0, PT, R13, R2, PT ;  /* 0x000000020d00720c */ /* 0x000fda0003f06270 */
[----:B------:R-:W-:Y:S05]  /*4330*/  @P0 EXIT ;  /* 0x000000000000094d */ /* 0x000fea0003800000 */
        /* <DEDUP_REMOVED lines=8> */
[----:B01234-:R-:W-:Y:S01]  /*43c0*/  IMAD.MOV.U32 R23, RZ, RZ, RZ ;  /* 0x000000ffff177224 */ /* 0x01ffe200078e00ff */
[----:B-----5:R-:W0:Y:S01]  /*43d0*/  I2F.U32.RP R4, UR4 ;  /* 0x0000000400047d06 */ /* 0x020e220008209000 */
        /* <DEDUP_REMOVED lines=17> */
.L_x_507:
[----:B------:R-:W-:Y:S02]  /*44f0*/  MOV R26, R10 ;  /* 0x0000000a001a7202 */ /* 0x000fe40000000f00 */
[----:B------:R-:W-:-:S07]  /*4500*/  MOV R10, 0x4520 ;  /* 0x00004520000a7802 */ /* 0x000fce0000000f00 */
[----:B01234-:R-:W-:Y:S05]  /*4510*/  CALL.REL.NOINC `($__internal_1_$__cuda_sm20_rem_s64) ;  /* 0x0000000000107944 */ /* 0x01ffea0003c00000 */
.L_x_508:
[----:B------:R-:W-:Y:S05]  /*4520*/  BSYNC.RECONVERGENT B0 ;  /* 0x0000000000007941 */ /* 0x000fea0003800200 */
.L_x_506:
[----:B------:R-:W-:-:S05]  /*4530*/  IMAD.WIDE R14, R13, 0x8, R14 ;  /* 0x000000080d0e7825 */ /* 0x000fca00078e020e */
[----:B------:R-:W-:Y:S01]  /*4540*/  STG.E.64 desc[UR8][R14.64], R22 ;  /* 0x000000160e007986 */ /* 0x000fe2000c101b08 */
[----:B------:R-:W-:Y:S05]  /*4550*/  EXIT ;  /* 0x000000000000794d */ /* 0x000fea0003800000 */
        .weak           $__internal_1_$__cuda_sm20_rem_s64
        .type           $__internal_1_$__cuda_sm20_rem_s64,@function
        .size           $__internal_1_$__cuda_sm20_rem_s64,(.L_x_1168 - $__internal_1_$__cuda_sm20_rem_s64)
$__internal_1_$__cuda_sm20_rem_s64:
        /* <DEDUP_REMOVED lines=9> */
[----:B0-----:R-:W-:-:S06]  /*45f0*/  VIADD R22, R22, 0x1ffffffe ;  /* 0x1ffffffe16167836 */ /* 0x001fcc0000000000 */
[----:B------:R-:W0:Y:S02]  /*4600*/  F2I.U64.TRUNC R24, R22 ;  /* 0x0000001600187311 */ /* 0x000e24000020d800 */
[----:B0-----:R-:W-:-:S04]  /*4610*/  IMAD.WIDE.U32 R28, R24, UR4, RZ ;  /* 0x00000004181c7c25 */ /* 0x001fc8000f8e00ff */
[C---:B------:R-:W-:Y:S01]  /*4620*/  IMAD R9, R24.reuse, UR5, R29 ;  /* 0x0000000518097c24 */ /* 0x040fe2000f8e021d */
[----:B------:R-:W-:Y:S02]  /*4630*/  IADD3 R23, P0, PT, RZ, -R28, RZ ;  /* 0x8000001cff177210 */ /* 0x000fe40007f1e0ff */
[----:B------:R-:W-:Y:S01]  /*4640*/  MOV R29, R24 ;  /* 0x00000018001d7202 */ /* 0x000fe20000000f00 */
[----:B------:R-:W-:Y:S02]  /*4650*/  IMAD R9, R25, UR4, R9 ;  /* 0x0000000419097c24 */ /* 0x000fe4000f8e0209 */
[----:B------:R-:W-:-:S04]  /*4660*/  IMAD.HI.U32 R28, R24, R23, RZ ;  /* 0x00000017181c7227 */ /* 0x000fc800078e00ff */
[----:B------:R-:W-:-:S04]  /*4670*/  IMAD.X R9, RZ, RZ, ~R9, P0 ;  /* 0x000000ffff097224 */ /* 0x000fc800000e0e09 */
[----:B------:R-:W-:-:S04]  /*4680*/  IMAD.WIDE.U32 R28, P0, R24, R9, R28 ;  /* 0x00000009181c7225 */ /* 0x000fc8000780001c */
[C---:B------:R-:W-:Y:S02]  /*4690*/  IMAD R8, R25.reuse, R9, RZ ;  /* 0x0000000919087224 */ /* 0x040fe400078e02ff */
[----:B------:R-:W-:-:S04]  /*46a0*/  IMAD.HI.U32 R23, P1, R25, R23, R28 ;  /* 0x0000001719177227 */ /* 0x000fc8000782001c */
[----:B------:R-:W-:Y:S01]  /*46b0*/  IMAD.HI.U32 R9, R25, R9, RZ ;  /* 0x0000000919097227 */ /* 0x000fe200078e00ff */
[----:B------:R-:W-:-:S03]  /*46c0*/  IADD3 R29, P3, PT, R8, R23, RZ ;  /* 0x00000017081d7210 */ /* 0x000fc60007f7e0ff */
[----:B------:R-:W-:Y:S02]  /*46d0*/  IMAD.X R8, RZ, RZ, ~UR11, P5 ;  /* 0x8000000bff087e24 */ /* 0x000fe4000a8e06ff */
[----:B------:R-:W-:Y:S01]  /*46e0*/  IMAD.X R9, R9, 0x1, R25, P0 ;  /* 0x0000000109097824 */ /* 0x000fe200000e0619 */
[----:B------:R-:W-:Y:S01]  /*46f0*/  IADD3 R25, P5, PT, RZ, -R26, RZ ;  /* 0x8000001aff197210 */ /* 0x000fe20007fbe0ff */
[C---:B------:R-:W-:Y:S01]  /*4700*/  IMAD.WIDE.U32 R22, R29.reuse, UR4, RZ ;  /* 0x000000041d167c25 */ /* 0x040fe2000f8e00ff */
[----:B------:R-:W-:Y:S02]  /*4710*/  SEL R8, R8, UR11, !P4 ;  /* 0x0000000b08087c07 */ /* 0x000fe4000e000000 */
[----:B------:R-:W-:Y:S02]  /*4720*/  IADD3.X R9, PT, PT, RZ, RZ, R9, P3, P1 ;  /* 0x000000ffff097210 */ /* 0x000fe40001fe2409 */
[----:B------:R-:W-:Y:S01]  /*4730*/  IADD3 R22, P0, PT, RZ, -R22, RZ ;  /* 0x80000016ff167210 */ /* 0x000fe20007f1e0ff */
[----:B------:R-:W-:Y:S01]  /*4740*/  IMAD R24, R29, R8, R23 ;  /* 0x000000081d187224 */ /* 0x000fe200078e0217 */
[----:B------:R-:W-:-:S03]  /*4750*/  ISETP.GE.AND P1, PT, R11, RZ, PT ;  /* 0x000000ff0b00720c */ /* 0x000fc60003f26270 */
[----:B------:R-:W-:Y:S01]  /*4760*/  IMAD R24, R9, UR4, R24 ;  /* 0x0000000409187c24 */ /* 0x000fe2000f8e0218 */
[----:B------:R-:W-:Y:S01]  /*4770*/  SEL R25, R25, R26, !P1 ;  /* 0x0000001a19197207 */ /* 0x000fe20004800000 */
[----:B------:R-:W-:-:S03]  /*4780*/  IMAD.HI.U32 R28, R29, R22, RZ ;  /* 0x000000161d1c7227 */ /* 0x000fc600078e00ff */
[----:B------:R-:W-:Y:S01]  /*4790*/  IADD3.X R24, PT, PT, RZ, ~R24, RZ, P0, !PT ;  /* 0x80000018ff187210 */ /* 0x000fe200007fe4ff */
[----:B------:R-:W-:-:S04]  /*47a0*/  IMAD.X R26, RZ, RZ, ~R11, P5 ;  /* 0x000000ffff1a7224 */ /* 0x000fc800028e0e0b */
[----:B------:R-:W-:Y:S01]  /*47b0*/  IMAD.WIDE.U32 R28, P0, R29, R24, R28 ;  /* 0x000000181d1c7225 */ /* 0x000fe2000780001c */
[----:B------:R-:W-:-:S03]  /*47c0*/  SEL R11, R26, R11, !P1 ;  /* 0x0000000b1a0b7207 */ /* 0x000fc60004800000 */
[----:B------:R-:W-:-:S04]  /*47d0*/  IMAD.HI.U32 R23, P3, R9, R22, R28 ;  /* 0x0000001609177227 */ /* 0x000fc8000786001c */
[----:B------:R-:W-:Y:S02]  /*47e0*/  HFMA2 R29, -RZ, RZ, 0, 0 ;  /* 0x00000000ff1d7431 */ /* 0x000fe400000001ff */
[CC--:B------:R-:W-:Y:S02]  /*47f0*/  IMAD R22, R9.reuse, R24.reuse, RZ ;  /* 0x0000001809167224 */ /* 0x0c0fe400078e02ff */
[----:B------:R-:W-:-:S03]  /*4800*/  IMAD.HI.U32 R24, R9, R24, RZ ;  /* 0x0000001809187227 */ /* 0x000fc600078e00ff */
[----:B------:R-:W-:Y:S01]  /*4810*/  IADD3 R22, P4, PT, R22, R23, RZ ;  /* 0x0000001716167210 */ /* 0x000fe20007f9e0ff */
[----:B------:R-:W-:-:S04]  /*4820*/  IMAD.X R24, R24, 0x1, R9, P0 ;  /* 0x0000000118187824 */ /* 0x000fc800000e0609 */
[----:B------:R-:W-:Y:S01]  /*4830*/  IMAD.HI.U32 R28, R22, R25, RZ ;  /* 0x00000019161c7227 */ /* 0x000fe200078e00ff */
[----:B------:R-:W-:-:S03]  /*4840*/  IADD3.X R24, PT, PT, RZ, RZ, R24, P4, P3 ;  /* 0x000000ffff187210 */ /* 0x000fc600027e6418 */
[----:B------:R-:W-:-:S04]  /*4850*/  IMAD.WIDE.U32 R22, R22, R11, R28 ;  /* 0x0000000b16167225 */ /* 0x000fc800078e001c */
[C---:B------:R-:W-:Y:S02]  /*4860*/  IMAD R9, R24.reuse, R11, RZ ;  /* 0x0000000b18097224 */ /* 0x040fe400078e02ff */
[----:B------:R-:W-:-:S04]  /*4870*/  IMAD.HI.U32 R22, P0, R24, R25, R22 ;  /* 0x0000001918167227 */ /* 0x000fc80007800016 */
[----:B------:R-:W-:Y:S01]  /*4880*/  IMAD.HI.U32 R24, R24, R11, RZ ;  /* 0x0000000b18187227 */ /* 0x000fe200078e00ff */
[----:B------:R-:W-:-:S03]  /*4890*/  IADD3 R9, P3, PT, R9, R22, RZ ;  /* 0x0000001609097210 */ /* 0x000fc60007f7e0ff */
[----:B------:R-:W-:Y:S02]  /*48a0*/  IMAD.X R22, RZ, RZ, R24, P0 ;  /* 0x000000ffff167224 */ /* 0x000fe400000e0618 */
[----:B------:R-:W-:-:S04]  /*48b0*/  IMAD.WIDE.U32 R26, R9, UR4, RZ ;  /* 0x00000004091a7c25 */ /* 0x000fc8000f8e00ff */
[----:B------:R-:W-:Y:S01]  /*48c0*/  IMAD.X R22, RZ, RZ, R22, P3 ;  /* 0x000000ffff167224 */ /* 0x000fe200018e0616 */
[----:B------:R-:W-:Y:S01]  /*48d0*/  IADD3 R25, P3, PT, -R26, R25, RZ ;  /* 0x000000191a197210 */ /* 0x000fe20007f7e1ff */
[----:B------:R-:W-:-:S03]  /*48e0*/  IMAD R9, R9, R8, R27 ;  /* 0x0000000809097224 */ /* 0x000fc600078e021b */
[----:B------:R-:W-:Y:S01]  /*48f0*/  ISETP.GE.U32.AND P0, PT, R25, UR4, PT ;  /* 0x0000000419007c0c */ /* 0x000fe2000bf06070 */
[----:B------:R-:W-:-:S05]  /*4900*/  IMAD R22, R22, UR4, R9 ;  /* 0x0000000416167c24 */ /* 0x000fca000f8e0209 */
[----:B------:R-:W-:Y:S02]  /*4910*/  IADD3.X R11, PT, PT, ~R22, R11, RZ, P3, !PT ;  /* 0x0000000b160b7210 */ /* 0x000fe40001ffe5ff */
[----:B------:R-:W-:Y:S02]  /*4920*/  IADD3 R24, P3, PT, R25, -UR4, RZ ;  /* 0x8000000419187c10 */ /* 0x000fe4000ff7e0ff */
[----:B------:R-:W-:-:S03]  /*4930*/  ISETP.GE.U32.AND.EX P0, PT, R11, R8, PT, P0 ;  /* 0x000000080b00720c */ /* 0x000fc60003f06100 */
[----:B------:R-:W-:Y:S01]  /*4940*/  IMAD.X R22, R11, 0x1, ~R8, P3 ;  /* 0x000000010b167824 */ /* 0x000fe200018e0e08 */
[----:B------:R-:W-:-:S04]  /*4950*/  SEL R24, R24, R25, P0 ;  /* 0x0000001918187207 */ /* 0x000fc80000000000 */
[----:B------:R-:W-:Y:S02]  /*4960*/  SEL R11, R22, R11, P0 ;  /* 0x0000000b160b7207 */ /* 0x000fe40000000000 */
[C---:B------:R-:W-:Y:S02]  /*4970*/  ISETP.GE.U32.AND P0, PT, R24.reuse, UR4, PT ;  /* 0x0000000418007c0c */ /* 0x040fe4000bf06070 */
[----:B------:R-:W-:Y:S02]  /*4980*/  IADD3 R9, P3, PT, R24, -UR4, RZ ;  /* 0x8000000418097c10 */ /* 0x000fe4000ff7e0ff */
[----:B------:R-:W-:-:S03]  /*4990*/  ISETP.GE.U32.AND.EX P0, PT, R11, R8, PT, P0 ;  /* 0x000000080b00720c */ /* 0x000fc60003f06100 */
[----:B------:R-:W-:Y:S01]  /*49a0*/  IMAD.X R8, R11, 0x1, ~R8, P3 ;  /* 0x000000010b087824 */ /* 0x000fe200018e0e08 */
[----:B------:R-:W-:-:S04]  /*49b0*/  SEL R9, R9, R24, P0 ;  /* 0x0000001809097207 */ /* 0x000fc80000000000 */
[----:B------:R-:W-:Y:S02]  /*49c0*/  SEL R11, R8, R11, P0 ;  /* 0x0000000b080b7207 */ /* 0x000fe40000000000 */
[----:B------:R-:W-:Y:S02]  /*49d0*/  IADD3 R22, P3, PT, RZ, -R9, RZ ;  /* 0x80000009ff167210 */ /* 0x000fe40007f7e0ff */
[----:B------:R-:W-:Y:S02]  /*49e0*/  ISETP.NE.U32.AND P0, PT, RZ, UR10, PT ;  /* 0x0000000aff007c0c */ /* 0x000fe4000bf05070 */
[-C--:B------:R-:W-:Y:S02]  /*49f0*/  IADD3.X R8, PT, PT, RZ, ~R11.reuse, RZ, P3, !PT ;  /* 0x8000000bff087210 */ /* 0x080fe40001ffe4ff */
[----:B------:R-:W-:Y:S02]  /*4a00*/  ISETP.NE.AND.EX P0, PT, RZ, UR11, PT, P0 ;  /* 0x0000000bff007c0c */ /* 0x000fe4000bf05300 */
[----:B------:R-:W-:Y:S01]  /*4a10*/  SEL R8, R8, R11, !P1 ;  /* 0x0000000b08087207 */ /* 0x000fe20004800000 */
[----:B------:R-:W-:Y:S01]  /*4a20*/  IMAD.MOV.U32 R11, RZ, RZ, 0x0 ;  /* 0x00000000ff0b7424 */ /* 0x000fe200078e00ff */
[----:B------:R-:W-:-:S02]  /*4a30*/  SEL R22, R22, R9, !P1 ;  /* 0x0000000916167207 */ /* 0x000fc40004800000 */
[----:B------:R-:W-:Y:S02]  /*4a40*/  SEL R23, R8, 0xffffffff, P0 ;  /* 0xffffffff08177807 */ /* 0x000fe40000000000 */
[----:B------:R-:W-:Y:S01]  /*4a50*/  SEL R22, R22, 0xffffffff, P0 ;  /* 0xffffffff16167807 */ /* 0x000fe20000000000 */
[----:B------:R-:W-:Y:S06]  /*4a60*/  RET.REL.NODEC R10 `(_ZN3cub18CUB_300001_SM_10006detail9transform16transform_kernelINS2_10policy_hubILb1EN4cuda3std3__45tupleIJPxEEEE10policy1000Ei8last_merS9_JS9_EEEvT0_iT1_T2_DpNS2_10kernel_argIT3_EE) ;  /* 0xffffffb40a647950 */ /* 0x000fec0003c3ffff */
.L_x_509:
        /* <DEDUP_REMOVED lines=9> */
.L_x_1168:


//--------------------- .text._ZN3cub18CUB_300001_SM_10006detail11EmptyKernelIvEEvv --------------------------
	.section	.text._ZN3cub18CUB_300001_SM_10006detail11EmptyKernelIvEEvv,"ax",@progbits
	.align	128
        .global         _ZN3cub18CUB_300001_SM_10006detail11EmptyKernelIvEEvv
        .type           _ZN3cub18CUB_300001_SM_10006detail11EmptyKernelIvEEvv,@function
        .size           _ZN3cub18CUB_300001_SM_10006detail11EmptyKernelIvEEvv,(.L_x_1177 - _ZN3cub18CUB_300001_SM_10006detail11EmptyKernelIvEEvv)
        .other          _ZN3cub18CUB_300001_SM_10006detail11EmptyKernelIvEEvv,@"STO_CUDA_ENTRY STV_DEFAULT"
_ZN3cub18CUB_300001_SM_10006detail11EmptyKernelIvEEvv:
.text._ZN3cub18CUB_300001_SM_10006detail11EmptyKernelIvEEvv:
[----:B------:R-:W-:Y:S01]  /*0000*/  LDC R1, c[0x0][0x37c] ;  /* 0x0000df00ff017b82 */ /* 0x000fe20000000800 */
[----:B------:R-:W-:Y:S05]  /*0010*/  EXIT ;  /* 0x000000000000794d */ /* 0x000fea0003800000 */
.L_x_510:
        /* <DEDUP_REMOVED lines=14> */
.L_x_1177:


//--------------------- .text._ZN6thrust24THRUST_300001_SM_1000_NS8cuda_cub4core6detail13_kernel_agentINS1_15__reduce_by_key16ReduceByKeyAgentIPxNS0_17constant_iteratorIiNS0_11use_defaultES9_EES7_PiN4cuda3std3__48equal_toIxEENSE_4plusIiEEPllEEJS7_SA_S7_SB_SJ_N3cub18CUB_300001_SM_100024ReduceByKeyScanTileStateIilLb1EEESG_SI_llEEEvDpT0_ --------------------------
	.section	.text._ZN6thrust24THRUST_300001_SM_1000_NS8cuda_cub4core6detail13_kernel_agentINS1_15__reduce_by_key16ReduceByKeyAgentIPxNS0_17constant_iteratorIiNS0_11use_defaultES9_EES7_PiN4cuda3std3__48equal_toIxEENSE_4plusIiEEPllEEJS7_SA_S7_SB_SJ_N3cub18CUB_300001_SM_100024ReduceByKeyScanTileStateIilLb1EEESG_SI_llEEEvDpT0_,"ax",@progbits
	.align	128
        .global         _ZN6thrust24THRUST_300001_SM_1000_NS8cuda_cub4core6detail13_kernel_agentINS1_15__reduce_by_key16ReduceByKeyAgentIPxNS0_17constant_iteratorIiNS0_11use_defaultES9_EES7_PiN4cuda3std3__48equal_toIxEENSE_4plusIiEEPllEEJS7_SA_S7_SB_SJ_N3cub18CUB_300001_SM_100024ReduceByKeyScanTileStateIilLb1EEESG_SI_llEEEvDpT0_
        .type           _ZN6thrust24THRUST_300001_SM_1000_NS8cuda_cub4core6detail13_kernel_agentINS1_15__reduce_by_key16ReduceByKeyAgentIPxNS0_17constant_iteratorIiNS0_11use_defaultES9_EES7_PiN4cuda3std3__48equal_toIxEENSE_4plusIiEEPllEEJS7_SA_S7_SB_SJ_N3cub18CUB_300001_SM_100024ReduceByKeyScanTileStateIilLb1EEESG_SI_llEEEvDpT0_,@function
        .size           _ZN6thrust24THRUST_300001_SM_1000_NS8cuda_cub4core6detail13_kernel_agentINS1_15__reduce_by_key16ReduceByKeyAgentIPxNS0_17constant_iteratorIiNS0_11use_defaultES9_EES7_PiN4cuda3std3__48equal_toIxEENSE_4plusIiEEPllEEJS7_SA_S7_SB_SJ_N3cub18CUB_300001_SM_100024ReduceByKeyScanTileStateIilLb1EEESG_SI_llEEEvDpT0_,(.L_x_1178 - _ZN6thrust24THRUST_300001_SM_1000_NS8cuda_cub4core6detail13_kernel_agentINS1_15__reduce_by_key16ReduceByKeyAgentIPxNS0_17constant_iteratorIiNS0_11use_defaultES9_EES7_PiN4cuda3std3__48equal_toIxEENSE_4plusIiEEPllEEJS7_SA_S7_SB_SJ_N3cub18CUB_300001_SM_100024ReduceByKeyScanTileStateIilLb1EEESG_SI_llEEEvDpT0_)
        .other          _ZN6thrust24THRUST_300001_SM_1000_NS8cuda_cub4core6detail13_kernel_agentINS1_15__reduce_by_key16ReduceByKeyAgentIPxNS0_17constant_iteratorIiNS0_11use_defaultES9_EES7_PiN4cuda3std3__48equal_toIxEENSE_4plusIiEEPllEEJS7_SA_S7_SB_SJ_N3cub18CUB_300001_SM_100024ReduceByKeyScanTileStateIilLb1EEESG_SI_llEEEvDpT0_,@"STO_CUDA_ENTRY STV_DEFAULT"
_ZN6thrust24THRUST_300001_SM_1000_NS8cuda_cub4core6detail13_kernel_agentINS1_15__reduce_by_key16ReduceByKeyAgentIPxNS0_17constant_iteratorIiNS0_11use_defaultES9_EES7_PiN4cuda3std3__48equal_toIxEENSE_4plusIiEEPllEEJS7_SA_S7_SB_SJ_N3cub18CUB_300001_SM_100024ReduceByKeyScanTileStateIilLb1EEESG_SI_llEEEvDpT0_:
.text._ZN6thrust24THRUST_300001_SM_1000_NS8cuda_cub4core6detail13_kernel_agentINS1_15__reduce_by_key16ReduceByKeyAgentIPxNS0_17constant_iteratorIiNS0_11use_defaultES9_EES7_PiN4cuda3std3__48equal_toIxEENSE_4plusIiEEPllEEJS7_SA_S7_SB_SJ_N3cub18CUB_300001_SM_100024ReduceByKeyScanTileStateIilLb1EEESG_SI_llEEEvDpT0_:
[----:B------:R-:W-:Y:S01]  /*0000*/  LDC R1, c[0x0][0x37c] ;  /* 0x0000df00ff017b82 */ /* 0x000fe20000000800 */
[----:B------:R-:W0:Y:S01]  /*0010*/  S2R R0, SR_CTAID.X ;  /* 0x0000000000007919 */ /* 0x000e220000002500 */
[----:B------:R-:W1:Y:S01]  /*0020*/  LDCU.64 UR4, c[0x0][0x3c0] ;  /* 0x00007800ff0477ac */ /* 0x000e620008000a00 */
[----:B------:R-:W2:Y:S01]  /*0030*/  LDCU.64 UR8, c[0x0][0x358] ;  /* 0x00006b00ff0877ac */ /* 0x000ea20008000a00 */
[----:B0-----:R-:W-:-:S03]  /*0040*/  IMAD.WIDE.U32 R2, R0, 0x900, RZ ;  /* 0x0000090000027825 */ /* 0x001fc600078e00ff */
[----:B-1----:R-:W-:-:S04]  /*0050*/  IADD3 R30, P1, PT, -R2, UR4, RZ ;  /* 0x00000004021e7c10 */ /* 0x002fc8000ff3e1ff */
[----:B------:R-:W-:Y:S02]  /*0060*/  ISETP.GE.U32.AND P0, PT, R30, 0x901, PT ;  /* 0x000009011e00780c */ /* 0x000fe40003f06070 */
[----:B------:R-:W-:-:S04]  /*0070*/  IADD3.X R50, PT, PT, ~R3, UR5, RZ, P1, !PT ;  /* 0x0000000503327c10 */ /* 0x000fc80008ffe5ff */
[----:B------:R-:W-:-:S13]  /*0080*/  ISETP.GE.AND.EX P0, PT, R50, RZ, PT, P0 ;  /* 0x000000ff3200720c */ /* 0x000fda0003f06300 */
[----:B--2---:R-:W-:Y:S05]  /*0090*/  @!P0 BRA `(.L_x_511) ;  /* 0x0000005c00e48947 */ /* 0x004fea0003800000 */
[----:B------:R-:W-:-:S13]  /*00a0*/  ISETP.NE.AND P0, PT, R0, RZ, PT ;  /* 0x000000ff0000720c */ /* 0x000fda0003f05270 */
[----:B------:R-:W-:Y:S05]  /*00b0*/  @P0 BRA `(.L_x_512) ;  /* 0x00000024007c0947 */ /* 0x000fea0003800000 */
[----:B------:R-:W0:Y:S01]  /*00c0*/  S2R R0, SR_TID.X ;  /* 0x0000000000007919 */ /* 0x000e220000002100 */
[----:B------:R-:W1:Y:S01]  /*00d0*/  LDCU.64 UR4, c[0x0][0x380] ;  /* 0x00007000ff0477ac */ /* 0x000e620008000a00 */
[----:B------:R-:W2:Y:S01]  /*00e0*/  LDC R29, c[0x0][0x390] ;  /* 0x0000e400ff1d7b82 */ /* 0x000ea20000000800 */
[C---:B0-----:R-:W-:Y:S02]  /*00f0*/  LOP3.LUT R4, R0.reuse, 0x1f, RZ, 0xc0, !PT ;  /* 0x0000001f00047812 */ /* 0x041fe400078ec0ff */
[----:B------:R-:W-:-:S05]  /*0100*/  LOP3.LUT R5, R0, 0x3e0, RZ, 0xc0, !PT ;  /* 0x000003e000057812 */ /* 0x000fca00078ec0ff */
[----:B------:R-:W-:-:S05]  /*0110*/  IMAD R5, R5, 0x9, R4 ;  /* 0x0000000905057824 */ /* 0x000fca00078e0204 */
[----:B------:R-:W-:-:S05]  /*0120*/  IADD3 R5, P0, PT, R2, R5, RZ ;  /* 0x0000000502057210 */ /* 0x000fca0007f1e0ff */
[----:B------:R-:W-:Y:S01]  /*0130*/  IMAD.X R4, RZ, RZ, R3, P0 ;  /* 0x000000ffff047224 */ /* 0x000fe200000e0603 */
[----:B-1----:R-:W-:-:S04]  /*0140*/  LEA R2, P0, R5, UR4, 0x3 ;  /* 0x0000000405027c11 */ /* 0x002fc8000f8018ff */
[----:B------:R-:W-:-:S05]  /*0150*/  LEA.HI.X R3, R5, UR5, R4, 0x3, P0 ;  /* 0x0000000505037c11 */ /* 0x000fca00080f1c04 */
[----:B------:R-:W3:Y:S04]  /*0160*/  LDG.E.64.CONSTANT R4, desc[UR8][R2.64] ;  /* 0x0000000802047981 */ /* 0x000ee8000c1e9b00 */
[----:B------:R-:W4:Y:S04]  /*0170*/  LDG.E.64.CONSTANT R6, desc[UR8][R2.64+0x100] ;  /* 0x0001000802067981 */ /* 0x000f28000c1e9b00 */
[----:B------:R-:W5:Y:S04]  /*0180*/  LDG.E.64.CONSTANT R8, desc[UR8][R2.64+0x200] ;  /* 0x0002000802087981 */ /* 0x000f68000c1e9b00 */
[----:B------:R-:W2:Y:S04]  /*0190*/  LDG.E.64.CONSTANT R10, desc[UR8][R2.64+0x300] ;  /* 0x00030008020a7981 */ /* 0x000ea8000c1e9b00 */
[----:B------:R-:W2:Y:S04]  /*01a0*/  LDG.E.64.CONSTANT R12, desc[UR8][R2.64+0x400] ;  /* 0x00040008020c7981 */ /* 0x000ea8000c1e9b00 */
[----:B------:R-:W2:Y:S04]  /*01b0*/  LDG.E.64.CONSTANT R14, desc[UR8][R2.64+0x500] ;  /* 0x00050008020e7981 */ /* 0x000ea8000c1e9b00 */
[----:B------:R-:W2:Y:S04]  /*01c0*/  LDG.E.64.CONSTANT R16, desc[UR8][R2.64+0x600] ;  /* 0x0006000802107981 */ /* 0x000ea8000c1e9b00 */
[----:B------:R-:W2:Y:S04]  /*01d0*/  LDG.E.64.CONSTANT R18, desc[UR8][R2.64+0x700] ;  /* 0x0007000802127981 */ /* 0x000ea8000c1e9b00 */
[----:B------:R-:W2:Y:S01]  /*01e0*/  LDG.E.64.CONSTANT R20, desc[UR8][R2.64+0x800] ;  /* 0x0008000802147981 */ /* 0x000ea2000c1e9b00 */
[----:B------:R-:W0:Y:S01]  /*01f0*/  S2UR UR5, SR_CgaCtaId ;  /* 0x00000000000579c3 */ /* 0x000e220000008800 */
[----:B------:R-:W-:Y:S01]  /*0200*/  SHF.R.U32.HI R47, RZ, 0x5, R0 ;  /* 0x00000005ff2f7819 */ /* 0x000fe20000011600 */
[----:B------:R-:W-:Y:S01]  /*0210*/  UMOV UR4, 0x400 ;  /* 0x0000040000047882 */ /* 0x000fe20000000000 */
[----:B------:R-:W1:Y:S01]  /*0220*/  S2R R46, SR_LANEID ;  /* 0x00000000002e7919 */ /* 0x000e620000000000 */
[----:B------:R-:W-:Y:S01]  /*0230*/  ISETP.NE.AND P3, PT, R0, RZ, PT ;  /* 0x000000ff0000720c */ /* 0x000fe20003f65270 */
[----:B0-----:R-:W-:-:S03]  /*0240*/  ULEA UR5, UR5, UR4, 0x18 ;  /* 0x0000000405057291 */ /* 0x001fc6000f8ec0ff */
[----:B------:R-:W-:Y:S01]  /*0250*/  UMOV UR4, URZ ;  /* 0x000000ff00047c82 */ /* 0x000fe20008000000 */
[----:B-1----:R-:W-:Y:S01]  /*0260*/  IMAD R23, R47, 0x120, R46 ;  /* 0x000001202f177824 */ /* 0x002fe200078e022e */
[----:B------:R-:W-:-:S03]  /*0270*/  ISETP.GE.AND P6, PT, R46, 0x10, PT ;  /* 0x000000102e00780c */ /* 0x000fc60003fc6270 */
[----:B------:R-:W-:Y:S01]  /*0280*/  IMAD R22, R46, 0x8, R23 ;  /* 0x000000082e167824 */ /* 0x000fe200078e0217 */
[----:B------:R-:W-:-:S05]  /*0290*/  LEA R27, R23, UR5, 0x3 ;  /* 0x00000005171b7c11 */ /* 0x000fca000f8e18ff */
[----:B---3--:R0:W-:Y:S04]  /*02a0*/  STS.64 [R27], R4 ;  /* 0x000000041b007388 */ /* 0x0081e80000000a00 */
[----:B----4-:R1:W-:Y:S04]  /*02b0*/  STS.64 [R27+0x100], R6 ;  /* 0x000100061b007388 */ /* 0x0103e80000000a00 */
[----:B-----5:R-:W-:Y:S01]  /*02c0*/  STS.64 [R27+0x200], R8 ;  /* 0x000200081b007388 */ /* 0x020fe20000000a00 */
[----:B0-----:R-:W-:-:S03]  /*02d0*/  IMAD R5, R46, 0x40, R27 ;  /* 0x000000402e057824 */ /* 0x001fc600078e021b */
[----:B--2---:R-:W-:Y:S01]  /*02e0*/  STS.64 [R27+0x300], R10 ;  /* 0x0003000a1b007388 */ /* 0x004fe20000000a00 */
[----:B------:R-:W-:Y:S02]  /*02f0*/  IMAD R4, R23, -0x4, R27 ;  /* 0xfffffffc17047824 */ /* 0x000fe400078e021b */
[----:B-1----:R-:W-:Y:S01]  /*0300*/  IMAD R6, R22, -0x4, R5 ;  /* 0xfffffffc16067824 */ /* 0x002fe200078e0205 */
[----:B------:R-:W-:Y:S04]  /*0310*/  STS.64 [R27+0x400], R12 ;  /* 0x0004000c1b007388 */ /* 0x000fe80000000a00 */
[----:B------:R-:W-:Y:S04]  /*0320*/  STS.64 [R27+0x500], R14 ;  /* 0x0005000e1b007388 */ /* 0x000fe80000000a00 */
[----:B------:R-:W-:Y:S04]  /*0330*/  STS.64 [R27+0x600], R16 ;  /* 0x000600101b007388 */ /* 0x000fe80000000a00 */
[----:B------:R-:W-:Y:S04]  /*0340*/  STS.64 [R27+0x700], R18 ;  /* 0x000700121b007388 */ /* 0x000fe80000000a00 */
[----:B------:R-:W-:Y:S01]  /*0350*/  STS.64 [R27+0x800], R20 ;  /* 0x000800141b007388 */ /* 0x000fe20000000a00 */
[----:B------:R-:W-:-:S03]  /*0360*/  NOP ;  /* 0x0000000000007918 */ /* 0x000fc60000000000 */
[----:B------:R-:W-:Y:S04]  /*0370*/  LDS.64 R2, [R5+0x40] ;  /* 0x0000400005027984 */ /* 0x000fe80000000a00 */
[----:B------:R-:W-:Y:S04]  /*0380*/  LDS.64 R8, [R5] ;  /* 0x0000000005087984 */ /* 0x000fe80000000a00 */
[----:B------:R-:W0:Y:S04]  /*0390*/  LDS.64 R10, [R5+0x8] ;  /* 0x00000800050a7984 */ /* 0x000e280000000a00 */
[----:B------:R-:W1:Y:S04]  /*03a0*/  LDS.64 R12, [R5+0x10] ;  /* 0x00001000050c7984 */ /* 0x000e680000000a00 */
[----:B------:R-:W2:Y:S04]  /*03b0*/  LDS.64 R14, [R5+0x18] ;  /* 0x00001800050e7984 */ /* 0x000ea80000000a00 */
[----:B------:R-:W3:Y:S04]  /*03c0*/  LDS.64 R16, [R5+0x20] ;  /* 0x0000200005107984 */ /* 0x000ee80000000a00 */
[----:B------:R-:W-:Y:S04]  /*03d0*/  LDS.64 R18, [R5+0x28] ;  /* 0x0000280005127984 */ /* 0x000fe80000000a00 */
[----:B------:R-:W-:Y:S04]  /*03e0*/  LDS.64 R20, [R5+0x30] ;  /* 0x0000300005147984 */ /* 0x000fe80000000a00 */
[----:B------:R4:W-:Y:S01]  /*03f0*/  LDS.64 R22, [R5+0x38] ;  /* 0x0000380005167984 */ /* 0x0009e20000000a00 */
[----:B------:R-:W-:Y:S01]  /*0400*/  BAR.SYNC.DEFER_BLOCKING 0x0 ;  /* 0x0000000000007b1d */ /* 0x000fe20000010000 */
[----:B----4-:R-:W-:-:S02]  /*0410*/  LEA R5, R0, UR5, 0x3 ;  /* 0x0000000500057c11 */ /* 0x010fc4000f8e18ff */
[----:B0-----:R-:W-:-:S04]  /*0420*/  ISETP.NE.U32.AND P0, PT, R8, R10, PT ;  /* 0x0000000a0800720c */ /* 0x001fc80003f05070 */
[----:B------:R-:W-:Y:S02]  /*0430*/  ISETP.NE.AND.EX P5, PT, R9, R11, PT, P0 ;  /* 0x0000000b0900720c */ /* 0x000fe40003fa5300 */
[----:B-1----:R-:W-:Y:S02]  /*0440*/  ISETP.NE.U32.AND P2, PT, R10, R12, PT ;  /* 0x0000000c0a00720c */ /* 0x002fe40003f45070 */
[----:B--2---:R-:W-:Y:S02]  /*0450*/  ISETP.NE.U32.AND P1, PT, R12, R14, PT ;  /* 0x0000000e0c00720c */ /* 0x004fe40003f25070 */
[----:B------:R-:W-:Y:S01]  /*0460*/  ISETP.NE.AND.EX P4, PT, R11, R13, PT, P2 ;  /* 0x0000000d0b00720c */ /* 0x000fe20003f85320 */
[----:B------:R-:W-:Y:S01]  /*0470*/  STS [R4], R29 ;  /* 0x0000001d04007388 */ /* 0x000fe20000000800 */
[----:B------:R-:W-:Y:S02]  /*0480*/  SEL R30, RZ, 0x1, !P5 ;  /* 0x00000001ff1e7807 */ /* 0x000fe40006800000 */
[----:B------:R-:W-:Y:S01]  /*0490*/  ISETP.NE.AND.EX P1, PT, R13, R15, PT, P1 ;  /* 0x0000000f0d00720c */ /* 0x000fe20003f25310 */
[----:B------:R-:W-:Y:S01]  /*04a0*/  STS [R4+0x80], R29 ;  /* 0x0000801d04007388 */ /* 0x000fe20000000800 */
[----:B---3--:R-:W-:-:S02]  /*04b0*/  ISETP.NE.U32.AND P2, PT, R14, R16, PT ;  /* 0x000000100e00720c */ /* 0x008fc40003f45070 */
[----:B------:R-:W-:Y:S01]  /*04c0*/  P2R R27, PR, RZ, 0x10 ;  /* 0x00000010ff1b7803 */ /* 0x000fe20000000000 */
[----:B------:R-:W-:Y:S01]  /*04d0*/  STS [R4+0x100], R29 ;  /* 0x0001001d04007388 */ /* 0x000fe20000000800 */
[----:B------:R-:W-:Y:S02]  /*04e0*/  ISETP.NE.AND.EX P2, PT, R15, R17, PT, P2 ;  /* 0x000000110f00720c */ /* 0x000fe40003f45320 */
[----:B------:R-:W-:Y:S01]  /*04f0*/  P2R R26, PR, RZ, 0x20 ;  /* 0x00000020ff1a7803 */ /* 0x000fe20000000000 */
[----:B------:R-:W-:Y:S01]  /*0500*/  STS [R4+0x180], R29 ;  /* 0x0001801d04007388 */ /* 0x000fe20000000800 */
[----:B------:R-:W-:-:S03]  /*0510*/  P2R R60, PR, RZ, 0x2 ;  /* 0x00000002ff3c7803 */ /* 0x000fc60000000000 */
[----:B------:R-:W-:Y:S04]  /*0520*/  STS [R4+0x200], R29 ;  /* 0x0002001d04007388 */ /* 0x000fe80000000800 */
[----:B------:R-:W-:Y:S04]  /*0530*/  STS [R4+0x280], R29 ;  /* 0x0002801d04007388 */ /* 0x000fe80000000800 */
[----:B------:R-:W-:Y:S04]  /*0540*/  STS [R4+0x300], R29 ;  /* 0x0003001d04007388 */ /* 0x000fe80000000800 */
[----:B------:R-:W-:Y:S04]  /*0550*/  STS [R4+0x380], R29 ;  /* 0x0003801d04007388 */ /* 0x000fe80000000800 */
[----:B------:R0:W-:Y:S01]  /*0560*/  STS [R4+0x400], R29 ;  /* 0x0004001d04007388 */ /* 0x0001e20000000800 */
[----:B------:R-:W-:-:S03]  /*0570*/  NOP ;  /* 0x0000000000007918 */ /* 0x000fc60000000000 */
[----:B------:R-:W1:Y:S01]  /*0580*/  LDS R48, [R6] ;  /* 0x0000000006307984 */ /* 0x000e620000000800 */
[----:B0-----:R-:W-:-:S03]  /*0590*/  IMAD.MOV.U32 R29, RZ, RZ, RZ ;  /* 0x000000ffff1d7224 */ /* 0x001fc600078e00ff */
[----:B------:R-:W0:Y:S04]  /*05a0*/  LDS R52, [R6+0x4] ;  /* 0x0000040006347984 */ /* 0x000e280000000800 */
[----:B------:R-:W2:Y:S04]  /*05b0*/  LDS R51, [R6+0x8] ;  /* 0x0000080006337984 */ /* 0x000ea80000000800 */
[----:B------:R-:W3:Y:S04]  /*05c0*/  LDS R50, [R6+0xc] ;  /* 0x00000c0006327984 */ /* 0x000ee80000000800 */
[----:B------:R-:W4:Y:S04]  /*05d0*/  LDS R49, [R6+0x10] ;  /* 0x0000100006317984 */ /* 0x000f280000000800 */
[----:B------:R-:W-:Y:S04]  /*05e0*/  LDS R45, [R6+0x14] ;  /* 0x00001400062d7984 */ /* 0x000fe80000000800 */
[----:B------:R-:W-:Y:S04]  /*05f0*/  LDS R44, [R6+0x18] ;  /* 0x00001800062c7984 */ /* 0x000fe80000000800 */
[----:B------:R-:W-:Y:S04]  /*0600*/  LDS R28, [R6+0x1c] ;  /* 0x00001c00061c7984 */ /* 0x000fe80000000800 */
[----:B------:R5:W-:Y:S01]  /*0610*/  LDS R4, [R6+0x20] ;  /* 0x0000200006047984 */ /* 0x000be20000000800 */
[----:B------:R-:W-:Y:S01]  /*0620*/  BAR.SYNC.DEFER_BLOCKING 0x0 ;  /* 0x0000000000007b1d */ /* 0x000fe20000010000 */
[----:B-1----:R-:W-:-:S02]  /*0630*/  SEL R7, R48, RZ, !P5 ;  /* 0x000000ff30077207 */ /* 0x002fc40006800000 */
[----:B------:R-:W-:-:S03]  /*0640*/  ISETP.NE.U32.AND P5, PT, R20, R22, PT ;  /* 0x000000161400720c */ /* 0x000fc60003fa5070 */
[----:B0-----:R-:W-:Y:S01]  /*0650*/  IMAD.IADD R7, R52, 0x1, R7 ;  /* 0x0000000134077824 */ /* 0x001fe200078e0207 */
[----:B------:R-:W-:-:S04]  /*0660*/  ISETP.NE.AND.EX P5, PT, R21, R23, PT, P5 ;  /* 0x000000171500720c */ /* 0x000fc80003fa5350 */
[----:B-----5:R-:W-:Y:S02]  /*0670*/  SEL R6, R7, RZ, !P4 ;  /* 0x000000ff07067207 */ /* 0x020fe40006000000 */
[----:B------:R-:W-:Y:S02]  /*0680*/  SEL R7, RZ, 0x1, !P4 ;  /* 0x00000001ff077807 */ /* 0x000fe40006000000 */
[----:B------:R-:W-:Y:S01]  /*0690*/  ISETP.NE.U32.AND P4, PT, R18, R20, PT ;  /* 0x000000141200720c */ /* 0x000fe20003f85070 */
[----:B--2---:R-:W-:-:S03]  /*06a0*/  IMAD.IADD R6, R51, 0x1, R6 ;  /* 0x0000000133067824 */ /* 0x004fc600078e0206 */
[----:B------:R-:W-:Y:S01]  /*06b0*/  ISETP.NE.AND.EX P4, PT, R19, R21, PT, P4 ;  /* 0x000000151300720c */ /* 0x000fe20003f85340 */
[----:B------:R-:W-:Y:S01]  /*06c0*/  STS.64 [R5+0x8d8], R2 ;  /* 0x0008d80205007388 */ /* 0x000fe20000000a00 */
[----:B------:R-:W-:Y:S06]  /*06d0*/  BAR.SYNC.DEFER_BLOCKING 0x0 ;  /* 0x0000000000007b1d */ /* 0x000fec0000010000 */
[----:B------:R0:W1:Y:S02]  /*06e0*/  @P3 LDS.64 R24, [R5+0x8d0] ;  /* 0x0008d00005183984 */ /* 0x0000640000000a00 */
[----:B0-----:R-:W-:-:S05]  /*06f0*/  SEL R5, R6, RZ, !P1 ;  /* 0x000000ff06057207 */ /* 0x001fca0004800000 */
[----:B---3--:R-:W-:-:S05]  /*0700*/  IMAD.IADD R5, R50, 0x1, R5 ;  /* 0x0000000132057824 */ /* 0x008fca00078e0205 */
[----:B------:R-:W-:-:S05]  /*0710*/  SEL R6, R5, RZ, !P2 ;  /* 0x000000ff05067207 */ /* 0x000fca0005000000 */
[----:B----4-:R-:W-:Y:S01]  /*0720*/  IMAD.IADD R6, R49, 0x1, R6 ;  /* 0x0000000131067824 */ /* 0x010fe200078e0206 */
[----:B-1----:R-:W-:-:S04]  /*0730*/  @P3 ISETP.NE.U32.AND P0, PT, R24, R8, PT ;  /* 0x000000081800320c */ /* 0x002fc80003f05070 */
[----:B------:R-:W-:-:S04]  /*0740*/  @P3 ISETP.NE.AND.EX P0, PT, R25, R9, PT, P0 ;  /* 0x000000091900320c */ /* 0x000fc80003f05300 */
[----:B------:R-:W-:Y:S02]  /*0750*/  @P3 SEL R29, RZ, 0x1, !P0 ;  /* 0x00000001ff1d3807 */ /* 0x000fe40004000000 */
[----:B------:R-:W-:Y:S02]  /*0760*/  ISETP.NE.U32.AND P3, PT, R16, R18, PT ;  /* 0x000000121000720c */ /* 0x000fe40003f65070 */
[----:B------:R-:W-:Y:S02]  /*0770*/  IADD3 R30, P0, PT, R29, R30, RZ ;  /* 0x0000001e1d1e7210 */ /* 0x000fe40007f1e0ff */
[----:B------:R-:W-:-:S03]  /*0780*/  ISETP.NE.AND.EX P3, PT, R17, R19, PT, P3 ;  /* 0x000000131100720c */ /* 0x000fc60003f65330 */
[----:B------:R-:W-:Y:S01]  /*0790*/  IMAD.X R31, RZ, RZ, UR4, P0 ;  /* 0x00000004ff1f7e24 */ /* 0x000fe200080e06ff */
[----:B------:R-:W-:Y:S02]  /*07a0*/  IADD3 R32, P0, PT, R30, R7, RZ ;  /* 0x000000071e207210 */ /* 0x000fe40007f1e0ff */
[----:B------:R-:W-:Y:S02]  /*07b0*/  SEL R7, RZ, 0x1, !P1 ;  /* 0x00000001ff077807 */ /* 0x000fe40004800000 */
[----:B------:R-:W-:Y:S01]  /*07c0*/  SEL R5, RZ, 0x1, !P3 ;  /* 0x00000001ff057807 */ /* 0x000fe20005800000 */
[----:B------:R-:W-:Y:S01]  /*07d0*/  IMAD.X R33, RZ, RZ, R31, P0 ;  /* 0x000000ffff217224 */ /* 0x000fe200000e061f */
[----:B------:R-:W-:Y:S02]  /*07e0*/  IADD3 R34, P0, PT, R32, R7, RZ ;  /* 0x0000000720227210 */ /* 0x000fe40007f1e0ff */
[----:B------:R-:W-:Y:S02]  /*07f0*/  SEL R7, RZ, 0x1, !P2 ;  /* 0x00000001ff077807 */ /* 0x000fe40005000000 */
[----:B------:R-:W-:Y:S01]  /*0800*/  SEL R6, R6, RZ, !P3 ;  /* 0x000000ff06067207 */ /* 0x000fe20005800000 */
[----:B------:R-:W-:Y:S01]  /*0810*/  IMAD.X R35, RZ, RZ, R33, P0 ;  /* 0x000000ffff237224 */ /* 0x000fe200000e0621 */
[----:B------:R-:W-:-:S02]  /*0820*/  IADD3 R36, P0, PT, R34, R7, RZ ;  /* 0x0000000722247210 */ /* 0x000fc40007f1e0ff */
[----:B------:R-:W-:Y:S01]  /*0830*/  ISETP.NE.AND P1, PT, R27, RZ, PT ;  /* 0x000000ff1b00720c */ /* 0x000fe20003f25270 */
[----:B------:R-:W-:Y:S01]  /*0840*/  IMAD.IADD R6, R45, 0x1, R6 ;  /* 0x000000012d067824 */ /* 0x000fe200078e0206 */
[----:B------:R-:W-:Y:S01]  /*0850*/  SEL R27, RZ, 0x1, !P5 ;  /* 0x00000001ff1b7807 */ /* 0x000fe20006800000 */
[----:B------:R-:W-:Y:S01]  /*0860*/  IMAD.X R37, RZ, RZ, R35, P0 ;  /* 0x000000ffff257224 */ /* 0x000fe200000e0623 */
[----:B------:R-:W-:Y:S02]  /*0870*/  IADD3 R38, P0, PT, R36, R5, RZ ;  /* 0x0000000524267210 */ /* 0x000fe40007f1e0ff */
[----:B------:R-:W-:Y:S02]  /*0880*/  SEL R5, RZ, 0x1, !P4 ;  /* 0x00000001ff057807 */ /* 0x000fe40006000000 */
[----:B------:R-:W-:Y:S01]  /*0890*/  P2R R61, PR, RZ, 0x2 ;  /* 0x00000002ff3d7803 */ /* 0x000fe20000000000 */
[----:B------:R-:W-:Y:S01]  /*08a0*/  IMAD.X R39, RZ, RZ, R37, P0 ;  /* 0x000000ffff277224 */ /* 0x000fe200000e0625 */
[----:B------:R-:W-:-:S02]  /*08b0*/  IADD3 R40, P0, PT, R38, R5, RZ ;  /* 0x0000000526287210 */ /* 0x000fc40007f1e0ff */
[----:B------:R-:W-:Y:S02]  /*08c0*/  SEL R5, R6, RZ, !P4 ;  /* 0x000000ff06057207 */ /* 0x000fe40006000000 */
[----:B------:R-:W-:Y:S01]  /*08d0*/  ISETP.NE.AND P1, PT, R26, RZ, PT ;  /* 0x000000ff1a00720c */ /* 0x000fe20003f25270 */
[----:B------:R-:W-:Y:S01]  /*08e0*/  IMAD.X R41, RZ, RZ, R39, P0 ;  /* 0x000000ffff297224 */ /* 0x000fe200000e0627 */
[----:B------:R-:W-:Y:S01]  /*08f0*/  ISETP.NE.U32.AND P0, PT, R22, R2, PT ;  /* 0x000000021600720c */ /* 0x000fe20003f05070 */
[----:B------:R-:W-:Y:S01]  /*0900*/  IMAD.IADD R5, R44, 0x1, R5 ;  /* 0x000000012c057824 */ /* 0x000fe200078e0205 */
[----:B------:R-:W-:Y:S02]  /*0910*/  P2R R63, PR, RZ, 0x2 ;  /* 0x00000002ff3f7803 */ /* 0x000fe40000000000 */
[----:B------:R-:W-:Y:S02]  /*0920*/  ISETP.NE.AND.EX P0, PT, R23, R3, PT, P0 ;  /* 0x000000031700720c */ /* 0x000fe40003f05300 */
[----:B------:R-:W-:-:S02]  /*0930*/  SEL R5, R5, RZ, !P5 ;  /* 0x000000ff05057207 */ /* 0x000fc40006800000 */
[----:B------:R-:W-:Y:S02]  /*0940*/  SEL R7, RZ, 0x1, !P0 ;  /* 0x00000001ff077807 */ /* 0x000fe40004000000 */
[----:B------:R-:W-:Y:S01]  /*0950*/  ISETP.GE.U32.AND P1, PT, R0, 0x20, PT ;  /* 0x000000200000780c */ /* 0x000fe20003f26070 */
[----:B------:R-:W-:-:S05]  /*0960*/  IMAD.IADD R5, R28, 0x1, R5 ;  /* 0x000000011c057824 */ /* 0x000fca00078e0205 */
[----:B------:R-:W-:Y:S02]  /*0970*/  SEL R5, R5, RZ, !P0 ;  /* 0x000000ff05057207 */ /* 0x000fe40004000000 */
[----:B------:R-:W-:-:S03]  /*0980*/  IADD3 R42, P0, PT, R40, R27, RZ ;  /* 0x0000001b282a7210 */ /* 0x000fc60007f1e0ff */
[----:B------:R-:W-:Y:S02]  /*0990*/  IMAD.IADD R4, R4, 0x1, R5 ;  /* 0x0000000104047824 */ /* 0x000fe400078e0205 */
[----:B------:R-:W-:Y:S01]  /*09a0*/  IMAD.X R43, RZ, RZ, R41, P0 ;  /* 0x000000ffff2b7224 */ /* 0x000fe200000e0629 */
[----:B------:R-:W-:Y:S02]  /*09b0*/  IADD3 R26, P0, PT, R42, R7, RZ ;  /* 0x000000072a1a7210 */ /* 0x000fe40007f1e0ff */
[----:B------:R-:W0:Y:S03]  /*09c0*/  SHFL.UP PT, R5, R4, 0x1, RZ ;  /* 0x0420000004057989 */ /* 0x000e2600000e00ff */
[----:B------:R-:W-:Y:S01]  /*09d0*/  IMAD.X R27, RZ, RZ, R43, P0 ;  /* 0x000000ffff1b7224 */ /* 0x000fe200000e062b */
[----:B------:R-:W-:-:S04]  /*09e0*/  ISETP.NE.U32.AND P0, PT, R26, RZ, PT ;  /* 0x000000ff1a00720c */ /* 0x000fc80003f05070 */
[----:B------:R-:W-:Y:S01]  /*09f0*/  ISETP.NE.AND.EX P0, PT, R27, RZ, PT, P0 ;  /* 0x000000ff1b00720c */ /* 0x000fe20003f05300 */
[----:B------:R-:W1:Y:S03]  /*0a00*/  SHFL.UP PT, R6, R27, 0x1, RZ ;  /* 0x042000001b067989 */ /* 0x000e6600000e00ff */
[----:B0-----:R-:W-:Y:S02]  /*0a10*/  SEL R7, R5, RZ, !P0 ;  /* 0x000000ff05077207 */ /* 0x001fe40004000000 */
[----:B------:R-:W0:Y:S01]  /*0a20*/  SHFL.UP PT, R5, R26, 0x1, RZ ;  /* 0x042000001a057989 */ /* 0x000e2200000e00ff */
[----:B------:R-:W-:-:S04]  /*0a30*/  ISETP.GE.AND P0, PT, R46, 0x1, PT ;  /* 0x000000012e00780c */ /* 0x000fc80003f06270 */
[----:B------:R-:W-:Y:S02]  /*0a40*/  SEL R7, R7, RZ, P0 ;  /* 0x000000ff07077207 */ /* 0x000fe40000000000 */
[----:B-1----:R-:W-:-:S03]  /*0a50*/  SEL R6, R6, RZ, P0 ;  /* 0x000000ff06067207 */ /* 0x002fc60000000000 */
[----:B------:R-:W-:-:S05]  /*0a60*/  IMAD.IADD R7, R4, 0x1, R7 ;  /* 0x0000000104077824 */ /* 0x000fca00078e0207 */
[----:B------:R-:W1:Y:S01]  /*0a70*/  SHFL.UP PT, R4, R7, 0x2, RZ ;  /* 0x0440000007047989 */ /* 0x000e6200000e00ff */
[----:B0-----:R-:W-:-:S04]  /*0a80*/  SEL R5, R5, RZ, P0 ;  /* 0x000000ff05057207 */ /* 0x001fc80000000000 */
[----:B------:R-:W-:-:S05]  /*0a90*/  IADD3 R53, P0, PT, R5, R26, RZ ;  /* 0x0000001a05357210 */ /* 0x000fca0007f1e0ff */
[----:B------:R-:W-:Y:S01]  /*0aa0*/  IMAD.X R54, R6, 0x1, R27, P0 ;  /* 0x0000000106367824 */ /* 0x000fe200000e061b */
[----:B------:R-:W-:-:S04]  /*0ab0*/  ISETP.NE.U32.AND P0, PT, R53, RZ, PT ;  /* 0x000000ff3500720c */ /* 0x000fc80003f05070 */
[----:B------:R-:W-:Y:S01]  /*0ac0*/  ISETP.NE.AND.EX P0, PT, R54, RZ, PT, P0 ;  /* 0x000000ff3600720c */ /* 0x000fe20003f05300 */
[----:B------:R-:W0:Y:S03]  /*0ad0*/  SHFL.UP PT, R5, R54, 0x2, RZ ;  /* 0x0440000036057989 */ /* 0x000e2600000e00ff */
[----:B-1----:R-:W-:Y:S02]  /*0ae0*/  SEL R6, R4, RZ, !P0 ;  /* 0x000000ff04067207 */ /* 0x002fe40004000000 */
[----:B------:R-:W1:Y:S01]  /*0af0*/  SHFL.UP PT, R4, R53, 0x2, RZ ;  /* 0x0440000035047989 */ /* 0x000e6200000e00ff */
[----:B------:R-:W-:-:S04]  /*0b00*/  ISETP.GE.AND P0, PT, R46, 0x2, PT ;  /* 0x000000022e00780c */ /* 0x000fc80003f06270 */
[----:B------:R-:W-:-:S05]  /*0b10*/  SEL R6, R6, RZ, P0 ;  /* 0x000000ff06067207 */ /* 0x000fca0000000000 */
[----:B------:R-:W-:Y:S01]  /*0b20*/  IMAD.IADD R6, R7, 0x1, R6 ;  /* 0x0000000107067824 */ /* 0x000fe200078e0206 */
[----:B0-----:R-:W-:Y:S02]  /*0b30*/  SEL R5, R5, RZ, P0 ;  /* 0x000000ff05057207 */ /* 0x001fe40000000000 */
[----:B-1----:R-:W-:-:S04]  /*0b40*/  SEL R4, R4, RZ, P0 ;  /* 0x000000ff04047207 */ /* 0x002fc80000000000 */
[----:B------:R-:W-:Y:S02]  /*0b50*/  IADD3 R27, P0, PT, R4, R53, RZ ;  /* 0x00000035041b7210 */ /* 0x000fe40007f1e0ff */
[----:B------:R-:W0:Y:S03]  /*0b60*/  SHFL.UP PT, R4, R6, 0x4, RZ ;  /* 0x0480000006047989 */ /* 0x000e2600000e00ff */
[----:B------:R-:W-:Y:S01]  /*0b70*/  IMAD.X R26, R5, 0x1, R54, P0 ;  /* 0x00000001051a7824 */ /* 0x000fe200000e0636 */
        /* <DEDUP_REMOVED lines=8> */
[----:B------:R-:W-:Y:S01]  /*0c00*/  IMAD.IADD R7, R6, 0x1, R7 ;  /* 0x0000000106077824 */ /* 0x000fe200078e0207 */
[----:B0-----:R-:W-:-:S04]  /*0c10*/  SEL R4, R4, RZ, P0 ;  /* 0x000000ff04047207 */ /* 0x001fc80000000000 */
        /* <DEDUP_REMOVED lines=20> */
[----:B------:R-:W0:Y:S02]  /*0d60*/  SHFL.UP PT, R4, R27, 0x10, RZ ;  /* 0x060000001b047989 */ /* 0x000e2400000e00ff */
[----:B------:R-:W-:Y:S02]  /*0d70*/  SEL R7, R7, RZ, P6 ;  /* 0x000000ff07077207 */ /* 0x000fe40003000000 */
[----:B-1----:R-:W-:-:S03]  /*0d80*/  SEL R5, R5, RZ, P6 ;  /* 0x000000ff05057207 */ /* 0x002fc60003000000 */
[----:B------:R-:W-:-:S05]  /*0d90*/  IMAD.IADD R53, R6, 0x1, R7 ;  /* 0x0000000106357824 */ /* 0x000fca00078e0207 */
[----:B------:R-:W-:Y:S01]  /*0da0*/  SHFL.UP PT, R64, R53, 0x1, RZ ;  /* 0x0420000035407989 */ /* 0x000fe200000e00ff */
[----:B0-----:R-:W-:Y:S02]  /*0db0*/  SEL R4, R4, RZ, P6 ;  /* 0x000000ff04047207 */ /* 0x001fe40003000000 */
[----:B------:R-:W-:Y:S02]  /*0dc0*/  ISETP.NE.AND P6, PT, R47, 0x7, PT ;  /* 0x000000072f00780c */ /* 0x000fe40003fc5270 */
[----:B------:R-:W-:-:S05]  /*0dd0*/  IADD3 R4, P0, PT, R4, R27, RZ ;  /* 0x0000001b04047210 */ /* 0x000fca0007f1e0ff */
[----:B------:R-:W-:Y:S01]  /*0de0*/  IMAD.X R5, R5, 0x1, R26, P0 ;  /* 0x0000000105057824 */ /* 0x000fe200000e061a */
[----:B------:R-:W-:-:S13]  /*0df0*/  ISETP.NE.AND P0, PT, R46, 0x1f, PT ;  /* 0x0000001f2e00780c */ /* 0x000fda0003f05270 */
[----:B------:R-:W-:-:S05]  /*0e00*/  @!P0 LEA R54, R47, UR5, 0x4 ;  /* 0x000000052f368c11 */ /* 0x000fca000f8e20ff */
[----:B------:R-:W-:Y:S04]  /*0e10*/  @!P0 STS.64 [R54], R4 ;  /* 0x0000000436008388 */ /* 0x000fe80000000a00 */
[----:B------:R-:W-:Y:S01]  /*0e20*/  @!P0 STS [R54+0x8], R53 ;  /* 0x0000083536008388 */ /* 0x000fe20000000800 */
[----:B------:R-:W-:Y:S06]  /*0e30*/  BAR.SYNC.DEFER_BLOCKING 0x0 ;  /* 0x0000000000007b1d */ /* 0x000fec0000010000 */
[----:B------:R-:W-:Y:S04]  /*0e40*/  LDS.64 R26, [UR5+0x10] ;  /* 0x00001005ff1a7984 */ /* 0x000fe80008000a00 */
[----:B------:R-:W0:Y:S04]  /*0e50*/  LDS.64 R6, [UR5] ;  /* 0x00000005ff067984 */ /* 0x000e280008000a00 */
[----:B------:R-:W1:Y:S04]  /*0e60*/  LDS R55, [UR5+0x8] ;  /* 0x00000805ff377984 */ /* 0x000e680008000800 */
[----:B------:R-:W2:Y:S01]  /*0e70*/  LDS R54, [UR5+0x18] ;  /* 0x00001805ff367984 */ /* 0x000ea20008000800 */
[----:B0-----:R-:W-:-:S05]  /*0e80*/  IADD3 R67, P0, PT, R6, R26, RZ ;  /* 0x0000001a06437210 */ /* 0x001fca0007f1e0ff */
[----:B------:R-:W-:Y:S01]  /*0e90*/  IMAD.X R69, R7, 0x1, R27, P0 ;  /* 0x0000000107457824 */ /* 0x000fe200000e061b */
[----:B------:R-:W-:-:S04]  /*0ea0*/  ISETP.NE.U32.AND P0, PT, R26, RZ, PT ;  /* 0x000000ff1a00720c */ /* 0x000fc80003f05070 */
[----:B------:R-:W-:Y:S02]  /*0eb0*/  ISETP.NE.AND.EX P0, PT, R27, RZ, PT, P0 ;  /* 0x000000ff1b00720c */ /* 0x000fe40003f05300 */
[----:B------:R-:W0:Y:S02]  /*0ec0*/  LDS.64 R26, [UR5+0x20] ;  /* 0x00002005ff1a7984 */ /* 0x000e240008000a00 */
[----:B-1----:R-:W-:-:S05]  /*0ed0*/  SEL R57, R55, RZ, !P0 ;  /* 0x000000ff37397207 */ /* 0x002fca0004000000 */
[----:B--2---:R-:W-:Y:S01]  /*0ee0*/  IMAD.IADD R54, R54, 0x1, R57 ;  /* 0x0000000136367824 */ /* 0x004fe200078e0239 */
[----:B0-----:R-:W-:-:S05]  /*0ef0*/  IADD3 R59, P0, PT, R26, R67, RZ ;  /* 0x000000431a3b7210 */ /* 0x001fca0007f1e0ff */
[----:B------:R-:W-:Y:S01]  /*0f00*/  IMAD.X R65, R27, 0x1, R69, P0 ;  /* 0x000000011b417824 */ /* 0x000fe200000e0645 */
[----:B------:R-:W-:-:S04]  /*0f10*/  ISETP.NE.AND P0, PT, R47, 0x2, PT ;  /* 0x000000022f00780c */ /* 0x000fc80003f05270 */
[----:B------:R-:W-:Y:S02]  /*0f20*/  SEL R58, R67, R6, !P0 ;  /* 0x00000006433a7207 */ /* 0x000fe40004000000 */
[----:B------:R-:W-:Y:S02]  /*0f30*/  SEL R62, R69, R7, !P0 ;  /* 0x00000007453e7207 */ /* 0x000fe40004000000 */
[----:B------:R-:W0:Y:S01]  /*0f40*/  LDS.64 R6, [UR5+0x30] ;  /* 0x00003005ff067984 */ /* 0x000e220008000a00 */
[----:B------:R-:W-:Y:S02]  /*0f50*/  SEL R56, R54, R55, !P0 ;  /* 0x0000003736387207 */ /* 0x000fe40004000000 */
[----:B0-----:R-:W-:-:S05]  /*0f60*/  IADD3 R69, P0, PT, R6, R59, RZ ;  /* 0x0000003b06457210 */ /* 0x001fca0007f1e0ff */
[----:B------:R-:W-:Y:S01]  /*0f70*/  IMAD.X R55, R7, 0x1, R65, P0 ;  /* 0x0000000107377824 */ /* 0x000fe200000e0641 */
[----:B------:R-:W-:Y:S02]  /*0f80*/  ISETP.NE.U32.AND P0, PT, R26, RZ, PT ;  /* 0x000000ff1a00720c */ /* 0x000fe40003f05070 */
[----:B------:R-:W0:Y:S02]  /*0f90*/  LDS R26, [UR5+0x28] ;  /* 0x00002805ff1a7984 */ /* 0x000e240008000800 */
[----:B------:R-:W-:-:S04]  /*0fa0*/  ISETP.NE.AND.EX P0, PT, R27, RZ, PT, P0 ;  /* 0x000000ff1b00720c */ /* 0x000fc80003f05300 */
[----:B------:R-:W-:Y:S02]  /*0fb0*/  SEL R27, R54, RZ, !P0 ;  /* 0x000000ff361b7207 */ /* 0x000fe40004000000 */
[----:B------:R-:W-:-:S04]  /*0fc0*/  ISETP.NE.AND P0, PT, R47, 0x3, PT ;  /* 0x000000032f00780c */ /* 0x000fc80003f05270 */
[----:B------:R-:W-:Y:S02]  /*0fd0*/  SEL R54, R59, R58, !P0 ;  /* 0x0000003a3b367207 */ /* 0x000fe40004000000 */
[----:B------:R-:W-:Y:S01]  /*0fe0*/  SEL R62, R65, R62, !P0 ;  /* 0x0000003e413e7207 */ /* 0x000fe20004000000 */
[----:B------:R-:W-:Y:S01]  /*0ff0*/  LDS R58, [UR5+0x68] ;  /* 0x00006805ff3a7984 */ /* 0x000fe20008000800 */
[----:B0-----:R-:W-:-:S03]  /*1000*/  IMAD.IADD R57, R26, 0x1, R27 ;  /* 0x000000011a397824 */ /* 0x001fc600078e021b */
[----:B------:R-:W0:Y:S02]  /*1010*/  LDS.64 R26, [UR5+0x40] ;  /* 0x00004005ff1a7984 */ /* 0x000e240008000a00 */
        /* <DEDUP_REMOVED lines=10> */
[----:B0-----:R-:W-:Y:S02]  /*10c0*/  IMAD.IADD R65, R6, 0x1, R57 ;  /* 0x0000000106417824 */ /* 0x001fe400078e0239 */
[----:B------:R-:W0:Y:S03]  /*10d0*/  LDS.64 R6, [UR5+0x50] ;  /* 0x00005005ff067984 */ /* 0x000e260008000a00 */
        /* <DEDUP_REMOVED lines=8> */
[----:B------:R-:W-:Y:S01]  /*1160*/  SEL R62, R59, R62, !P0 ;  /* 0x0000003e3b3e7207 */ /* 0x000fe20004000000 */
[----:B0-----:R-:W-:Y:S01]  /*1170*/  IMAD.IADD R65, R26, 0x1, R65 ;  /* 0x000000011a417824 */ /* 0x001fe200078e0241 */
[----:B------:R-:W-:Y:S02]  /*1180*/  SEL R26, R67, R54, !P0 ;  /* 0x00000036431a7207 */ /* 0x000fe40004000000 */
[----:B------:R-:W-:Y:S02]  /*1190*/  SHFL.UP PT, R54, R4, 0x1, RZ ;  /* 0x0420000004367989 */ /* 0x000fe400000e00ff */
[----:B------:R-:W-:Y:S02]  /*11a0*/  SEL R56, R65, R56, !P0 ;  /* 0x0000003841387207 */ /* 0x000fe40004000000 */
        /* <DEDUP_REMOVED lines=10> */
[----:B------:R-:W1:Y:S01]  /*1250*/  SHFL.UP PT, R56, R5, 0x1, RZ ;  /* 0x0420000005387989 */ /* 0x000e6200000e00ff */
[----:B0-----:R-:W-:-:S04]  /*1260*/  ISETP.NE.U32.AND P0, PT, R6, RZ, PT ;  /* 0x000000ff0600720c */ /* 0x001fc80003f05070 */
[----:B------:R-:W-:-:S04]  /*1270*/  ISETP.NE.AND.EX P0, PT, R7, RZ, PT, P0 ;  /* 0x000000ff0700720c */ /* 0x000fc80003f05300 */
[----:B------:R-:W-:Y:S02]  /*1280*/  SEL R65, R65, RZ, !P0 ;  /* 0x000000ff41417207 */ /* 0x000fe40004000000 */
[----:B------:R-:W-:-:S03]  /*1290*/  ISETP.NE.U32.AND P0, PT, R54, RZ, PT ;  /* 0x000000ff3600720c */ /* 0x000fc60003f05070 */
[----:B------:R-:W-:Y:S01]  /*12a0*/  IMAD.IADD R58, R58, 0x1, R65 ;  /* 0x000000013a3a7824 */ /* 0x000fe200078e0241 */
[----:B-1----:R-:W-:-:S04]  /*12b0*/  ISETP.NE.AND.EX P0, PT, R56, RZ, PT, P0 ;  /* 0x000000ff3800720c */ /* 0x002fc80003f05300 */
[----:B------:R-:W-:-:S04]  /*12c0*/  SEL R27, R58, R27, !P6 ;  /* 0x0000001b3a1b7207 */ /* 0x000fc80007000000 */
[----:B------:R-:W-:Y:S02]  /*12d0*/  SEL R47, R27, RZ, P1 ;  /* 0x000000ff1b2f7207 */ /* 0x000fe40000800000 */
[----:B------:R-:W-:Y:S02]  /*12e0*/  ISETP.NE.AND P1, PT, R63, RZ, PT ;  /* 0x000000ff3f00720c */ /* 0x000fe40003f25270 */
[----:B------:R-:W-:Y:S02]  /*12f0*/  SEL R27, R47, RZ, !P0 ;  /* 0x000000ff2f1b7207 */ /* 0x000fe40004000000 */
[----:B------:R-:W-:-:S13]  /*1300*/  ISETP.NE.AND P0, PT, R46, RZ, PT ;  /* 0x000000ff2e00720c */ /* 0x000fda0003f05270 */
[----:B------:R-:W-:Y:S01]  /*1310*/  @P0 IMAD.IADD R47, R64, 0x1, R27 ;  /* 0x00000001402f0824 */ /* 0x000fe200078e021b */
[----:B------:R-:W-:-:S04]  /*1320*/  ISETP.NE.U32.AND P0, PT, R29, RZ, PT ;  /* 0x000000ff1d00720c */ /* 0x000fc80003f05070 */
[----:B------:R-:W-:-:S04]  /*1330*/  ISETP.NE.AND.EX P0, PT, RZ, UR4, PT, P0 ;  /* 0x00000004ff007c0c */ /* 0x000fc8000bf05300 */
[----:B------:R-:W-:-:S05]  /*1340*/  SEL R5, R47, RZ, !P0 ;  /* 0x000000ff2f057207 */ /* 0x000fca0004000000 */
[----:B------:R-:W-:-:S05]  /*1350*/  IMAD.IADD R48, R48, 0x1, R5 ;  /* 0x0000000130307824 */ /* 0x000fca00078e0205 */
[----:B------:R-:W-:Y:S02]  /*1360*/  SEL R5, R48, RZ, !P1 ;  /* 0x000000ff30057207 */ /* 0x000fe40004800000 */
[----:B------:R-:W-:-:S03]  /*1370*/  IADD3 R57, P1, PT, R6, R57, RZ ;  /* 0x0000003906397210 */ /* 0x000fc60007f3e0ff */
[----:B------:R-:W-:Y:S01]  /*1380*/  IMAD.IADD R52, R52, 0x1, R5 ;  /* 0x0000000134347824 */ /* 0x000fe200078e0205 */
[----:B------:R-:W-:Y:S01]  /*1390*/  SEL R59, R57, R26, !P6 ;  /* 0x0000001a393b7207 */ /* 0x000fe20007000000 */
[----:B------:R-:W-:Y:S01]  /*13a0*/  IMAD.X R7, R7, 0x1, R55, P1 ;  /* 0x0000000107077824 */ /* 0x000fe200008e0637 */
[----:B------:R-:W-:Y:S01]  /*13b0*/  ISETP.NE.AND P1, PT, R61, RZ, PT ;  /* 0x000000ff3d00720c */ /* 0x000fe20003f25270 */
[----:B------:R-:W-:Y:S03]  /*13c0*/  LDS R55, [UR5+0x78] ;  /* 0x00007805ff377984 */ /* 0x000fe60008000800 */
[----:B------:R-:W-:Y:S02]  /*13d0*/  SEL R4, R52, RZ, !P1 ;  /* 0x000000ff34047207 */ /* 0x000fe40004800000 */
[----:B------:R-:W-:Y:S02]  /*13e0*/  ISETP.NE.AND P1, PT, R60, RZ, PT ;  /* 0x000000ff3c00720c */ /* 0x000fe40003f25270 */
[----:B------:R-:W-:Y:S01]  /*13f0*/  SEL R62, R7, R62, !P6 ;  /* 0x0000003e073e7207 */ /* 0x000fe20007000000 */
[----:B------:R-:W-:Y:S01]  /*1400*/  IMAD.IADD R51, R51, 0x1, R4 ;  /* 0x0000000133337824 */ /* 0x000fe200078e0204 */
[----:B------:R-:W-:Y:S01]  /*1410*/  ISETP.GE.U32.AND P6, PT, R0, 0x20, PT ;  /* 0x000000200000780c */ /* 0x000fe20003fc6070 */
[----:B------:R-:W0:Y:S03]  /*1420*/  LDS.64 R4, [UR5+0x70] ;  /* 0x00007005ff047984 */ /* 0x000e260008000a00 */
[----:B------:R-:W-:-:S02]  /*1430*/  SEL R27, R51, RZ, !P1 ;  /* 0x000000ff331b7207 */ /* 0x000fc40004800000 */
[----:B------:R-:W-:-:S03]  /*1440*/  ISETP.NE.AND P1, PT, R0, RZ, PT ;  /* 0x000000ff0000720c */ /* 0x000fc60003f25270 */
[----:B------:R-:W-:-:S05]  /*1450*/  IMAD.IADD R50, R50, 0x1, R27 ;  /* 0x0000000132327824 */ /* 0x000fca00078e021b */
[----:B------:R-:W-:-:S05]  /*1460*/  SEL R6, R50, RZ, !P2 ;  /* 0x000000ff32067207 */ /* 0x000fca0005000000 */
[----:B------:R-:W-:Y:S01]  /*1470*/  IMAD.IADD R49, R49, 0x1, R6 ;  /* 0x0000000131317824 */ /* 0x000fe200078e0206 */
[----:B------:R-:W1:Y:S04]  /*1480*/  @!P1 LDC.64 R26, c[0x0][0x3b0] ;  /* 0x0000ec00ff1a9b82 */ /* 0x000e680000000a00 */
[----:B------:R-:W-:Y:S02]  /*1490*/  SEL R6, R49, RZ, !P3 ;  /* 0x000000ff31067207 */ /* 0x000fe40005800000 */
[----:B------:R-:W-:-:S03]  /*14a0*/  ISETP.NE.AND P3, PT, R46, RZ, PT ;  /* 0x000000ff2e00720c */ /* 0x000fc60003f65270 */
[----:B------:R-:W-:Y:S01]  /*14b0*/  IMAD.IADD R45, R45, 0x1, R6 ;  /* 0x000000012d2d7824 */ /* 0x000fe200078e0206 */
[----:B------:R-:W-:Y:S02]  /*14c0*/  SEL R53, R54, RZ, P3 ;  /* 0x000000ff36357207 */ /* 0x000fe40001800000 */
[----:B------:R-:W-:Y:S02]  /*14d0*/  SEL R54, R59, RZ, P6 ;  /* 0x000000ff3b367207 */ /* 0x000fe40003000000 */
[----:B------:R-:W-:Y:S02]  /*14e0*/  SEL R46, R56, RZ, P3 ;  /* 0x000000ff382e7207 */ /* 0x000fe40001800000 */
[----:B------:R-:W-:Y:S02]  /*14f0*/  SEL R59, R62, RZ, P6 ;  /* 0x000000ff3e3b7207 */ /* 0x000fe40003000000 */
[C---:B0-----:R-:W-:Y:S02]  /*1500*/  ISETP.NE.U32.AND P2, PT, R4.reuse, RZ, PT ;  /* 0x000000ff0400720c */ /* 0x041fe40003f45070 */
[----:B------:R-:W-:-:S02]  /*1510*/  IADD3 R6, P3, PT, R4, R57, RZ ;  /* 0x0000003904067210 */ /* 0x000fc40007f7e0ff */
[----:B------:R-:W-:Y:S02]  /*1520*/  ISETP.NE.AND.EX P2, PT, R5, RZ, PT, P2 ;  /* 0x000000ff0500720c */ /* 0x000fe40003f45320 */
[----:B------:R-:W-:Y:S01]  /*1530*/  SEL R57, R45, RZ, !P4 ;  /* 0x000000ff2d397207 */ /* 0x000fe20006000000 */
[----:B------:R-:W-:Y:S01]  /*1540*/  IMAD.X R7, R5, 0x1, R7, P3 ;  /* 0x0000000105077824 */ /* 0x000fe200018e0607 */
[----:B------:R-:W-:Y:S01]  /*1550*/  SEL R58, R58, RZ, !P2 ;  /* 0x000000ff3a3a7207 */ /* 0x000fe20005000000 */
[----:B------:R-:W-:Y:S01]  /*1560*/  @!P1 IMAD.MOV.U32 R5, RZ, RZ, 0x65 ;  /* 0x00000065ff059424 */ /* 0x000fe200078e00ff */
[----:B------:R-:W-:Y:S01]  /*1570*/  IADD3 R53, P2, PT, R53, R54, RZ ;  /* 0x0000003635357210 */ /* 0x000fe20007f5e0ff */
[----:B------:R-:W-:Y:S02]  /*1580*/  IMAD.IADD R44, R44, 0x1, R57 ;  /* 0x000000012c2c7824 */ /* 0x000fe400078e0239 */
[----:B------:R-:W-:Y:S01]  /*1590*/  IMAD.IADD R4, R55, 0x1, R58 ;  /* 0x0000000137047824 */ /* 0x000fe200078e023a */
[----:B------:R-:W-:Y:S01]  /*15a0*/  IADD3 R30, P3, PT, R53, R30, RZ ;  /* 0x0000001e351e7210 */ /* 0x000fe20007f7e0ff */
[----:B------:R-:W-:Y:S01]  /*15b0*/  IMAD.X R46, R46, 0x1, R59, P2 ;  /* 0x000000012e2e7824 */ /* 0x000fe200010e063b */
[----:B------:R-:W-:-:S02]  /*15c0*/  ISETP.GE.U32.AND P2, PT, R6, 0x101, PT ;  /* 0x000001010600780c */ /* 0x000fc40003f46070 */
[----:B-1----:R0:W-:Y:S01]  /*15d0*/  @!P1 ST.E.128.STRONG.GPU desc[UR8][R26.64+0x200], R4 ;  /* 0x000200041a009985 */ /* 0x0021e2000c10fd08 */
[----:B------:R-:W-:Y:S01]  /*15e0*/  IADD3 R32, P4, PT, R53, R32, RZ ;  /* 0x0000002035207210 */ /* 0x000fe20007f9e0ff */
[C---:B------:R-:W-:Y:S01]  /*15f0*/  IMAD.X R31, R46.reuse, 0x1, R31, P3 ;  /* 0x000000012e1f7824 */ /* 0x040fe200018e061f */
[----:B------:R-:W-:Y:S02]  /*1600*/  ISETP.GE.AND.EX P1, PT, R7, RZ, PT, P2 ;  /* 0x000000ff0700720c */ /* 0x000fe40003f26320 */
[----:B------:R-:W-:Y:S01]  /*1610*/  IADD3 R34, P6, PT, R53, R34, RZ ;  /* 0x0000002235227210 */ /* 0x000fe20007fde0ff */
[----:B------:R-:W-:Y:S01]  /*1620*/  IMAD.X R33, R46, 0x1, R33, P4 ;  /* 0x000000012e217824 */ /* 0x000fe200020e0621 */
[----:B------:R-:W-:Y:S02]  /*1630*/  IADD3 R54, P2, PT, R29, R53, RZ ;  /* 0x000000351d367210 */ /* 0x000fe40007f5e0ff */
[----:B------:R-:W-:Y:S01]  /*1640*/  SEL R29, R44, RZ, !P5 ;  /* 0x000000ff2c1d7207 */ /* 0x000fe20006800000 */
[----:B------:R-:W-:Y:S01]  /*1650*/  IMAD.X R35, R46, 0x1, R35, P6 ;  /* 0x000000012e237824 */ /* 0x000fe200030e0623 */
[----:B------:R-:W-:-:S02]  /*1660*/  IADD3 R36, P5, PT, R53, R36, RZ ;  /* 0x0000002435247210 */ /* 0x000fc40007fbe0ff */
[C---:B------:R-:W-:Y:S01]  /*1670*/  IADD3 R38, P3, PT, R53.reuse, R38, RZ ;  /* 0x0000002635267210 */ /* 0x040fe20007f7e0ff */
[----:B------:R-:W-:Y:S01]  /*1680*/  IMAD.IADD R28, R28, 0x1, R29 ;  /* 0x000000011c1c7824 */ /* 0x000fe200078e021d */
[C---:B------:R-:W-:Y:S01]  /*1690*/  IADD3 R40, P4, PT, R53.reuse, R40, RZ ;  /* 0x0000002835287210 */ /* 0x040fe20007f9e0ff */
[C---:B------:R-:W-:Y:S01]  /*16a0*/  IMAD.X R37, R46.reuse, 0x1, R37, P5 ;  /* 0x000000012e257824 */ /* 0x040fe200028e0625 */
[----:B------:R-:W-:Y:S01]  /*16b0*/  IADD3 R42, P6, PT, R53, R42, RZ ;  /* 0x0000002a352a7210 */ /* 0x000fe20007fde0ff */
[C---:B------:R-:W-:Y:S01]  /*16c0*/  IMAD.X R39, R46.reuse, 0x1, R39, P3 ;  /* 0x000000012e277824 */ /* 0x040fe200018e0627 */
[C---:B0-----:R-:W-:Y:S01]  /*16d0*/  IADD3.X R27, PT, PT, R46.reuse, UR4, RZ, P2, !PT ;  /* 0x000000042e1b7c10 */ /* 0x041fe200097fe4ff */
[C---:B------:R-:W-:Y:S02]  /*16e0*/  IMAD.X R41, R46.reuse, 0x1, R41, P4 ;  /* 0x000000012e297824 */ /* 0x040fe400020e0629 */
[----:B------:R-:W-:Y:S01]  /*16f0*/  IMAD.X R43, R46, 0x1, R43, P6 ;  /* 0x000000012e2b7824 */ /* 0x000fe200030e062b */
[----:B------:R-:W-:Y:S07]  /*1700*/  @!P1 BRA `(.L_x_513) ;  /* 0x0000000800209947 */ /* 0x000fee0003800000 */
[----:B------:R-:W-:Y:S01]  /*1710*/  BAR.SYNC.DEFER_BLOCKING 0x0 ;  /* 0x0000000000007b1d */ /* 0x000fe20000010000 */
[----:B------:R-:W-:Y:S02]  /*1720*/  ISETP.NE.U32.AND P2, PT, R8, R10, PT ;  /* 0x0000000a0800720c */ /* 0x000fe40003f45070 */
[----:B------:R-:W-:Y:S02]  /*1730*/  @P0 LEA R53, R53, UR5, 0x4 ;  /* 0x0000000535350c11 */ /* 0x000fe4000f8e20ff */
[----:B------:R-:W-:Y:S02]  /*1740*/  ISETP.NE.AND.EX P2, PT, R9, R11, PT, P2 ;  /* 0x0000000b0900720c */ /* 0x000fe40003f45320 */
[----:B------:R-:W-:Y:S02]  /*1750*/  ISETP.NE.U32.AND P1, PT, R10, R12, PT ;  /* 0x0000000c0a00720c */ /* 0x000fe40003f25070 */
[----:B------:R-:W-:Y:S02]  /*1760*/  ISETP.NE.U32.AND P4, PT, R12, R14, PT ;  /* 0x0000000e0c00720c */ /* 0x000fe40003f85070 */
[----:B------:R-:W-:-:S02]  /*1770*/  ISETP.NE.U32.AND P3, PT, R14, R16, PT ;  /* 0x000000100e00720c */ /* 0x000fc40003f65070 */
[----:B------:R-:W-:Y:S02]  /*1780*/  ISETP.NE.AND.EX P1, PT, R11, R13, PT, P1 ;  /* 0x0000000d0b00720c */ /* 0x000fe40003f25310 */
[----:B------:R-:W-:Y:S02]  /*1790*/  ISETP.NE.U32.AND P5, PT, R18, R20, PT ;  /* 0x000000141200720c */ /* 0x000fe40003fa5070 */
[----:B------:R-:W-:Y:S02]  /*17a0*/  ISETP.NE.AND.EX P4, PT, R13, R15, PT, P4 ;  /* 0x0000000f0d00720c */ /* 0x000fe40003f85340 */
[----:B------:R-:W-:Y:S02]  /*17b0*/  @P2 LEA R5, R54, UR5, 0x4 ;  /* 0x0000000536052c11 */ /* 0x000fe4000f8e20ff */
[----:B------:R-:W-:Y:S02]  /*17c0*/  ISETP.NE.AND.EX P3, PT, R15, R17, PT, P3 ;  /* 0x000000110f00720c */ /* 0x000fe40003f65330 */
[----:B------:R-:W-:Y:S01]  /*17d0*/  ISETP.NE.U32.AND P6, PT, R22, R2, PT ;  /* 0x000000021600720c */ /* 0x000fe20003fc5070 */
[----:B------:R0:W-:Y:S01]  /*17e0*/  @P0 STS.64 [R53], R24 ;  /* 0x0000001835000388 */ /* 0x0001e20000000a00 */
[----:B------:R-:W-:-:S02]  /*17f0*/  ISETP.NE.AND.EX P5, PT, R19, R21, PT, P5 ;  /* 0x000000151300720c */ /* 0x000fc40003fa5350 */
[----:B------:R-:W-:Y:S01]  /*1800*/  ISETP.NE.AND.EX P6, PT, R23, R3, PT, P6 ;  /* 0x000000031700720c */ /* 0x000fe20003fc5360 */
[----:B------:R-:W-:Y:S01]  /*1810*/  @P0 STS [R53+0x8], R47 ;  /* 0x0000082f35000388 */ /* 0x000fe20000000800 */
[----:B------:R-:W-:Y:S02]  /*1820*/  ISETP.NE.U32.AND P0, PT, R16, R18, PT ;  /* 0x000000121000720c */ /* 0x000fe40003f05070 */
[----:B------:R-:W-:Y:S01]  /*1830*/  @P4 LEA R32, R32, UR5, 0x4 ;  /* 0x0000000520204c11 */ /* 0x000fe2000f8e20ff */
[----:B------:R1:W-:Y:S02]  /*1840*/  @P2 STS.64 [R5], R8 ;  /* 0x0000000805002388 */ /* 0x0003e40000000a00 */
[----:B------:R-:W-:Y:S02]  /*1850*/  @P3 LEA R3, R34, UR5, 0x4 ;  /* 0x0000000522033c11 */ /* 0x000fe4000f8e20ff */
[----:B------:R2:W-:Y:S01]  /*1860*/  @P2 STS [R5+0x8], R48 ;  /* 0x0000083005002388 */ /* 0x0005e20000000800 */
[----:B------:R-:W-:-:S02]  /*1870*/  ISETP.NE.AND.EX P2, PT, R17, R19, PT, P0 ;  /* 0x000000131100720c */ /* 0x000fc40003f45300 */
[----:B------:R-:W-:Y:S02]  /*1880*/  ISETP.NE.U32.AND P0, PT, R20, R22, PT ;  /* 0x000000161400720c */ /* 0x000fe40003f05070 */
[----:B0-----:R-:W-:Y:S02]  /*1890*/  @P1 LEA R25, R30, UR5, 0x4 ;  /* 0x000000051e191c11 */ /* 0x001fe4000f8e20ff */
[----:B------:R-:W-:Y:S02]  /*18a0*/  ISETP.NE.AND.EX P0, PT, R21, R23, PT, P0 ;  /* 0x000000171500720c */ /* 0x000fe40003f05300 */
[----:B------:R-:W-:Y:S01]  /*18b0*/  @P5 LEA R38, R38, UR5, 0x4 ;  /* 0x0000000526265c11 */ /* 0x000fe2000f8e20ff */
[----:B------:R0:W-:Y:S01]  /*18c0*/  @P1 STS.64 [R25], R10 ;  /* 0x0000000a19001388 */ /* 0x0001e20000000a00 */
[----:B-1----:R-:W-:-:S03]  /*18d0*/  @P6 LEA R9, R42, UR5, 0x4 ;  /* 0x000000052a096c11 */ /* 0x002fc6000f8e20ff */
[----:B------:R-:W-:Y:S01]  /*18e0*/  @P2 LEA R36, R36, UR5, 0x4 ;  /* 0x0000000524242c11 */ /* 0x000fe2000f8e20ff */
[----:B------:R0:W-:Y:S01]  /*18f0*/  @P1 STS [R25+0x8], R52 ;  /* 0x0000083419001388 */ /* 0x0001e20000000800 */
[----:B------:R-:W-:-:S03]  /*1900*/  ISETP.GT.U32.AND P1, PT, R6, R0, PT ;  /* 0x000000000600720c */ /* 0x000fc60003f24070 */
[----:B------:R0:W-:Y:S01]  /*1910*/  @P4 STS.64 [R32], R12 ;  /* 0x0000000c20004388 */ /* 0x0001e20000000a00 */
[----:B--2---:R-:W-:Y:S02]  /*1920*/  @P0 LEA R5, R40, UR5, 0x4 ;  /* 0x0000000528050c11 */ /* 0x004fe4000f8e20ff */
[----:B------:R-:W-:Y:S01]  /*1930*/  ISETP.GT.U32.AND.EX P1, PT, R7, RZ, PT, P1 ;  /* 0x000000ff0700720c */ /* 0x000fe20003f24110 */
[----:B------:R0:W-:Y:S04]  /*1940*/  @P4 STS [R32+0x8], R51 ;  /* 0x0000083320004388 */ /* 0x0001e80000000800 */
[----:B------:R0:W-:Y:S04]  /*1950*/  @P3 STS.64 [R3], R14 ;  /* 0x0000000e03003388 */ /* 0x0001e80000000a00 */
        /* <DEDUP_REMOVED lines=8> */
[----:B------:R0:W-:Y:S01]  /*19e0*/  @P6 STS [R9+0x8], R28 ;  /* 0x0000081c09006388 */ /* 0x0001e20000000800 */
[----:B------:R-:W-:Y:S06]  /*19f0*/  BAR.SYNC.DEFER_BLOCKING 0x0 ;  /* 0x0000000000007b1d */ /* 0x000fec0000010000 */
[----:B------:R-:W-:Y:S05]  /*1a00*/  @!P1 EXIT ;  /* 0x000000000000994d */ /* 0x000fea0003800000 */
[----:B------:R-:W-:Y:S01]  /*1a10*/  IMAD.MOV.U32 R29, RZ, RZ, R0 ;  /* 0x000000ffff1d7224 */ /* 0x000fe200078e0000 */
[----:B------:R-:W1:Y:S01]  /*1a20*/  LDCU.64 UR12, c[0x0][0x398] ;  /* 0x00007300ff0c77ac */ /* 0x000e620008000a00 */
[----:B0-----:R-:W-:Y:S01]  /*1a30*/  IMAD.MOV.U32 R16, RZ, RZ, RZ ;  /* 0x000000ffff107224 */ /* 0x001fe200078e00ff */
[----:B------:R-:W-:Y:S02]  /*1a40*/  BSSY.RECONVERGENT B0, `(.L_x_514) ;  /* 0x000002c000007945 */ /* 0x000fe40003800200 */
[----:B------:R-:W-:Y:S01]  /*1a50*/  LOP3.LUT R3, RZ, R29, RZ, 0x33, !PT ;  /* 0x0000001dff037212 */ /* 0x000fe200078e33ff */
[----:B------:R-:W0:Y:S01]  /*1a60*/  LDCU.64 UR14, c[0x0][0x3a0] ;  /* 0x00007400ff0e77ac */ /* 0x000e220008000a00 */
[----:B------:R-:W-:Y:S02]  /*1a70*/  LOP3.LUT R2, RZ, R16, RZ, 0x33, !PT ;  /* 0x00000010ff027212 */ /* 0x000fe400078e33ff */
[----:B------:R-:W-:-:S04]  /*1a80*/  IADD3 R3, P0, PT, R3, R6, RZ ;  /* 0x0000000603037210 */ /* 0x000fc80007f1e0ff */
[C---:B------:R-:W-:Y:S01]  /*1a90*/  LOP3.LUT R4, R3.reuse, 0x300, RZ, 0xc0, !PT ;  /* 0x0000030003047812 */ /* 0x040fe200078ec0ff */
[----:B------:R-:W-:Y:S01]  /*1aa0*/  IMAD.X R2, R2, 0x1, R7, P0 ;  /* 0x0000000102027824 */ /* 0x000fe200000e0607 */
[----:B------:R-:W-:Y:S02]  /*1ab0*/  ISETP.GE.U32.AND P0, PT, R3, 0x300, PT ;  /* 0x000003000300780c */ /* 0x000fe40003f06070 */
[----:B------:R-:W-:Y:S02]  /*1ac0*/  ISETP.NE.U32.AND P1, PT, R4, 0x300, PT ;  /* 0x000003000400780c */ /* 0x000fe40003f25070 */
[----:B------:R-:W-:Y:S02]  /*1ad0*/  ISETP.GE.U32.AND.EX P0, PT, R2, RZ, PT, P0 ;  /* 0x000000ff0200720c */ /* 0x000fe40003f06100 */
[----:B------:R-:W-:-:S13]  /*1ae0*/  ISETP.NE.AND.EX P1, PT, RZ, RZ, PT, P1 ;  /* 0x000000ffff00720c */ /* 0x000fda0003f25310 */
[----:B01----:R-:W-:Y:S05]  /*1af0*/  @!P1 BRA `(.L_x_515) ;  /* 0x0000000000809947 */ /* 0x003fea0003800000 */
[----:B------:R-:W0:Y:S01]  /*1b00*/  LDCU.64 UR6, c[0x0][0x3a0] ;  /* 0x00007400ff0677ac */ /* 0x000e220008000a00 */
[----:B------:R-:W-:Y:S01]  /*1b10*/  SHF.R.U64 R14, R3, 0x8, R2 ;  /* 0x00000008030e7819 */ /* 0x000fe20000001202 */
[----:B------:R-:W-:Y:S01]  /*1b20*/  IMAD.MOV.U32 R17, RZ, RZ, RZ ;  /* 0x000000ffff117224 */ /* 0x000fe200078e00ff */
[----:B------:R-:W-:Y:S01]  /*1b30*/  LEA R0, R0, UR5, 0x4 ;  /* 0x0000000500007c11 */ /* 0x000fe2000f8e20ff */
[----:B------:R-:W1:Y:S02]  /*1b40*/  LDCU.64 UR10, c[0x0][0x398] ;  /* 0x00007300ff0a77ac */ /* 0x000e640008000a00 */
[----:B------:R-:W-:Y:S02]  /*1b50*/  VIADD R14, R14, 0x1 ;  /* 0x000000010e0e7836 */ /* 0x000fe40000000000 */
[----:B------:R-:W-:-:S03]  /*1b60*/  VIADD R0, R0, 0x8 ;  /* 0x0000000800007836 */ /* 0x000fc60000000000 */
[----:B------:R-:W-:Y:S02]  /*1b70*/  LOP3.LUT R14, R14, 0x3, RZ, 0xc0, !PT ;  /* 0x000000030e0e7812 */ /* 0x000fe400078ec0ff */
[C---:B0-----:R-:W-:Y:S02]  /*1b80*/  LEA R12, P1, R29.reuse, UR6, 0x2 ;  /* 0x000000061d0c7c11 */ /* 0x041fe4000f8210ff */
[C---:B-1----:R-:W-:Y:S02]  /*1b90*/  LEA R10, P2, R29.reuse, UR10, 0x3 ;  /* 0x0000000a1d0a7c11 */ /* 0x042fe4000f8418ff */
[C-C-:B------:R-:W-:Y:S02]  /*1ba0*/  LEA.HI.X R15, R29.reuse, UR7, R16.reuse, 0x2, P1 ;  /* 0x000000071d0f7c11 */ /* 0x140fe400088f1410 */
[----:B------:R-:W-:Y:S02]  /*1bb0*/  LEA.HI.X R13, R29, UR11, R16, 0x3, P2 ;  /* 0x0000000b1d0d7c11 */ /* 0x000fe400090f1c10 */
[----:B------:R-:W-:-:S04]  /*1bc0*/  LEA R29, P1, R14, R29, 0x8 ;  /* 0x0000001d0e1d7211 */ /* 0x000fc800078240ff */
[----:B------:R-:W-:-:S09]  /*1bd0*/  LEA.HI.X R16, R14, R16, R17, 0x8, P1 ;  /* 0x000000100e107211 */ /* 0x000fd200008f4411 */
.L_x_516:
[----:B0-----:R-:W0:Y:S01]  /*1be0*/  LDS.64 R2, [R0+-0x8] ;  /* 0xfffff80000027984 */ /* 0x001e220000000a00 */
[----:B------:R-:W-:Y:S01]  /*1bf0*/  IMAD.MOV.U32 R4, RZ, RZ, R10 ;  /* 0x000000ffff047224 */ /* 0x000fe200078e000a */
[----:B------:R-:W-:Y:S01]  /*1c00*/  IADD3 R14, P1, PT, R14, -0x1, RZ ;  /* 0xffffffff0e0e7810 */ /* 0x000fe20007f3e0ff */
[----:B------:R-:W-:Y:S01]  /*1c10*/  IMAD.MOV.U32 R5, RZ, RZ, R13 ;  /* 0x000000ffff057224 */ /* 0x000fe200078e000d */
[----:B------:R1:W2:Y:S01]  /*1c20*/  LDS R11, [R0] ;  /* 0x00000000000b7984 */ /* 0x0002a20000000800 */
[----:B------:R-:W-:Y:S01]  /*1c30*/  IMAD.MOV.U32 R8, RZ, RZ, R12 ;  /* 0x000000ffff087224 */ /* 0x000fe200078e000c */
[----:B------:R-:W-:Y:S01]  /*1c40*/  IADD3.X R17, PT, PT, R17, -0x1, RZ, P1, !PT ;  /* 0xffffffff11117810 */ /* 0x000fe20000ffe4ff */
[----:B------:R-:W-:Y:S01]  /*1c50*/  IMAD.MOV.U32 R9, RZ, RZ, R15 ;  /* 0x000000ffff097224 */ /* 0x000fe200078e000f */
[----:B------:R-:W-:Y:S02]  /*1c60*/  ISETP.NE.U32.AND P1, PT, R14, RZ, PT ;  /* 0x000000ff0e00720c */ /* 0x000fe40003f25070 */
[----:B------:R-:W-:-:S02]  /*1c70*/  IADD3 R12, P2, PT, R12, 0x400, RZ ;  /* 0x000004000c0c7810 */ /* 0x000fc40007f5e0ff */
[----:B------:R-:W-:Y:S01]  /*1c80*/  ISETP.NE.AND.EX P1, PT, R17, RZ, PT, P1 ;  /* 0x000000ff1100720c */ /* 0x000fe20003f25310 */
[----:B-1----:R-:W-:Y:S01]  /*1c90*/  VIADD R0, R0, 0x1000 ;  /* 0x0000100000007836 */ /* 0x002fe20000000000 */
[----:B------:R-:W-:Y:S01]  /*1ca0*/  IADD3 R10, P3, PT, R10, 0x800, RZ ;  /* 0x000008000a0a7810 */ /* 0x000fe20007f7e0ff */
[----:B------:R-:W-:-:S04]  /*1cb0*/  IMAD.X R15, RZ, RZ, R15, P2 ;  /* 0x000000ffff0f7224 */ /* 0x000fc800010e060f */
[----:B------:R-:W-:Y:S01]  /*1cc0*/  IMAD.X R13, RZ, RZ, R13, P3 ;  /* 0x000000ffff0d7224 */ /* 0x000fe200018e060d */
[----:B0-----:R0:W-:Y:S04]  /*1cd0*/  STG.E.64 desc[UR8][R4.64], R2 ;  /* 0x0000000204007986 */ /* 0x0011e8000c101b08 */
[----:B--2---:R0:W-:Y:S01]  /*1ce0*/  STG.E desc[UR8][R8.64], R11 ;  /* 0x0000000b08007986 */ /* 0x0041e2000c101908 */
[----:B------:R-:W-:Y:S05]  /*1cf0*/  @P1 BRA `(.L_x_516) ;  /* 0xfffffffc00b81947 */ /* 0x000fea000383ffff */
.L_x_515:
[----:B------:R-:W-:Y:S05]  /*1d00*/  BSYNC.RECONVERGENT B0 ;  /* 0x0000000000007941 */ /* 0x000fea0003800200 */
.L_x_514:
[----:B------:R-:W-:Y:S05]  /*1d10*/  @!P0 EXIT ;  /* 0x000000000000894d */ /* 0x000fea0003800000 */
.L_x_517:
[C---:B------:R-:W-:Y:S01]  /*1d20*/  LEA R0, R29.reuse, UR5, 0x4 ;  /* 0x000000051d007c11 */ /* 0x040fe2000f8e20ff */
[C---:B01----:R-:W-:Y:S01]  /*1d30*/  IMAD.SHL.U32 R8, R29.reuse, 0x8, RZ ;  /* 0x000000081d087824 */ /* 0x043fe200078e00ff */
[C-C-:B------:R-:W-:Y:S01]  /*1d40*/  SHF.L.U64.HI R11, R29.reuse, 0x2, R16.reuse ;  /* 0x000000021d0b7819 */ /* 0x140fe20000010210 */
[C---:B------:R-:W-:Y:S01]  /*1d50*/  IMAD.SHL.U32 R10, R29.reuse, 0x4, RZ ;  /* 0x000000041d0a7824 */ /* 0x040fe200078e00ff */
[C---:B------:R-:W-:Y:S01]  /*1d60*/  SHF.L.U64.HI R17, R29.reuse, 0x3, R16 ;  /* 0x000000031d117819 */ /* 0x040fe20000010210 */
[----:B------:R-:W0:Y:S01]  /*1d70*/  LDS.64 R2, [R0] ;  /* 0x0000000000027984 */ /* 0x000e220000000a00 */
[C---:B------:R-:W-:Y:S01]  /*1d80*/  IADD3 R16, P0, PT, R8.reuse, UR12, RZ ;  /* 0x0000000c08107c10 */ /* 0x040fe2000ff1e0ff */
[----:B------:R-:W-:Y:S01]  /*1d90*/  VIADD R29, R29, 0x400 ;  /* 0x000004001d1d7836 */ /* 0x000fe20000000000 */
[----:B------:R-:W-:Y:S01]  /*1da0*/  LOP3.LUT R8, R8, 0xfffffff8, RZ, 0xc0, !PT ;  /* 0xfffffff808087812 */ /* 0x000fe200078ec0ff */
[----:B------:R-:W1:Y:S01]  /*1db0*/  LDS R21, [R0+0x8] ;  /* 0x0000080000157984 */ /* 0x000e620000000800 */
[----:B------:R-:W-:-:S02]  /*1dc0*/  IADD3 R18, P1, PT, R10, UR14, RZ ;  /* 0x0000000e0a127c10 */ /* 0x000fc4000ff3e0ff */
[----:B------:R-:W-:Y:S01]  /*1dd0*/  LOP3.LUT R10, R10, 0xfffffffc, RZ, 0xc0, !PT ;  /* 0xfffffffc0a0a7812 */ /* 0x000fe200078ec0ff */
[----:B------:R-:W2:Y:S01]  /*1de0*/  LDS.64 R4, [R0+0x1000] ;  /* 0x0010000000047984 */ /* 0x000ea20000000a00 */
[C---:B------:R-:W-:Y:S02]  /*1df0*/  LOP3.LUT R9, R17.reuse, 0x7, RZ, 0xc0, !PT ;  /* 0x0000000711097812 */ /* 0x040fe400078ec0ff */
[----:B------:R-:W-:Y:S01]  /*1e00*/  IADD3.X R17, PT, PT, R17, UR13, RZ, P0, !PT ;  /* 0x0000000d11117c10 */ /* 0x000fe200087fe4ff */
[----:B------:R-:W3:Y:S01]  /*1e10*/  LDS R23, [R0+0x1008] ;  /* 0x0010080000177984 */ /* 0x000ee20000000800 */
[----:B------:R-:W-:Y:S02]  /*1e20*/  IADD3 R8, P0, PT, R8, UR12, RZ ;  /* 0x0000000c08087c10 */ /* 0x000fe4000ff1e0ff */
[----:B------:R-:W-:Y:S01]  /*1e30*/  IADD3 R10, P2, PT, R10, UR14, RZ ;  /* 0x0000000e0a0a7c10 */ /* 0x000fe2000ff5e0ff */
[----:B------:R-:W4:Y:S01]  /*1e40*/  LDS.64 R12, [R0+0x2000] ;  /* 0x00200000000c7984 */ /* 0x000f220000000a00 */
[----:B------:R-:W-:-:S02]  /*1e50*/  IADD3.X R19, PT, PT, R11, UR15, RZ, P1, !PT ;  /* 0x0000000f0b137c10 */ /* 0x000fc40008ffe4ff */
[----:B------:R-:W-:Y:S01]  /*1e60*/  IADD3.X R9, PT, PT, R9, UR13, RZ, P0, !PT ;  /* 0x0000000d09097c10 */ /* 0x000fe200087fe4ff */
[----:B------:R-:W5:Y:S01]  /*1e70*/  LDS R25, [R0+0x2008] ;  /* 0x0020080000197984 */ /* 0x000f620000000800 */
[----:B------:R-:W-:-:S03]  /*1e80*/  ISETP.GT.U32.AND P0, PT, R6, R29, PT ;  /* 0x0000001d0600720c */ /* 0x000fc60003f04070 */
[----:B------:R-:W5:Y:S01]  /*1e90*/  LDS.64 R14, [R0+0x3000] ;  /* 0x00300000000e7984 */ /* 0x000f620000000a00 */
[----:B------:R-:W-:-:S03]  /*1ea0*/  ISETP.GT.U32.AND.EX P0, PT, R7, RZ, PT, P0 ;  /* 0x000000ff0700720c */ /* 0x000fc60003f04100 */
[----:B------:R0:W5:Y:S02]  /*1eb0*/  LDS R27, [R0+0x3008] ;  /* 0x00300800001b7984 */ /* 0x0001640000000800 */
[----:B0-----:R-:W-:-:S04]  /*1ec0*/  LOP3.LUT R0, R11, 0x3, RZ, 0xc0, !PT ;  /* 0x000000030b007812 */ /* 0x001fc800078ec0ff */
[----:B------:R-:W-:Y:S01]  /*1ed0*/  IADD3.X R11, PT, PT, R0, UR15, RZ, P2, !PT ;  /* 0x0000000f000b7c10 */ /* 0x000fe200097fe4ff */
[----:B------:R0:W-:Y:S04]  /*1ee0*/  STG.E.64 desc[UR8][R16.64], R2 ;  /* 0x0000000210007986 */ /* 0x0001e8000c101b08 */
[----:B-1----:R1:W-:Y:S04]  /*1ef0*/  STG.E desc[UR8][R18.64], R21 ;  /* 0x0000001512007986 */ /* 0x0023e8000c101908 */
[----:B--2---:R1:W-:Y:S04]  /*1f00*/  STG.E.64 desc[UR8][R8.64+0x800], R4 ;  /* 0x0008000408007986 */ /* 0x0043e8000c101b08 */
[----:B---3--:R1:W-:Y:S01]  /*1f10*/  STG.E desc[UR8][R10.64+0x400], R23 ;  /* 0x000400170a007986 */ /* 0x0083e2000c101908 */
[----:B0-----:R-:W-:-:S03]  /*1f20*/  IMAD.MOV.U32 R16, RZ, RZ, RZ ;  /* 0x000000ffff107224 */ /* 0x001fc600078e00ff */
[----:B----4-:R1:W-:Y:S04]  /*1f30*/  STG.E.64 desc[UR8][R8.64+0x1000], R12 ;  /* 0x0010000c08007986 */ /* 0x0103e8000c101b08 */
[----:B-----5:R1:W-:Y:S04]  /*1f40*/  STG.E desc[UR8][R10.64+0x800], R25 ;  /* 0x000800190a007986 */ /* 0x0203e8000c101908 */
[----:B------:R1:W-:Y:S04]  /*1f50*/  STG.E.64 desc[UR8][R8.64+0x1800], R14 ;  /* 0x0018000e08007986 */ /* 0x0003e8000c101b08 */
[----:B------:R1:W-:Y:S01]  /*1f60*/  STG.E desc[UR8][R10.64+0xc00], R27 ;  /* 0x000c001b0a007986 */ /* 0x0003e2000c101908 */
[----:B------:R-:W-:Y:S05]  /*1f70*/  @P0 BRA `(.L_x_517) ;  /* 0xfffffffc00680947 */ /* 0x000fea000383ffff */
[----:B------:R-:W-:Y:S05]  /*1f80*/  EXIT ;  /* 0x000000000000794d */ /* 0x000fea0003800000 */
.L_x_513:
[----:B------:R-:W-:Y:S01]  /*1f90*/  ISETP.NE.U32.AND P1, PT, R22, R2, PT ;  /* 0x000000021600720c */ /* 0x000fe20003f25070 */
[----:B------:R-:W-:Y:S01]  /*1fa0*/  BSSY.RECONVERGENT B0, `(.L_x_518) ;  /* 0x000000e000007945 */ /* 0x000fe20003800200 */
[----:B------:R-:W-:Y:S02]  /*1fb0*/  ISETP.NE.U32.AND P3, PT, R8, R10, PT ;  /* 0x0000000a0800720c */ /* 0x000fe40003f65070 */
[----:B------:R-:W-:Y:S02]  /*1fc0*/  ISETP.NE.U32.AND P2, PT, R10, R12, PT ;  /* 0x0000000c0a00720c */ /* 0x000fe40003f45070 */
[----:B------:R-:W-:Y:S02]  /*1fd0*/  ISETP.NE.AND.EX P1, PT, R23, R3, PT, P1 ;  /* 0x000000031700720c */ /* 0x000fe40003f25310 */
[----:B------:R-:W-:Y:S01]  /*1fe0*/  ISETP.NE.AND.EX P3, PT, R9, R11, PT, P3 ;  /* 0x0000000b0900720c */ /* 0x000fe20003f65330 */
[----:B------:R-:W-:-:S12]  /*1ff0*/  @!P0 BRA `(.L_x_519) ;  /* 0x0000000000208947 */ /* 0x000fd80003800000 */
[----:B------:R-:W0:Y:S01]  /*2000*/  LDCU.64 UR4, c[0x0][0x398] ;  /* 0x00007300ff0477ac */ /* 0x000e220008000a00 */
[----:B------:R-:W1:Y:S01]  /*2010*/  LDCU.64 UR6, c[0x0][0x3a0] ;  /* 0x00007400ff0677ac */ /* 0x000e620008000a00 */
[C---:B0-----:R-:W-:Y:S02]  /*2020*/  LEA R2, P0, R53.reuse, UR4, 0x3 ;  /* 0x0000000435027c11 */ /* 0x041fe4000f8018ff */
[C---:B-1----:R-:W-:Y:S02]  /*2030*/  LEA R4, P4, R53.reuse, UR6, 0x2 ;  /* 0x0000000635047c11 */ /* 0x042fe4000f8810ff */
[C-C-:B------:R-:W-:Y:S02]  /*2040*/  LEA.HI.X R3, R53.reuse, UR5, R46.reuse, 0x3, P0 ;  /* 0x0000000535037c11 */ /* 0x140fe400080f1c2e */
[----:B------:R-:W-:-:S03]  /*2050*/  LEA.HI.X R5, R53, UR7, R46, 0x2, P4 ;  /* 0x0000000735057c11 */ /* 0x000fc6000a0f142e */
[----:B------:R0:W-:Y:S04]  /*2060*/  STG.E.64 desc[UR8][R2.64], R24 ;  /* 0x0000001802007986 */ /* 0x0001e8000c101b08 */
[----:B------:R0:W-:Y:S02]  /*2070*/  STG.E desc[UR8][R4.64], R47 ;  /* 0x0000002f04007986 */ /* 0x0001e4000c101908 */
.L_x_519:
[----:B------:R-:W-:Y:S05]  /*2080*/  BSYNC.RECONVERGENT B0 ;  /* 0x0000000000007941 */ /* 0x000fea0003800200 */
.L_x_518:
[----:B------:R-:W-:Y:S04]  /*2090*/  BSSY.RECONVERGENT B0, `(.L_x_520) ;  /* 0x000000a000007945 */ /* 0x000fe80003800200 */
[----:B------:R-:W-:Y:S05]  /*20a0*/  @!P3 BRA `(.L_x_521) ;  /* 0x000000000020b947 */ /* 0x000fea0003800000 */
        /* <DEDUP_REMOVED lines=8> */
.L_x_521:
[----:B------:R-:W-:Y:S05]  /*2130*/  BSYNC.RECONVERGENT B0 ;  /* 0x0000000000007941 */ /* 0x000fea0003800200 */
.L_x_520:
[----:B------:R-:W-:Y:S01]  /*2140*/  ISETP.NE.AND.EX P2, PT, R11, R13, PT, P2 ;  /* 0x0000000d0b00720c */ /* 0x000fe20003f45320 */
[----:B------:R-:W-:Y:S01]  /*2150*/  BSSY.RECONVERGENT B0, `(.L_x_522) ;  /* 0x0000014000007945 */ /* 0x000fe20003800200 */
[----:B------:R-:W-:Y:S02]  /*2160*/  ISETP.NE.U32.AND P6, PT, R12, R14, PT ;  /* 0x0000000e0c00720c */ /* 0x000fe40003fc5070 */
[----:B------:R-:W-:Y:S02]  /*2170*/  ISETP.NE.U32.AND P0, PT, R14, R16, PT ;  /* 0x000000100e00720c */ /* 0x000fe40003f05070 */
[----:B------:R-:W-:Y:S02]  /*2180*/  ISETP.NE.U32.AND P3, PT, R16, R18, PT ;  /* 0x000000121000720c */ /* 0x000fe40003f65070 */
[----:B------:R-:W-:Y:S02]  /*2190*/  ISETP.NE.U32.AND P4, PT, R18, R20, PT ;  /* 0x000000141200720c */ /* 0x000fe40003f85070 */
[----:B------:R-:W-:-:S02]  /*21a0*/  ISETP.NE.U32.AND P5, PT, R20, R22, PT ;  /* 0x000000161400720c */ /* 0x000fc40003fa5070 */
[----:B------:R-:W-:Y:S02]  /*21b0*/  ISETP.NE.AND.EX P6, PT, R13, R15, PT, P6 ;  /* 0x0000000f0d00720c */ /* 0x000fe40003fc5360 */
[----:B------:R-:W-:Y:S02]  /*21c0*/  ISETP.NE.AND.EX P0, PT, R15, R17, PT, P0 ;  /* 0x000000110f00720c */ /* 0x000fe40003f05300 */
[----:B------:R-:W-:Y:S02]  /*21d0*/  ISETP.NE.AND.EX P3, PT, R17, R19, PT, P3 ;  /* 0x000000131100720c */ /* 0x000fe40003f65330 */
[----:B------:R-:W-:Y:S02]  /*21e0*/  ISETP.NE.AND.EX P4, PT, R19, R21, PT, P4 ;  /* 0x000000151300720c */ /* 0x000fe40003f85340 */
[----:B------:R-:W-:Y:S01]  /*21f0*/  ISETP.NE.AND.EX P5, PT, R21, R23, PT, P5 ;  /* 0x000000171500720c */ /* 0x000fe20003fa5350 */
[----:B------:R-:W-:-:S12]  /*2200*/  @!P2 BRA `(.L_x_523) ;  /* 0x000000000020a947 */ /* 0x000fd80003800000 */
[----:B------:R-:W0:Y:S01]  /*2210*/  LDCU.64 UR4, c[0x0][0x398] ;  /* 0x00007300ff0477ac */ /* 0x000e220008000a00 */
[----:B------:R-:W2:Y:S01]  /*2220*/  LDCU.64 UR6, c[0x0][0x3a0] ;  /* 0x00007400ff0677ac */ /* 0x000ea20008000a00 */
[----:B01----:R-:W-:-:S04]  /*2230*/  LEA R2, P2, R30, UR4, 0x3 ;  /* 0x000000041e027c11 */ /* 0x003fc8000f8418ff */
[C---:B------:R-:W-:Y:S02]  /*2240*/  LEA.HI.X R3, R30.reuse, UR5, R31, 0x3, P2 ;  /* 0x000000051e037c11 */ /* 0x040fe400090f1c1f */
[----:B--2---:R-:W-:-:S03]  /*2250*/  LEA R4, P2, R30, UR6, 0x2 ;  /* 0x000000061e047c11 */ /* 0x004fc6000f8410ff */
[----:B------:R2:W-:Y:S01]  /*2260*/  STG.E.64 desc[UR8][R2.64], R10 ;  /* 0x0000000a02007986 */ /* 0x0005e2000c101b08 */
[----:B------:R-:W-:-:S05]  /*2270*/  LEA.HI.X R5, R30, UR7, R31, 0x2, P2 ;  /* 0x000000071e057c11 */ /* 0x000fca00090f141f */
[----:B------:R2:W-:Y:S04]  /*2280*/  STG.E desc[UR8][R4.64], R52 ;  /* 0x0000003404007986 */ /* 0x0005e8000c101908 */
.L_x_523:
[----:B------:R-:W-:Y:S05]  /*2290*/  BSYNC.RECONVERGENT B0 ;  /* 0x0000000000007941 */ /* 0x000fea0003800200 */
.L_x_522:
[----:B------:R-:W-:Y:S04]  /*22a0*/  BSSY.RECONVERGENT B0, `(.L_x_524) ;  /* 0x000000a000007945 */ /* 0x000fe80003800200 */
[----:B------:R-:W-:Y:S05]  /*22b0*/  @!P6 BRA `(.L_x_525) ;  /* 0x000000000020e947 */ /* 0x000fea0003800000 */
[----:B------:R-:W0:Y:S01]  /*22c0*/  LDCU.64 UR4, c[0x0][0x398] ;  /* 0x00007300ff0477ac */ /* 0x000e220008000a00 */
[----:B------:R-:W3:Y:S01]  /*22d0*/  LDCU.64 UR6, c[0x0][0x3a0] ;  /* 0x00007400ff0677ac */ /* 0x000ee20008000a00 */
[C---:B012---:R-:W-:Y:S02]  /*22e0*/  LEA R2, P2, R32.reuse, UR4, 0x3 ;  /* 0x0000000420027c11 */ /* 0x047fe4000f8418ff */
[C---:B---3--:R-:W-:Y:S02]  /*22f0*/  LEA R4, P6, R32.reuse, UR6, 0x2 ;  /* 0x0000000620047c11 */ /* 0x048fe4000f8c10ff */
[C-C-:B------:R-:W-:Y:S02]  /*2300*/  LEA.HI.X R3, R32.reuse, UR5, R33.reuse, 0x3, P2 ;  /* 0x0000000520037c11 */ /* 0x140fe400090f1c21 */
[----:B------:R-:W-:-:S03]  /*2310*/  LEA.HI.X R5, R32, UR7, R33, 0x2, P6 ;  /* 0x0000000720057c11 */ /* 0x000fc6000b0f1421 */
[----:B------:R3:W-:Y:S04]  /*2320*/  STG.E.64 desc[UR8][R2.64], R12 ;  /* 0x0000000c02007986 */ /* 0x0007e8000c101b08 */
[----:B------:R3:W-:Y:S02]  /*2330*/  STG.E desc[UR8][R4.64], R51 ;  /* 0x0000003304007986 */ /* 0x0007e4000c101908 */
.L_x_525:
[----:B------:R-:W-:Y:S05]  /*2340*/  BSYNC.RECONVERGENT B0 ;  /* 0x0000000000007941 */ /* 0x000fea0003800200 */
.L_x_524:
[----:B------:R-:W-:Y:S04]  /*2350*/  BSSY.RECONVERGENT B0, `(.L_x_526) ;  /* 0x000000a000007945 */ /* 0x000fe80003800200 */
[----:B------:R-:W-:Y:S05]  /*2360*/  @!P0 BRA `(.L_x_527) ;  /* 0x0000000000208947 */ /* 0x000fea0003800000 */
[----:B------:R-:W0:Y:S01]  /*2370*/  LDCU.64 UR4, c[0x0][0x398] ;  /* 0x00007300ff0477ac */ /* 0x000e220008000a00 */
[----:B------:R-:W4:Y:S01]  /*2380*/  LDCU.64 UR6, c[0x0][0x3a0] ;  /* 0x00007400ff0677ac */ /* 0x000f220008000a00 */
[C---:B0123--:R-:W-:Y:S02]  /*2390*/  LEA R2, P0, R34.reuse, UR4, 0x3 ;  /* 0x0000000422027c11 */ /* 0x04ffe4000f8018ff */
[C---:B----4-:R-:W-:Y:S02]  /*23a0*/  LEA R4, P2, R34.reuse, UR6, 0x2 ;  /* 0x0000000622047c11 */ /* 0x050fe4000f8410ff */
[C-C-:B------:R-:W-:Y:S02]  /*23b0*/  LEA.HI.X R3, R34.reuse, UR5, R35.reuse, 0x3, P0 ;  /* 0x0000000522037c11 */ /* 0x140fe400080f1c23 */
[----:B------:R-:W-:-:S03]  /*23c0*/  LEA.HI.X R5, R34, UR7, R35, 0x2, P2 ;  /* 0x0000000722057c11 */ /* 0x000fc600090f1423 */
[----:B------:R4:W-:Y:S04]  /*23d0*/  STG.E.64 desc[UR8][R2.64], R14 ;  /* 0x0000000e02007986 */ /* 0x0009e8000c101b08 */
[----:B------:R4:W-:Y:S02]  /*23e0*/  STG.E desc[UR8][R4.64], R50 ;  /* 0x0000003204007986 */ /* 0x0009e4000c101908 */
.L_x_527:
[----:B------:R-:W-:Y:S05]  /*23f0*/  BSYNC.RECONVERGENT B0 ;  /* 0x0000000000007941 */ /* 0x000fea0003800200 */
.L_x_526:
[----:B------:R-:W-:Y:S04]  /*2400*/  BSSY.RECONVERGENT B0, `(.L_x_528) ;  /* 0x000000a000007945 */ /* 0x000fe80003800200 */
[----:B------:R-:W-:Y:S05]  /*2410*/  @!P3 BRA `(.L_x_529) ;  /* 0x000000000020b947 */ /* 0x000fea0003800000 */
[----:B------:R-:W0:Y:S01]  /*2420*/  LDCU.64 UR4, c[0x0][0x398] ;  /* 0x00007300ff0477ac */ /* 0x000e220008000a00 */
[----:B------:R-:W5:Y:S01]  /*2430*/  LDCU.64 UR6, c[0x0][0x3a0] ;  /* 0x00007400ff0677ac */ /* 0x000f620008000a00 */
[C---:B01234-:R-:W-:Y:S02]  /*2440*/  LEA R2, P0, R36.reuse, UR4, 0x3 ;  /* 0x0000000424027c11 */ /* 0x05ffe4000f8018ff */
[C---:B-----5:R-:W-:Y:S02]  /*2450*/  LEA R4, P2, R36.reuse, UR6, 0x2 ;  /* 0x0000000624047c11 */ /* 0x060fe4000f8410ff */
[C-C-:B------:R-:W-:Y:S02]  /*2460*/  LEA.HI.X R3, R36.reuse, UR5, R37.reuse, 0x3, P0 ;  /* 0x0000000524037c11 */ /* 0x140fe400080f1c25 */
[----:B------:R-:W-:-:S03]  /*2470*/  LEA.HI.X R5, R36, UR7, R37, 0x2, P2 ;  /* 0x0000000724057c11 */ /* 0x000fc600090f1425 */
[----:B------:R0:W-:Y:S04]  /*2480*/  STG.E.64 desc[UR8][R2.64], R16 ;  /* 0x0000001002007986 */ /* 0x0001e8000c101b08 */
[----:B------:R0:W-:Y:S02]  /*2490*/  STG.E desc[UR8][R4.64], R49 ;  /* 0x0000003104007986 */ /* 0x0001e4000c101908 */
.L_x_529:
[----:B------:R-:W-:Y:S05]  /*24a0*/  BSYNC.RECONVERGENT B0 ;  /* 0x0000000000007941 */ /* 0x000fea0003800200 */
.L_x_528:
        /* <DEDUP_REMOVED lines=10> */
.L_x_531:
[----:B------:R-:W-:Y:S05]  /*2550*/  BSYNC.RECONVERGENT B0 ;  /* 0x0000000000007941 */ /* 0x000fea0003800200 */
.L_x_530:
        /* <DEDUP_REMOVED lines=10> */
.L_x_533:
[----:B------:R-:W-:Y:S05]  /*2600*/  BSYNC.RECONVERGENT B0 ;  /* 0x0000000000007941 */ /* 0x000fea0003800200 */
.L_x_532:
[----:B------:R-:W-:Y:S05]  /*2610*/  @!P1 EXIT ;  /* 0x000000000000994d */ /* 0x000fea0003800000 */
[----:B------:R-:W0:Y:S01]  /*2620*/  LDCU.64 UR4, c[0x0][0x398] ;  /* 0x00007300ff0477ac */ /* 0x000e220008000a00 */
[----:B------:R-:W5:Y:S01]  /*2630*/  LDCU.64 UR6, c[0x0][0x3a0] ;  /* 0x00007400ff0677ac */ /* 0x000f620008000a00 */
[C---:B01234-:R-:W-:Y:S02]  /*2640*/  LEA R2, P0, R42.reuse, UR4, 0x3 ;  /* 0x000000042a027c11 */ /* 0x05ffe4000f8018ff */
[C---:B-----5:R-:W-:Y:S02]  /*2650*/  LEA R4, P1, R42.reuse, UR6, 0x2 ;  /* 0x000000062a047c11 */ /* 0x060fe4000f8210ff */
[C-C-:B------:R-:W-:Y:S02]  /*2660*/  LEA.HI.X R3, R42.reuse, UR5, R43.reuse, 0x3, P0 ;  /* 0x000000052a037c11 */ /* 0x140fe400080f1c2b */
[----:B------:R-:W-:-:S03]  /*2670*/  LEA.HI.X R5, R42, UR7, R43, 0x2, P1 ;  /* 0x000000072a057c11 */ /* 0x000fc600088f142b */
[----:B------:R-:W-:Y:S04]  /*2680*/  STG.E.64 desc[UR8][R2.64], R22 ;  /* 0x0000001602007986 */ /* 0x000fe8000c101b08 */
[----:B------:R-:W-:Y:S01]  /*2690*/  STG.E desc[UR8][R4.64], R28 ;  /* 0x0000001c04007986 */ /* 0x000fe2000c101908 */
[----:B------:R-:W-:Y:S05]  /*26a0*/  EXIT ;  /* 0x000000000000794d */ /* 0x000fea0003800000 */
.L_x_512:
[----:B------:R-:W0:Y:S01]  /*26b0*/  S2R R54, SR_TID.X ;  /* 0x0000000000367919 */ /* 0x000e220000002100 */
[----:B------:R-:W1:Y:S01]  /*26c0*/  LDCU.64 UR4, c[0x0][0x380] ;  /* 0x00007000ff0477ac */ /* 0x000e620008000a00 */
[C---:B0-----:R-:W-:Y:S02]  /*26d0*/  LOP3.LUT R4, R54.reuse, 0x1f, RZ, 0xc0, !PT ;  /* 0x0000001f36047812 */ /* 0x041fe400078ec0ff */
[----:B------:R-:W-:-:S05]  /*26e0*/  LOP3.LUT R5, R54, 0x3e0, RZ, 0xc0, !PT ;  /* 0x000003e036057812 */ /* 0x000fca00078ec0ff */
[----:B------:R-:W-:-:S05]  /*26f0*/  IMAD R5, R5, 0x9, R4 ;  /* 0x0000000905057824 */ /* 0x000fca00078e0204 */
[----:B------:R-:W-:-:S05]  /*2700*/  IADD3 R5, P0, PT, R2, R5, RZ ;  /* 0x0000000502057210 */ /* 0x000fca0007f1e0ff */
[----:B------:R-:W-:Y:S01]  /*2710*/  IMAD.X R2, RZ, RZ, R3, P0 ;  /* 0x000000ffff027224 */ /* 0x000fe200000e0603 */
[----:B-1----:R-:W-:-:S04]  /*2720*/  LEA R4, P0, R5, UR4, 0x3 ;  /* 0x0000000405047c11 */ /* 0x002fc8000f8018ff */
[----:B------:R-:W-:-:S05]  /*2730*/  LEA.HI.X R5, R5, UR5, R2, 0x3, P0 ;  /* 0x0000000505057c11 */ /* 0x000fca00080f1c02 */
[----:B------:R-:W2:Y:S04]  /*2740*/  LDG.E.64.CONSTANT R6, desc[UR8][R4.64] ;  /* 0x0000000804067981 */ /* 0x000ea8000c1e9b00 */
[----:B------:R-:W3:Y:S04]  /*2750*/  LDG.E.64.CONSTANT R8, desc[UR8][R4.64+0x100] ;  /* 0x0001000804087981 */ /* 0x000ee8000c1e9b00 */
[----:B------:R-:W4:Y:S04]  /*2760*/  LDG.E.64.CONSTANT R10, desc[UR8][R4.64+0x200] ;  /* 0x00020008040a7981 */ /* 0x000f28000c1e9b00 */
[----:B------:R-:W5:Y:S04]  /*2770*/  LDG.E.64.CONSTANT R12, desc[UR8][R4.64+0x300] ;  /* 0x00030008040c7981 */ /* 0x000f68000c1e9b00 */
[----:B------:R-:W5:Y:S04]  /*2780*/  LDG.E.64.CONSTANT R14, desc[UR8][R4.64+0x400] ;  /* 0x00040008040e7981 */ /* 0x000f68000c1e9b00 */
[----:B------:R-:W5:Y:S04]  /*2790*/  LDG.E.64.CONSTANT R16, desc[UR8][R4.64+0x500] ;  /* 0x0005000804107981 */ /* 0x000f68000c1e9b00 */
[----:B------:R-:W5:Y:S04]  /*27a0*/  LDG.E.64.CONSTANT R28, desc[UR8][R4.64+0x600] ;  /* 0x00060008041c7981 */ /* 0x000f68000c1e9b00 */
[----:B------:R-:W5:Y:S04]  /*27b0*/  LDG.E.64.CONSTANT R30, desc[UR8][R4.64+0x700] ;  /* 0x00070008041e7981 */ /* 0x000f68000c1e9b00 */
[----:B------:R-:W5:Y:S01]  /*27c0*/  LDG.E.64.CONSTANT R32, desc[UR8][R4.64+0x800] ;  /* 0x0008000804207981 */ /* 0x000f62000c1e9b00 */
[----:B------:R-:W-:-:S02]  /*27d0*/  ISETP.NE.AND P5, PT, R54, RZ, PT ;  /* 0x000000ff3600720c */ /* 0x000fc40003fa5270 */
[----:B------:R-:W-:-:S11]  /*27e0*/  CS2R R26, SRZ ;  /* 0x00000000001a7805 */ /* 0x000fd6000001ff00 */
[----:B------:R-:W0:Y:S02]  /*27f0*/  @!P5 LDC.64 R2, c[0x0][0x380] ;  /* 0x0000e000ff02db82 */ /* 0x000e240000000a00 */
[----:B0-----:R-:W-:-:S05]  /*2800*/  @!P5 IMAD.WIDE.U32 R2, R0, 0x4800, R2 ;  /* 0x000048000002d825 */ /* 0x001fca00078e0002 */
[----:B------:R0:W5:Y:S01]  /*2810*/  @!P5 LDG.E.64.CONSTANT R26, desc[UR8][R2.64+-0x8] ;  /* 0xfffff808021ad981 */ /* 0x000162000c1e9b00 */
[----:B------:R-:W1:Y:S01]  /*2820*/  S2UR UR5, SR_CgaCtaId ;  /* 0x00000000000579c3 */ /* 0x000e620000008800 */
[----:B------:R-:W-:Y:S01]  /*2830*/  SHF.R.U32.HI R34, RZ, 0x5, R54 ;  /* 0x00000005ff227819 */ /* 0x000fe20000011636 */
[----:B------:R-:W-:Y:S01]  /*2840*/  UMOV UR4, 0x400 ;  /* 0x0000040000047882 */ /* 0x000fe20000000000 */
[----:B------:R-:W1:Y:S01]  /*2850*/  S2R R57, SR_LANEID ;  /* 0x0000000000397919 */ /* 0x000e620000000000 */
[----:B------:R-:W-:-:S04]  /*2860*/  ISETP.NE.AND P0, PT, R54, RZ, PT ;  /* 0x000000ff3600720c */ /* 0x000fc80003f05270 */
[----:B0-----:R-:W0:Y:S01]  /*2870*/  LDC R3, c[0x0][0x390] ;  /* 0x0000e400ff037b82 */ /* 0x001e220000000800 */
[----:B-1----:R-:W-:Y:S01]  /*2880*/  ULEA UR4, UR5, UR4, 0x18 ;  /* 0x0000000405047291 */ /* 0x002fe2000f8ec0ff */
[----:B------:R-:W-:-:S04]  /*2890*/  IMAD R4, R34, 0x120, R57 ;  /* 0x0000012022047824 */ /* 0x000fc800078e0239 */
[----:B------:R-:W-:Y:S01]  /*28a0*/  IMAD R19, R57, 0x8, R4 ;  /* 0x0000000839137824 */ /* 0x000fe200078e0204 */
[----:B------:R-:W-:-:S05]  /*28b0*/  LEA R5, R4, UR4, 0x3 ;  /* 0x0000000404057c11 */ /* 0x000fca000f8e18ff */
[--C-:B------:R-:W-:Y:S02]  /*28c0*/  IMAD R2, R57, 0x40, R5.reuse ;  /* 0x0000004039027824 */ /* 0x100fe400078e0205 */
[----:B------:R-:W-:Y:S01]  /*28d0*/  IMAD R4, R4, -0x4, R5 ;  /* 0xfffffffc04047824 */ /* 0x000fe200078e0205 */
[----:B--2---:R1:W-:Y:S04]  /*28e0*/  STS.64 [R5], R6 ;  /* 0x0000000605007388 */ /* 0x0043e80000000a00 */
[----:B---3--:R-:W-:Y:S04]  /*28f0*/  STS.64 [R5+0x100], R8 ;  /* 0x0001000805007388 */ /* 0x008fe80000000a00 */
[----:B----4-:R-:W-:Y:S04]  /*2900*/  STS.64 [R5+0x200], R10 ;  /* 0x0002000a05007388 */ /* 0x010fe80000000a00 */
[----:B-----5:R-:W-:Y:S01]  /*2910*/  STS.64 [R5+0x300], R12 ;  /* 0x0003000c05007388 */ /* 0x020fe20000000a00 */
[----:B-1----:R-:W-:-:S03]  /*2920*/  IMAD R6, R19, -0x4, R2 ;  /* 0xfffffffc13067824 */ /* 0x002fc600078e0202 */
[----:B------:R-:W-:Y:S04]  /*2930*/  STS.64 [R5+0x400], R14 ;  /* 0x0004000e05007388 */ /* 0x000fe80000000a00 */
[----:B------:R-:W-:Y:S04]  /*2940*/  STS.64 [R5+0x500], R16 ;  /* 0x0005001005007388 */ /* 0x000fe80000000a00 */
[----:B------:R-:W-:Y:S04]  /*2950*/  STS.64 [R5+0x600], R28 ;  /* 0x0006001c05007388 */ /* 0x000fe80000000a00 */
[----:B------:R-:W-:Y:S04]  /*2960*/  STS.64 [R5+0x700], R30 ;  /* 0x0007001e05007388 */ /* 0x000fe80000000a00 */
[----:B------:R1:W-:Y:S01]  /*2970*/  STS.64 [R5+0x800], R32 ;  /* 0x0008002005007388 */ /* 0x0003e20000000a00 */
[----:B------:R-:W-:-:S03]  /*2980*/  NOP ;  /* 0x0000000000007918 */ /* 0x000fc60000000000 */
[----:B------:R-:W-:Y:S04]  /*2990*/  LDS.64 R24, [R2+0x40] ;  /* 0x0000400002187984 */ /* 0x000fe80000000a00 */
[----:B------:R-:W-:Y:S01]  /*29a0*/  LDS.64 R22, [R2] ;  /* 0x0000000002167984 */ /* 0x000fe20000000a00 */
[----:B-1----:R-:W-:-:S03]  /*29b0*/  LEA R5, R54, UR4, 0x3 ;  /* 0x0000000436057c11 */ /* 0x002fc6000f8e18ff */
[----:B------:R-:W1:Y:S04]  /*29c0*/  LDS.64 R20, [R2+0x8] ;  /* 0x0000080002147984 */ /* 0x000e680000000a00 */
[----:B------:R-:W2:Y:S04]  /*29d0*/  LDS.64 R18, [R2+0x10] ;  /* 0x0000100002127984 */ /* 0x000ea80000000a00 */
[----:B------:R-:W3:Y:S04]  /*29e0*/  LDS.64 R16, [R2+0x18] ;  /* 0x0000180002107984 */ /* 0x000ee80000000a00 */
[----:B------:R-:W-:Y:S04]  /*29f0*/  LDS.64 R14, [R2+0x20] ;  /* 0x00002000020e7984 */ /* 0x000fe80000000a00 */
[----:B------:R-:W4:Y:S04]  /*2a00*/  LDS.64 R12, [R2+0x28] ;  /* 0x00002800020c7984 */ /* 0x000f280000000a00 */
[----:B------:R-:W-:Y:S04]  /*2a10*/  LDS.64 R10, [R2+0x30] ;  /* 0x00003000020a7984 */ /* 0x000fe80000000a00 */
[----:B------:R-:W-:Y:S01]  /*2a20*/  LDS.64 R8, [R2+0x38] ;  /* 0x0000380002087984 */ /* 0x000fe20000000a00 */
[----:B------:R-:W-:Y:S01]  /*2a30*/  BAR.SYNC.DEFER_BLOCKING 0x0 ;  /* 0x0000000000007b1d */ /* 0x000fe20000010000 */
[----:B-1----:R-:W-:-:S04]  /*2a40*/  ISETP.NE.U32.AND P1, PT, R22, R20, PT ;  /* 0x000000141600720c */ /* 0x002fc80003f25070 */
[----:B------:R-:W-:Y:S02]  /*2a50*/  ISETP.NE.AND.EX P1, PT, R23, R21, PT, P1 ;  /* 0x000000151700720c */ /* 0x000fe40003f25310 */
[----:B--2---:R-:W-:Y:S02]  /*2a60*/  ISETP.NE.U32.AND P2, PT, R20, R18, PT ;  /* 0x000000121400720c */ /* 0x004fe40003f45070 */
[----:B---3--:R-:W-:Y:S02]  /*2a70*/  ISETP.NE.U32.AND P4, PT, R18, R16, PT ;  /* 0x000000101200720c */ /* 0x008fe40003f85070 */
[----:B------:R-:W-:Y:S01]  /*2a80*/  ISETP.NE.AND.EX P2, PT, R21, R19, PT, P2 ;  /* 0x000000131500720c */ /* 0x000fe20003f45320 */
[----:B0-----:R-:W-:Y:S01]  /*2a90*/  STS [R4], R3 ;  /* 0x0000000304007388 */ /* 0x001fe20000000800 */
[----:B------:R-:W-:-:S03]  /*2aa0*/  ISETP.NE.AND.EX P4, PT, R19, R17, PT, P4 ;  /* 0x000000111300720c */ /* 0x000fc60003f85340 */
[----:B------:R-:W-:Y:S01]  /*2ab0*/  STS [R4+0x80], R3 ;  /* 0x0000800304007388 */ /* 0x000fe20000000800 */
[----:B----4-:R-:W-:Y:S02]  /*2ac0*/  ISETP.NE.U32.AND P6, PT, R14, R12, PT ;  /* 0x0000000c0e00720c */ /* 0x010fe40003fc5070 */
[----:B------:R-:W-:Y:S01]  /*2ad0*/  SEL R43, RZ, 0x1, !P4 ;  /* 0x00000001ff2b7807 */ /* 0x000fe20006000000 */
[----:B------:R-:W-:Y:S04]  /*2ae0*/  STS [R4+0x100], R3 ;  /* 0x0001000304007388 */ /* 0x000fe80000000800 */
[----:B------:R-:W-:Y:S04]  /*2af0*/  STS [R4+0x180], R3 ;  /* 0x0001800304007388 */ /* 0x000fe80000000800 */
[----:B------:R-:W-:Y:S04]  /*2b00*/  STS [R4+0x200], R3 ;  /* 0x0002000304007388 */ /* 0x000fe80000000800 */
[----:B------:R-:W-:Y:S04]  /*2b10*/  STS [R4+0x280], R3 ;  /* 0x0002800304007388 */ /* 0x000fe80000000800 */
[----:B------:R-:W-:Y:S04]  /*2b20*/  STS [R4+0x300], R3 ;  /* 0x0003000304007388 */ /* 0x000fe80000000800 */
[----:B------:R-:W-:Y:S04]  /*2b30*/  STS [R4+0x380], R3 ;  /* 0x0003800304007388 */ /* 0x000fe80000000800 */
[----:B------:R-:W-:Y:S01]  /*2b40*/  STS [R4+0x400], R3 ;  /* 0x0004000304007388 */ /* 0x000fe20000000800 */
[----:B------:R-:W-:-:S03]  /*2b50*/  NOP ;  /* 0x0000000000007918 */ /* 0x000fc60000000000 */
[----:B------:R-:W0:Y:S04]  /*2b60*/  LDS R53, [R6] ;  /* 0x0000000006357984 */ /* 0x000e280000000800 */
[----:B------:R-:W1:Y:S04]  /*2b70*/  LDS R52, [R6+0x4] ;  /* 0x0000040006347984 */ /* 0x000e680000000800 */
[----:B------:R-:W2:Y:S04]  /*2b80*/  LDS R51, [R6+0x8] ;  /* 0x0000080006337984 */ /* 0x000ea80000000800 */
[----:B------:R-:W3:Y:S04]  /*2b90*/  LDS R50, [R6+0xc] ;  /* 0x00000c0006327984 */ /* 0x000ee80000000800 */
[----:B------:R-:W4:Y:S04]  /*2ba0*/  LDS R49, [R6+0x10] ;  /* 0x0000100006317984 */ /* 0x000f280000000800 */
[----:B------:R-:W5:Y:S04]  /*2bb0*/  LDS R48, [R6+0x14] ;  /* 0x0000140006307984 */ /* 0x000f680000000800 */
[----:B------:R-:W-:Y:S04]  /*2bc0*/  LDS R47, [R6+0x18] ;  /* 0x00001800062f7984 */ /* 0x000fe80000000800 */
[----:B------:R-:W-:Y:S04]  /*2bd0*/  LDS R45, [R6+0x1c] ;  /* 0x00001c00062d7984 */ /* 0x000fe80000000800 */
[----:B------:R-:W-:Y:S01]  /*2be0*/  LDS R2, [R6+0x20] ;  /* 0x0000200006027984 */ /* 0x000fe20000000800 */
[----:B------:R-:W-:Y:S01]  /*2bf0*/  BAR.SYNC.DEFER_BLOCKING 0x0 ;  /* 0x0000000000007b1d */ /* 0x000fe20000010000 */
[----:B0-----:R-:W-:-:S05]  /*2c00*/  SEL R3, R53, RZ, !P1 ;  /* 0x000000ff35037207 */ /* 0x001fca0004800000 */
[----:B-1----:R-:W-:-:S05]  /*2c10*/  IMAD.IADD R3, R52, 0x1, R3 ;  /* 0x0000000134037824 */ /* 0x002fca00078e0203 */
[----:B------:R-:W-:-:S05]  /*2c20*/  SEL R4, R3, RZ, !P2 ;  /* 0x000000ff03047207 */ /* 0x000fca0005000000 */
[----:B--2---:R-:W-:Y:S01]  /*2c30*/  IMAD.IADD R4, R51, 0x1, R4 ;  /* 0x0000000133047824 */ /* 0x004fe200078e0204 */
[----:B------:R-:W-:Y:S04]  /*2c40*/  STS.64 [R5+0x8d8], R24 ;  /* 0x0008d81805007388 */ /* 0x000fe80000000a00 */
[----:B------:R-:W-:Y:S01]  /*2c50*/  SEL R3, R4, RZ, !P4 ;  /* 0x000000ff04037207 */ /* 0x000fe20006000000 */
[----:B------:R-:W-:Y:S01]  /*2c60*/  BAR.SYNC.DEFER_BLOCKING 0x0 ;  /* 0x0000000000007b1d */ /* 0x000fe20000010000 */
[----:B------:R-:W-:-:S03]  /*2c70*/  ISETP.NE.U32.AND P4, PT, R8, R24, PT ;  /* 0x000000180800720c */ /* 0x000fc60003f85070 */
[----:B---3--:R-:W-:Y:S01]  /*2c80*/  IMAD.IADD R3, R50, 0x1, R3 ;  /* 0x0000000132037824 */ /* 0x008fe200078e0203 */
[----:B------:R-:W-:Y:S01]  /*2c90*/  ISETP.NE.AND.EX P4, PT, R9, R25, PT, P4 ;  /* 0x000000190900720c */ /* 0x000fe20003f85340 */
[----:B------:R0:W1:Y:S01]  /*2ca0*/  @P0 LDS.64 R26, [R5+0x8d0] ;  /* 0x0008d000051a0984 */ /* 0x0000620000000a00 */
[----:B------:R-:W-:-:S04]  /*2cb0*/  ISETP.NE.U32.AND P0, PT, R16, R14, PT ;  /* 0x0000000e1000720c */ /* 0x000fc80003f05070 */
[----:B------:R-:W-:Y:S02]  /*2cc0*/  ISETP.NE.AND.EX P0, PT, R17, R15, PT, P0 ;  /* 0x0000000f1100720c */ /* 0x000fe40003f05300 */
[----:B0-----:R-:W-:Y:S02]  /*2cd0*/  SEL R5, RZ, 0x1, !P1 ;  /* 0x00000001ff057807 */ /* 0x001fe40004800000 */
[----:B------:R-:W-:Y:S02]  /*2ce0*/  SEL R4, R3, RZ, !P0 ;  /* 0x000000ff03047207 */ /* 0x000fe40004000000 */
[----:B------:R-:W-:Y:S02]  /*2cf0*/  ISETP.NE.AND.EX P1, PT, R15, R13, PT, P6 ;  /* 0x0000000d0f00720c */ /* 0x000fe40003f25360 */
[----:B------:R-:W-:Y:S01]  /*2d00*/  ISETP.NE.U32.AND P6, PT, R12, R10, PT ;  /* 0x0000000a0c00720c */ /* 0x000fe20003fc5070 */
[----:B----4-:R-:W-:Y:S01]  /*2d10*/  IMAD.IADD R4, R49, 0x1, R4 ;  /* 0x0000000131047824 */ /* 0x010fe200078e0204 */
[----:B------:R-:W-:-:S04]  /*2d20*/  SEL R28, RZ, 0x1, !P1 ;  /* 0x00000001ff1c7807 */ /* 0x000fc80004800000 */
[----:B------:R-:W-:-:S05]  /*2d30*/  SEL R3, R4, RZ, !P1 ;  /* 0x000000ff04037207 */ /* 0x000fca0004800000 */
[----:B-----5:R-:W-:Y:S01]  /*2d40*/  IMAD.IADD R3, R48, 0x1, R3 ;  /* 0x0000000130037824 */ /* 0x020fe200078e0203 */
[----:B-1----:R-:W-:-:S04]  /*2d50*/  ISETP.NE.U32.AND P3, PT, R26, R22, PT ;  /* 0x000000161a00720c */ /* 0x002fc80003f65070 */
[----:B------:R-:W-:-:S04]  /*2d60*/  ISETP.NE.AND.EX P3, PT, R27, R23, PT, P3 ;  /* 0x000000171b00720c */ /* 0x000fc80003f65330 */
[----:B------:R-:W-:-:S04]  /*2d70*/  SEL R6, RZ, 0x1, !P3 ;  /* 0x00000001ff067807 */ /* 0x000fc80005800000 */
[----:B------:R-:W-:Y:S02]  /*2d80*/  IADD3 R6, P3, PT, R5, R6, RZ ;  /* 0x0000000605067210 */ /* 0x000fe40007f7e0ff */
[----:B------:R-:W-:Y:S02]  /*2d90*/  SEL R5, RZ, 0x1, !P2 ;  /* 0x00000001ff057807 */ /* 0x000fe40005000000 */
[----:B------:R-:W-:Y:S01]  /*2da0*/  ISETP.NE.AND.EX P2, PT, R13, R11, PT, P6 ;  /* 0x0000000b0d00720c */ /* 0x000fe20003f45360 */
[----:B------:R-:W-:Y:S01]  /*2db0*/  IMAD.X R46, RZ, RZ, RZ, P3 ;  /* 0x000000ffff2e7224 */ /* 0x000fe200018e06ff */
[----:B------:R-:W-:Y:S02]  /*2dc0*/  ISETP.NE.U32.AND P3, PT, R10, R8, PT ;  /* 0x000000080a00720c */ /* 0x000fe40003f65070 */
[----:B------:R-:W-:Y:S02]  /*2dd0*/  SEL R4, R3, RZ, !P2 ;  /* 0x000000ff03047207 */ /* 0x000fe40005000000 */
[----:B------:R-:W-:-:S02]  /*2de0*/  IADD3 R6, P6, PT, R6, R5, RZ ;  /* 0x0000000506067210 */ /* 0x000fc40007fde0ff */
[----:B------:R-:W-:Y:S01]  /*2df0*/  ISETP.NE.AND.EX P3, PT, R11, R9, PT, P3 ;  /* 0x000000090b00720c */ /* 0x000fe20003f65330 */
[----:B------:R-:W-:Y:S02]  /*2e00*/  IMAD.IADD R4, R47, 0x1, R4 ;  /* 0x000000012f047824 */ /* 0x000fe400078e0204 */
[----:B------:R-:W-:Y:S01]  /*2e10*/  IMAD.X R46, RZ, RZ, R46, P6 ;  /* 0x000000ffff2e7224 */ /* 0x000fe200030e062e */
[----:B------:R-:W-:Y:S02]  /*2e20*/  IADD3 R43, P6, PT, R6, R43, RZ ;  /* 0x0000002b062b7210 */ /* 0x000fe40007fde0ff */
[----:B------:R-:W-:Y:S02]  /*2e30*/  SEL R4, R4, RZ, !P3 ;  /* 0x000000ff04047207 */ /* 0x000fe40005800000 */
[----:B------:R-:W-:Y:S01]  /*2e40*/  SEL R6, RZ, 0x1, !P0 ;  /* 0x00000001ff067807 */ /* 0x000fe20004000000 */
[----:B------:R-:W-:Y:S01]  /*2e50*/  IMAD.X R44, RZ, RZ, R46, P6 ;  /* 0x000000ffff2c7224 */ /* 0x000fe200030e062e */
[----:B------:R-:W-:Y:S01]  /*2e60*/  ISETP.NE.AND P6, PT, R34, 0x4, PT ;  /* 0x000000042200780c */ /* 0x000fe20003fc5270 */
[----:B------:R-:W-:Y:S01]  /*2e70*/  IMAD.IADD R4, R45, 0x1, R4 ;  /* 0x000000012d047824 */ /* 0x000fe200078e0204 */
[----:B------:R-:W-:-:S02]  /*2e80*/  IADD3 R41, P0, PT, R43, R6, RZ ;  /* 0x000000062b297210 */ /* 0x000fc40007f1e0ff */
[----:B------:R-:W-:Y:S02]  /*2e90*/  SEL R6, RZ, 0x1, !P2 ;  /* 0x00000001ff067807 */ /* 0x000fe40005000000 */
[----:B------:R-:W-:Y:S01]  /*2ea0*/  SEL R3, R4, RZ, !P4 ;  /* 0x000000ff04037207 */ /* 0x000fe20006000000 */
[----:B------:R-:W-:Y:S01]  /*2eb0*/  IMAD.X R42, RZ, RZ, R44, P0 ;  /* 0x000000ffff2a7224 */ /* 0x000fe200000e062c */
[----:B------:R-:W-:Y:S02]  /*2ec0*/  IADD3 R39, P1, PT, R41, R28, RZ ;  /* 0x0000001c29277210 */ /* 0x000fe40007f3e0ff */
[----:B------:R-:W-:Y:S01]  /*2ed0*/  SEL R4, RZ, 0x1, !P3 ;  /* 0x00000001ff047807 */ /* 0x000fe20005800000 */
[----:B------:R-:W-:Y:S01]  /*2ee0*/  IMAD.IADD R2, R2, 0x1, R3 ;  /* 0x0000000102027824 */ /* 0x000fe200078e0203 */
[----:B------:R-:W-:Y:S01]  /*2ef0*/  IADD3 R37, P0, PT, R39, R6, RZ ;  /* 0x0000000627257210 */ /* 0x000fe20007f1e0ff */
[----:B------:R-:W-:Y:S01]  /*2f00*/  IMAD.X R40, RZ, RZ, R42, P1 ;  /* 0x000000ffff287224 */ /* 0x000fe200008e062a */
[----:B------:R-:W-:-:S02]  /*2f10*/  SEL R28, RZ, 0x1, !P4 ;  /* 0x00000001ff1c7807 */ /* 0x000fc40006000000 */
[----:B------:R-:W-:Y:S01]  /*2f20*/  IADD3 R35, P1, PT, R37, R4, RZ ;  /* 0x0000000425237210 */ /* 0x000fe20007f3e0ff */
[----:B------:R-:W-:Y:S01]  /*2f30*/  IMAD.X R38, RZ, RZ, R40, P0 ;  /* 0x000000ffff267224 */ /* 0x000fe200000e0628 */
[----:B------:R-:W0:Y:S01]  /*2f40*/  SHFL.UP PT, R5, R2, 0x1, RZ ;  /* 0x0420000002057989 */ /* 0x000e2200000e00ff */
[----:B------:R-:W-:Y:S02]  /*2f50*/  ISETP.NE.AND P2, PT, R57, 0x1f, PT ;  /* 0x0000001f3900780c */ /* 0x000fe40003f45270 */
[----:B------:R-:W-:Y:S01]  /*2f60*/  IADD3 R28, P0, PT, R35, R28, RZ ;  /* 0x0000001c231c7210 */ /* 0x000fe20007f1e0ff */
[----:B------:R-:W-:Y:S01]  /*2f70*/  IMAD.X R36, RZ, RZ, R38, P1 ;  /* 0x000000ffff247224 */ /* 0x000fe200008e0626 */
[----:B------:R-:W-:Y:S02]  /*2f80*/  ISETP.GE.AND P1, PT, R57, 0x1, PT ;  /* 0x000000013900780c */ /* 0x000fe40003f26270 */
[----:B------:R-:W-:Y:S01]  /*2f90*/  ISETP.NE.AND P4, PT, R34, 0x5, PT ;  /* 0x000000052200780c */ /* 0x000fe20003f85270 */
[----:B------:R-:W-:Y:S01]  /*2fa0*/  IMAD.X R29, RZ, RZ, R36, P0 ;  /* 0x000000ffff1d7224 */ /* 0x000fe200000e0624 */
[----:B------:R-:W1:Y:S01]  /*2fb0*/  SHFL.UP PT, R3, R28, 0x1, RZ ;  /* 0x042000001c037989 */ /* 0x000e6200000e00ff */
[----:B------:R-:W-:-:S02]  /*2fc0*/  ISETP.NE.U32.AND P0, PT, R28, RZ, PT ;  /* 0x000000ff1c00720c */ /* 0x000fc40003f05070 */
[C---:B------:R-:W-:Y:S01]  /*2fd0*/  ISETP.NE.AND P3, PT, R34.reuse, 0x6, PT ;  /* 0x000000062200780c */ /* 0x040fe20003f65270 */
[----:B------:R-:W2:Y:S01]  /*2fe0*/  SHFL.UP PT, R4, R29, 0x1, RZ ;  /* 0x042000001d047989 */ /* 0x000ea200000e00ff */
[----:B------:R-:W-:Y:S02]  /*2ff0*/  ISETP.NE.AND.EX P0, PT, R29, RZ, PT, P0 ;  /* 0x000000ff1d00720c */ /* 0x000fe40003f05300 */
[----:B------:R-:W-:Y:S02]  /*3000*/  @!P2 LEA R58, R34, UR4, 0x4 ;  /* 0x00000004223aac11 */ /* 0x000fe4000f8e20ff */
[----:B0-----:R-:W-:-:S04]  /*3010*/  SEL R5, R5, RZ, !P0 ;  /* 0x000000ff05057207 */ /* 0x001fc80004000000 */
[----:B------:R-:W-:-:S05]  /*3020*/  SEL R5, R5, RZ, P1 ;  /* 0x000000ff05057207 */ /* 0x000fca0000800000 */
[----:B------:R-:W-:Y:S01]  /*3030*/  IMAD.IADD R5, R2, 0x1, R5 ;  /* 0x0000000102057824 */ /* 0x000fe200078e0205 */
[----:B-1----:R-:W-:Y:S02]  /*3040*/  SEL R3, R3, RZ, P1 ;  /* 0x000000ff03037207 */ /* 0x002fe40000800000 */
[----:B--2---:R-:W-:Y:S02]  /*3050*/  SEL R6, R4, RZ, P1 ;  /* 0x000000ff04067207 */ /* 0x004fe40000800000 */
[----:B------:R-:W0:Y:S01]  /*3060*/  SHFL.UP PT, R4, R5, 0x2, RZ ;  /* 0x0440000005047989 */ /* 0x000e2200000e00ff */
[----:B------:R-:W-:Y:S02]  /*3070*/  IADD3 R7, P0, PT, R3, R28, RZ ;  /* 0x0000001c03077210 */ /* 0x000fe40007f1e0ff */
[----:B------:R-:W-:-:S03]  /*3080*/  ISETP.GE.AND P1, PT, R57, 0x2, PT ;  /* 0x000000023900780c */ /* 0x000fc60003f26270 */
[----:B------:R-:W-:Y:S01]  /*3090*/  IMAD.X R6, R6, 0x1, R29, P0 ;  /* 0x0000000106067824 */ /* 0x000fe200000e061d */
[----:B------:R-:W1:Y:S01]  /*30a0*/  SHFL.UP PT, R2, R7, 0x2, RZ ;  /* 0x0440000007027989 */ /* 0x000e6200000e00ff */
[----:B------:R-:W-:-:S03]  /*30b0*/  ISETP.NE.U32.AND P0, PT, R7, RZ, PT ;  /* 0x000000ff0700720c */ /* 0x000fc60003f05070 */
[----:B------:R-:W2:Y:S01]  /*30c0*/  SHFL.UP PT, R3, R6, 0x2, RZ ;  /* 0x0440000006037989 */ /* 0x000ea200000e00ff */
[----:B------:R-:W-:-:S04]  /*30d0*/  ISETP.NE.AND.EX P0, PT, R6, RZ, PT, P0 ;  /* 0x000000ff0600720c */ /* 0x000fc80003f05300 */
[----:B0-----:R-:W-:-:S04]  /*30e0*/  SEL R4, R4, RZ, !P0 ;  /* 0x000000ff04047207 */ /* 0x001fc80004000000 */
[----:B------:R-:W-:Y:S02]  /*30f0*/  SEL R4, R4, RZ, P1 ;  /* 0x000000ff04047207 */ /* 0x000fe40000800000 */
[----:B-1----:R-:W-:-:S03]  /*3100*/  SEL R2, R2, RZ, P1 ;  /* 0x000000ff02027207 */ /* 0x002fc60000800000 */
[----:B------:R-:W-:Y:S01]  /*3110*/  IMAD.IADD R4, R5, 0x1, R4 ;  /* 0x0000000105047824 */ /* 0x000fe200078e0204 */
[----:B------:R-:W-:Y:S02]  /*3120*/  IADD3 R29, P0, PT, R2, R7, RZ ;  /* 0x00000007021d7210 */ /* 0x000fe40007f1e0ff */
[----:B--2---:R-:W-:Y:S02]  /*3130*/  SEL R3, R3, RZ, P1 ;  /* 0x000000ff03037207 */ /* 0x004fe40000800000 */
[----:B------:R-:W0:Y:S01]  /*3140*/  SHFL.UP PT, R5, R4, 0x4, RZ ;  /* 0x0480000004057989 */ /* 0x000e2200000e00ff */
[----:B------:R-:W-:Y:S02]  /*3150*/  ISETP.GE.AND P1, PT, R57, 0x4, PT ;  /* 0x000000043900780c */ /* 0x000fe40003f26270 */
        /* <DEDUP_REMOVED lines=18> */
[----:B0-----:R-:W-:Y:S02]  /*3280*/  SEL R4, R4, RZ, !P0 ;  /* 0x000000ff04047207 */ /* 0x001fe40004000000 */
[----:B-1----:R-:W-:Y:S02]  /*3290*/  SEL R2, R2, RZ, P1 ;  /* 0x000000ff02027207 */ /* 0x002fe40000800000 */
[----:B------:R-:W-:Y:S02]  /*32a0*/  SEL R4, R4, RZ, P1 ;  /* 0x000000ff04047207 */ /* 0x000fe40000800000 */
[----:B------:R-:W-:Y:S02]  /*32b0*/  IADD3 R6, P0, PT, R2, R7, RZ ;  /* 0x0000000702067210 */ /* 0x000fe40007f1e0ff */
[----:B--2---:R-:W-:Y:S01]  /*32c0*/  SEL R3, R3, RZ, P1 ;  /* 0x000000ff03037207 */ /* 0x004fe20000800000 */
[----:B------:R-:W-:Y:S01]  /*32d0*/  IMAD.IADD R55, R5, 0x1, R4 ;  /* 0x0000000105377824 */ /* 0x000fe200078e0204 */
[----:B------:R-:W-:Y:S01]  /*32e0*/  ISETP.GE.AND P1, PT, R57, 0x10, PT ;  /* 0x000000103900780c */ /* 0x000fe20003f26270 */
[----:B------:R-:W0:Y:S02]  /*32f0*/  SHFL.UP PT, R2, R6, 0x10, RZ ;  /* 0x0600000006027989 */ /* 0x000e2400000e00ff */
[----:B------:R-:W-:Y:S01]  /*3300*/  IMAD.X R28, R3, 0x1, R30, P0 ;  /* 0x00000001031c7824 */ /* 0x000fe200000e061e */
[----:B------:R-:W-:Y:S01]  /*3310*/  ISETP.NE.U32.AND P0, PT, R6, RZ, PT ;  /* 0x000000ff0600720c */ /* 0x000fe20003f05070 */
[----:B------:R-:W1:Y:S03]  /*3320*/  SHFL.UP PT, R4, R55, 0x10, RZ ;  /* 0x0600000037047989 */ /* 0x000e6600000e00ff */
[----:B------:R-:W-:Y:S01]  /*3330*/  ISETP.NE.AND.EX P0, PT, R28, RZ, PT, P0 ;  /* 0x000000ff1c00720c */ /* 0x000fe20003f05300 */
[----:B------:R-:W2:Y:S01]  /*3340*/  SHFL.UP PT, R3, R28, 0x10, RZ ;  /* 0x060000001c037989 */ /* 0x000ea200000e00ff */
[----:B0-----:R-:W-:-:S02]  /*3350*/  SEL R5, R2, RZ, P1 ;  /* 0x000000ff02057207 */ /* 0x001fc40000800000 */
[----:B-1----:R-:W-:Y:S02]  /*3360*/  SEL R2, R4, RZ, !P0 ;  /* 0x000000ff04027207 */ /* 0x002fe40004000000 */
[----:B------:R-:W-:Y:S02]  /*3370*/  IADD3 R4, P0, PT, R5, R6, RZ ;  /* 0x0000000605047210 */ /* 0x000fe40007f1e0ff */
[----:B--2---:R-:W-:Y:S02]  /*3380*/  SEL R3, R3, RZ, P1 ;  /* 0x000000ff03037207 */ /* 0x004fe40000800000 */
[----:B------:R-:W-:Y:S02]  /*3390*/  SEL R2, R2, RZ, P1 ;  /* 0x000000ff02027207 */ /* 0x000fe40000800000 */
[----:B------:R-:W-:Y:S01]  /*33a0*/  ISETP.NE.AND P1, PT, R34, 0x2, PT ;  /* 0x000000022200780c */ /* 0x000fe20003f25270 */
[----:B------:R-:W-:Y:S02]  /*33b0*/  IMAD.X R5, R3, 0x1, R28, P0 ;  /* 0x0000000103057824 */ /* 0x000fe400000e061c */
[----:B------:R-:W-:-:S03]  /*33c0*/  IMAD.IADD R55, R55, 0x1, R2 ;  /* 0x0000000137377824 */ /* 0x000fc600078e0202 */
[----:B------:R-:W-:Y:S04]  /*33d0*/  @!P2 STS.64 [R58], R4 ;  /* 0x000000043a00a388 */ /* 0x000fe80000000a00 */
[----:B------:R-:W-:Y:S01]  /*33e0*/  @!P2 STS [R58+0x8], R55 ;  /* 0x000008373a00a388 */ /* 0x000fe20000000800 */
[----:B------:R-:W-:Y:S06]  /*33f0*/  BAR.SYNC.DEFER_BLOCKING 0x0 ;  /* 0x0000000000007b1d */ /* 0x000fec0000010000 */
[----:B------:R-:W0:Y:S04]  /*3400*/  LDS.64 R28, [UR4+0x10] ;  /* 0x00001004ff1c7984 */ /* 0x000e280008000a00 */
[----:B------:R-:W1:Y:S04]  /*3410*/  LDS.64 R30, [UR4] ;  /* 0x00000004ff1e7984 */ /* 0x000e680008000a00 */
[----:B------:R-:W2:Y:S04]  /*3420*/  LDS R56, [UR4+0x8] ;  /* 0x00000804ff387984 */ /* 0x000ea80008000800 */
[----:B------:R-:W3:Y:S04]  /*3430*/  LDS.64 R32, [UR4+0x20] ;  /* 0x00002004ff207984 */ /* 0x000ee80008000a00 */
[----:B------:R-:W4:Y:S04]  /*3440*/  LDS R59, [UR4+0x18] ;  /* 0x00001804ff3b7984 */ /* 0x000f280008000800 */
[----:B------:R-:W5:Y:S04]  /*3450*/  LDS.64 R2, [UR4+0x30] ;  /* 0x00003004ff027984 */ /* 0x000f680008000a00 */
[----:B------:R-:W5:Y:S04]  /*3460*/  LDS R60, [UR4+0x28] ;  /* 0x00002804ff3c7984 */ /* 0x000f680008000800 */
[----:B------:R-:W5:Y:S04]  /*3470*/  LDS.64 R6, [UR4+0x40] ;  /* 0x00004004ff067984 */ /* 0x000f680008000a00 */
[----:B------:R-:W5:Y:S01]  /*3480*/  LDS R58, [UR4+0x38] ;  /* 0x00003804ff3a7984 */ /* 0x000f620008000800 */
[----:B0-----:R-:W-:-:S02]  /*3490*/  ISETP.NE.U32.AND P0, PT, R28, RZ, PT ;  /* 0x000000ff1c00720c */ /* 0x001fc40003f05070 */
[----:B-1----:R-:W-:Y:S02]  /*34a0*/  IADD3 R61, P2, PT, R30, R28, RZ ;  /* 0x0000001c1e3d7210 */ /* 0x002fe40007f5e0ff */
[----:B------:R-:W-:Y:S02]  /*34b0*/  ISETP.NE.AND.EX P0, PT, R29, RZ, PT, P0 ;  /* 0x000000ff1d00720c */ /* 0x000fe40003f05300 */
[----:B------:R-:W-:Y:S01]  /*34c0*/  SEL R62, R61, R30, !P1 ;  /* 0x0000001e3d3e7207 */ /* 0x000fe20004800000 */
[----:B------:R-:W-:Y:S01]  /*34d0*/  IMAD.X R63, R31, 0x1, R29, P2 ;  /* 0x000000011f3f7824 */ /* 0x000fe200010e061d */
[----:B--2---:R-:W-:Y:S02]  /*34e0*/  SEL R28, R56, RZ, !P0 ;  /* 0x000000ff381c7207 */ /* 0x004fe40004000000 */
[C---:B---3--:R-:W-:Y:S02]  /*34f0*/  IADD3 R61, P2, PT, R32.reuse, R61, RZ ;  /* 0x0000003d203d7210 */ /* 0x048fe40007f5e0ff */
[----:B------:R-:W-:-:S02]  /*3500*/  ISETP.NE.U32.AND P0, PT, R32, RZ, PT ;  /* 0x000000ff2000720c */ /* 0x000fc40003f05070 */
[----:B------:R-:W-:Y:S01]  /*3510*/  SEL R64, R63, R31, !P1 ;  /* 0x0000001f3f407207 */ /* 0x000fe20004800000 */
[C---:B------:R-:W-:Y:S01]  /*3520*/  IMAD.X R63, R33.reuse, 0x1, R63, P2 ;  /* 0x00000001213f7824 */ /* 0x040fe200010e063f */
[----:B------:R-:W0:Y:S01]  /*3530*/  LDS.64 R30, [UR4+0x50] ;  /* 0x00005004ff1e7984 */ /* 0x000e220008000a00 */
[----:B------:R-:W-:Y:S01]  /*3540*/  ISETP.NE.AND.EX P0, PT, R33, RZ, PT, P0 ;  /* 0x000000ff2100720c */ /* 0x000fe20003f05300 */
[----:B----4-:R-:W-:Y:S01]  /*3550*/  IMAD.IADD R59, R59, 0x1, R28 ;  /* 0x000000013b3b7824 */ /* 0x010fe200078e021c */
[----:B------:R-:W-:Y:S01]  /*3560*/  ISETP.NE.AND P2, PT, R34, 0x3, PT ;  /* 0x000000032200780c */ /* 0x000fe20003f45270 */
[----:B------:R-:W1:Y:S03]  /*3570*/  LDS R33, [UR4+0x48] ;  /* 0x00004804ff217984 */ /* 0x000e660008000800 */
[C---:B------:R-:W-:Y:S01]  /*3580*/  SEL R56, R59.reuse, R56, !P1 ;  /* 0x000000383b387207 */ /* 0x040fe20004800000 */
[----:B------:R-:W2:Y:S01]  /*3590*/  LDS.64 R28, [UR4+0x60] ;  /* 0x00006004ff1c7984 */ /* 0x000ea20008000a00 */
[----:B------:R-:W-:-:S02]  /*35a0*/  SEL R59, R59, RZ, !P0 ;  /* 0x000000ff3b3b7207 */ /* 0x000fc40004000000 */
[----:B------:R-:W-:Y:S01]  /*35b0*/  SEL R62, R61, R62, !P2 ;  /* 0x0000003e3d3e7207 */ /* 0x000fe20005000000 */
[----:B------:R-:W3:Y:S01]  /*35c0*/  LDS R32, [UR4+0x58] ;  /* 0x00005804ff207984 */ /* 0x000ee20008000800 */
[----:B-----5:R-:W-:Y:S01]  /*35d0*/  IADD3 R61, P0, PT, R2, R61, RZ ;  /* 0x0000003d023d7210 */ /* 0x020fe20007f1e0ff */
[----:B------:R-:W-:Y:S01]  /*35e0*/  IMAD.IADD R59, R60, 0x1, R59 ;  /* 0x000000013c3b7824 */ /* 0x000fe200078e023b */
[----:B------:R-:W-:Y:S02]  /*35f0*/  ISETP.NE.U32.AND P1, PT, R2, RZ, PT ;  /* 0x000000ff0200720c */ /* 0x000fe40003f25070 */
[----:B------:R-:W-:Y:S01]  /*3600*/  SEL R64, R63, R64, !P2 ;  /* 0x000000403f407207 */ /* 0x000fe20005000000 */
[C---:B------:R-:W-:Y:S01]  /*3610*/  IMAD.X R63, R3.reuse, 0x1, R63, P0 ;  /* 0x00000001033f7824 */ /* 0x040fe200000e063f */
[----:B------:R-:W-:Y:S02]  /*3620*/  ISETP.NE.AND.EX P1, PT, R3, RZ, PT, P1 ;  /* 0x000000ff0300720c */ /* 0x000fe40003f25310 */
[----:B------:R-:W4:Y:S01]  /*3630*/  LDS.64 R2, [UR4+0x70] ;  /* 0x00007004ff027984 */ /* 0x000f220008000a00 */
[----:B------:R-:W-:-:S02]  /*3640*/  SEL R60, R59, R56, !P2 ;  /* 0x000000383b3c7207 */ /* 0x000fc40005000000 */
[----:B------:R-:W-:Y:S01]  /*3650*/  SEL R59, R59, RZ, !P1 ;  /* 0x000000ff3b3b7207 */ /* 0x000fe20004800000 */
[----:B------:R-:W5:Y:S01]  /*3660*/  LDS R56, [UR4+0x68] ;  /* 0x00006804ff387984 */ /* 0x000f620008000800 */
[----:B------:R-:W-:Y:S02]  /*3670*/  ISETP.NE.U32.AND P0, PT, R6, RZ, PT ;  /* 0x000000ff0600720c */ /* 0x000fe40003f05070 */
[----:B------:R-:W-:Y:S01]  /*3680*/  ISETP.NE.AND P2, PT, R34, 0x7, PT ;  /* 0x000000072200780c */ /* 0x000fe20003f45270 */
[----:B------:R-:W-:Y:S01]  /*3690*/  IMAD.IADD R59, R58, 0x1, R59 ;  /* 0x000000013a3b7824 */ /* 0x000fe200078e023b */
[----:B------:R-:W-:Y:S01]  /*36a0*/  ISETP.NE.AND.EX P0, PT, R7, RZ, PT, P0 ;  /* 0x000000ff0700720c */ /* 0x000fe20003f05300 */
[----:B------:R-:W5:Y:S01]  /*36b0*/  LDS R58, [UR4+0x78] ;  /* 0x00007804ff3a7984 */ /* 0x000f620008000800 */
[----:B------:R-:W-:Y:S02]  /*36c0*/  SEL R34, R61, R62, !P6 ;  /* 0x0000003e3d227207 */ /* 0x000fe40007000000 */
[----:B------:R-:W-:-:S02]  /*36d0*/  IADD3 R61, P1, PT, R6, R61, RZ ;  /* 0x0000003d063d7210 */ /* 0x000fc40007f3e0ff */
[C---:B------:R-:W-:Y:S02]  /*36e0*/  SEL R6, R59.reuse, RZ, !P0 ;  /* 0x000000ff3b067207 */ /* 0x040fe40004000000 */
[----:B------:R-:W-:Y:S01]  /*36f0*/  SEL R60, R59, R60, !P6 ;  /* 0x0000003c3b3c7207 */ /* 0x000fe20007000000 */
[----:B------:R-:W-:Y:S01]  /*3700*/  IMAD.X R7, R7, 0x1, R63, P1 ;  /* 0x0000000107077824 */ /* 0x000fe200008e063f */
[C---:B0-----:R-:W-:Y:S02]  /*3710*/  ISETP.NE.U32.AND P0, PT, R30.reuse, RZ, PT ;  /* 0x000000ff1e00720c */ /* 0x041fe40003f05070 */
[----:B------:R-:W-:Y:S01]  /*3720*/  IADD3 R59, P1, PT, R30, R61, RZ ;  /* 0x0000003d1e3b7210 */ /* 0x000fe20007f3e0ff */
[----:B-1----:R-:W-:Y:S01]  /*3730*/  IMAD.IADD R33, R33, 0x1, R6 ;  /* 0x0000000121217824 */ /* 0x002fe200078e0206 */
[----:B------:R-:W-:Y:S02]  /*3740*/  ISETP.NE.AND.EX P0, PT, R31, RZ, PT, P0 ;  /* 0x000000ff1f00720c */ /* 0x000fe40003f05300 */
[----:B------:R-:W-:-:S02]  /*3750*/  SEL R62, R63, R64, !P6 ;  /* 0x000000403f3e7207 */ /* 0x000fc40007000000 */
[C---:B------:R-:W-:Y:S02]  /*3760*/  SEL R60, R33.reuse, R60, !P4 ;  /* 0x0000003c213c7207 */ /* 0x040fe40006000000 */
[----:B------:R-:W-:Y:S02]  /*3770*/  SEL R33, R33, RZ, !P0 ;  /* 0x000000ff21217207 */ /* 0x000fe40004000000 */
[----:B------:R-:W-:Y:S01]  /*3780*/  SEL R6, R61, R34, !P4 ;  /* 0x000000223d067207 */ /* 0x000fe20006000000 */
[----:B------:R-:W-:Y:S01]  /*3790*/  IMAD.X R61, R31, 0x1, R7, P1 ;  /* 0x000000011f3d7824 */ /* 0x000fe200008e0607 */
[----:B--2---:R-:W-:Y:S01]  /*37a0*/  ISETP.NE.U32.AND P0, PT, R28, RZ, PT ;  /* 0x000000ff1c00720c */ /* 0x004fe20003f05070 */
[----:B------:R-:W0:Y:S01]  /*37b0*/  SHFL.UP PT, R34, R4, 0x1, RZ ;  /* 0x0420000004227989 */ /* 0x000e2200000e00ff */
[----:B------:R-:W-:Y:S01]  /*37c0*/  SEL R30, R7, R62, !P4 ;  /* 0x0000003e071e7207 */ /* 0x000fe20006000000 */
[----:B---3--:R-:W-:Y:S01]  /*37d0*/  IMAD.IADD R7, R32, 0x1, R33 ;  /* 0x0000000120077824 */ /* 0x008fe200078e0221 */
[----:B------:R-:W-:Y:S01]  /*37e0*/  ISETP.NE.AND.EX P0, PT, R29, RZ, PT, P0 ;  /* 0x000000ff1d00720c */ /* 0x000fe20003f05300 */
[----:B------:R1:W2:Y:S01]  /*37f0*/  SHFL.UP PT, R33, R5, 0x1, RZ ;  /* 0x0420000005217989 */ /* 0x0002a200000e00ff */
[----:B------:R-:W-:-:S02]  /*3800*/  IADD3 R31, P1, PT, R28, R59, RZ ;  /* 0x0000003b1c1f7210 */ /* 0x000fc40007f3e0ff */
[----:B------:R-:W-:Y:S01]  /*3810*/  SEL R6, R59, R6, !P3 ;  /* 0x000000063b067207 */ /* 0x000fe20005800000 */
[----:B------:R3:W0:Y:S01]  /*3820*/  SHFL.UP PT, R32, R55, 0x1, RZ ;  /* 0x0420000037207989 */ /* 0x00062200000e00ff */
[----:B------:R-:W-:Y:S01]  /*3830*/  SEL R60, R7, R60, !P3 ;  /* 0x0000003c073c7207 */ /* 0x000fe20005800000 */
[----:B------:R-:W-:Y:S01]  /*3840*/  IMAD.X R59, R29, 0x1, R61, P1 ;  /* 0x000000011d3b7824 */ /* 0x000fe200008e063d */
[----:B------:R-:W-:Y:S02]  /*3850*/  SEL R28, R61, R30, !P3 ;  /* 0x0000001e3d1c7207 */ /* 0x000fe40005800000 */
[----:B------:R-:W-:Y:S02]  /*3860*/  SEL R7, R7, RZ, !P0 ;  /* 0x000000ff07077207 */ /* 0x000fe40004000000 */
[----:B------:R-:W-:Y:S02]  /*3870*/  ISETP.GE.U32.AND P3, PT, R54, 0x20, PT ;  /* 0x000000203600780c */ /* 0x000fe40003f66070 */
[----:B----4-:R-:W-:Y:S01]  /*3880*/  ISETP.NE.U32.AND P0, PT, R2, RZ, PT ;  /* 0x000000ff0200720c */ /* 0x010fe20003f05070 */
[----:B-----5:R-:W-:Y:S01]  /*3890*/  IMAD.IADD R7, R56, 0x1, R7 ;  /* 0x0000000138077824 */ /* 0x020fe200078e0207 */
[----:B------:R-:W-:-:S02]  /*38a0*/  IADD3 R56, P1, PT, R2, R31, RZ ;  /* 0x0000001f02387210 */ /* 0x000fc40007f3e0ff */
[----:B------:R-:W-:Y:S02]  /*38b0*/  ISETP.NE.AND.EX P0, PT, R3, RZ, PT, P0 ;  /* 0x000000ff0300720c */ /* 0x000fe40003f05300 */
[----:B------:R-:W-:Y:S01]  /*38c0*/  SEL R2, R59, R28, !P2 ;  /* 0x0000001c3b027207 */ /* 0x000fe20005000000 */
[----:B------:R-:W-:Y:S01]  /*38d0*/  IMAD.X R59, R3, 0x1, R59, P1 ;  /* 0x00000001033b7824 */ /* 0x000fe200008e063b */
[----:B-1----:R-:W-:Y:S02]  /*38e0*/  SEL R5, R7, RZ, !P0 ;  /* 0x000000ff07057207 */ /* 0x002fe40004000000 */
[----:B------:R-:W-:Y:S02]  /*38f0*/  SEL R29, R31, R6, !P2 ;  /* 0x000000061f1d7207 */ /* 0x000fe40005000000 */
[----:B------:R-:W-:Y:S01]  /*3900*/  SEL R7, R7, R60, !P2 ;  /* 0x0000003c07077207 */ /* 0x000fe20005000000 */
[----:B------:R-:W-:Y:S01]  /*3910*/  IMAD.IADD R58, R58, 0x1, R5 ;  /* 0x000000013a3a7824 */ /* 0x000fe200078e0205 */
[----:B--23--:R-:W-:Y:S06]  /*3920*/  @!P3 BRA `(.L_x_534) ;  /* 0x00000000002cb947 */ /* 0x00cfec0003800000 */
[----:B------:R-:W-:Y:S02]  /*3930*/  ISETP.NE.AND P1, PT, R57, RZ, PT ;  /* 0x000000ff3900720c */ /* 0x000fe40003f25270 */
[C---:B0-----:R-:W-:Y:S02]  /*3940*/  ISETP.NE.U32.AND P0, PT, R34.reuse, RZ, PT ;  /* 0x000000ff2200720c */ /* 0x041fe40003f05070 */
[----:B------:R-:W-:Y:S02]  /*3950*/  SEL R34, R34, RZ, P1 ;  /* 0x000000ff22227207 */ /* 0x000fe40000800000 */
[C---:B------:R-:W-:Y:S02]  /*3960*/  ISETP.NE.AND.EX P0, PT, R33.reuse, RZ, PT, P0 ;  /* 0x000000ff2100720c */ /* 0x040fe40003f05300 */
[----:B------:R-:W-:Y:S02]  /*3970*/  SEL R33, R33, RZ, P1 ;  /* 0x000000ff21217207 */ /* 0x000fe40000800000 */
[----:B------:R-:W-:-:S02]  /*3980*/  SEL R3, R7, RZ, !P0 ;  /* 0x000000ff07037207 */ /* 0x000fc40004000000 */
[----:B------:R-:W-:-:S03]  /*3990*/  IADD3 R34, P0, PT, R34, R29, RZ ;  /* 0x0000001d22227210 */ /* 0x000fc60007f1e0ff */
[----:B------:R-:W-:Y:S02]  /*39a0*/  @P1 IMAD.IADD R7, R32, 0x1, R3 ;  /* 0x0000000120071824 */ /* 0x000fe400078e0203 */
[----:B------:R-:W-:Y:S02]  /*39b0*/  IMAD.X R33, R33, 0x1, R2, P0 ;  /* 0x0000000121217824 */ /* 0x000fe400000e0602 */
[----:B------:R-:W-:Y:S01]  /*39c0*/  IMAD.MOV.U32 R32, RZ, RZ, R7 ;  /* 0x000000ffff207224 */ /* 0x000fe200078e0007 */
[----:B------:R-:W-:Y:S06]  /*39d0*/  BRA `(.L_x_535) ;  /* 0x00000010002c7947 */ /* 0x000fec0003800000 */
.L_x_534:
[----:B------:R-:W1:Y:S01]  /*39e0*/  LDC.64 R28, c[0x0][0x3b0] ;  /* 0x0000ec00ff1c7b82 */ /* 0x000e620000000a00 */
[----:B------:R-:W2:Y:S01]  /*39f0*/  LDCU UR5, c[0x0][0x370] ;  /* 0x00006e00ff0577ac */ /* 0x000ea20008000800 */
[----:B------:R-:W-:Y:S01]  /*3a00*/  @!P5 IMAD.MOV.U32 R6, RZ, RZ, R56 ;  /* 0x000000ffff06d224 */ /* 0x000fe200078e0038 */
[----:B------:R3:W-:Y:S01]  /*3a10*/  @!P5 STS [UR4+0xd0], R58 ;  /* 0x0000d03aff00d988 */ /* 0x0007e20008000804 */
[----:B------:R-:W-:Y:S01]  /*3a20*/  @!P5 IMAD.MOV.U32 R7, RZ, RZ, R59 ;  /* 0x000000ffff07d224 */ /* 0x000fe200078e003b */
[----:B------:R-:W-:Y:S01]  /*3a30*/  LOP3.LUT R55, RZ, R54, RZ, 0x33, !PT ;  /* 0x00000036ff377212 */ /* 0x000fe200078e33ff */
[----:B------:R-:W-:Y:S02]  /*3a40*/  @!P5 IMAD.MOV.U32 R4, RZ, RZ, R58 ;  /* 0x000000ffff04d224 */ /* 0x000fe400078e003a */
[----:B------:R-:W-:Y:S01]  /*3a50*/  @!P5 IMAD.MOV.U32 R5, RZ, RZ, 0x64 ;  /* 0x00000064ff05d424 */ /* 0x000fe200078e00ff */
[----:B------:R3:W-:Y:S01]  /*3a60*/  @!P5 STS.64 [UR4+0xc8], R6 ;  /* 0x0000c806ff00d988 */ /* 0x0007e20008000a04 */
[----:B--2---:R-:W-:Y:S01]  /*3a70*/  UISETP.GT.U32.AND UP0, UPT, UR5, 0x1f3, UPT ;  /* 0x000001f30500788c */ /* 0x004fe2000bf04070 */
[----:B-1----:R-:W-:-:S05]  /*3a80*/  IMAD.WIDE.U32 R28, R0, 0x10, R28 ;  /* 0x00000010001c7825 */ /* 0x002fca00078e001c */
[----:B------:R3:W-:Y:S03]  /*3a90*/  @!P5 ST.E.128.STRONG.GPU desc[UR8][R28.64+0x200], R4 ;  /* 0x000200041c00d985 */ /* 0x0007e6000c10fd08 */
[----:B------:R-:W-:Y:S05]  /*3aa0*/  BRA.U UP0, `(.L_x_536) ;  /* 0x0000000100087547 */ /* 0x000fea000b800000 */
[----:B------:R1:W-:Y:S06]  /*3ab0*/  MEMBAR.SC.CTA ;  /* 0x0000000000007992 */ /* 0x0003ec0000000000 */
[----:B-1----:R-:W-:Y:S05]  /*3ac0*/  BRA `(.L_x_537) ;  /* 0x0000000000087947 */ /* 0x002fea0003800000 */
.L_x_536:
[----:B------:R-:W-:Y:S05]  /*3ad0*/  NANOSLEEP 0x1c2 ;  /* 0x000001c20000795d */ /* 0x000fea0003800000 */
[----:B------:R-:W-:Y:S01]  /*3ae0*/  NOP ;  /* 0x0000000000007918 */ /* 0x000fe20000000000 */
.L_x_537:
[----:B------:R-:W-:-:S07]  /*3af0*/  IMAD.WIDE R30, R55, 0x10, R28 ;  /* 0x00000010371e7825 */ /* 0x000fce00078e021c */
.L_x_539:
[----:B---3--:R-:W2:Y:S01]  /*3b00*/  LD.E.128.STRONG.GPU R4, desc[UR8][R30.64+0x200] ;  /* 0x000200081e047980 */ /* 0x008ea2000c10fd00 */
[----:B------:R-:W-:Y:S05]  /*3b10*/  YIELD ;  /* 0x0000000000007946 */ /* 0x000fea0003800000 */
[----:B------:R-:W-:Y:S01]  /*3b20*/  UMOV UR5, 0xffffffff ;  /* 0xffffffff00057882 */ /* 0x000fe20000000000 */
[----:B--2---:R-:W-:Y:S02]  /*3b30*/  ISETP.NE.AND P0, PT, R5, 0x63, PT ;  /* 0x000000630500780c */ /* 0x004fe40003f05270 */
[----:B------:R-:W-:Y:S11]  /*3b40*/  BRA.DIV UR5, `(.L_x_538) ;  /* 0x00000092054c7947 */ /* 0x000ff6000b800000 */
[----:B------:R-:W-:-:S13]  /*3b50*/  VOTE.ANY P0, !P0 ;  /* 0x0000000000ff7806 */ /* 0x000fda0004000100 */
.L_x_682:
[----:B------:R-:W-:Y:S05]  /*3b60*/  @P0 BRA `(.L_x_539) ;  /* 0xfffffffc00e40947 */ /* 0x000fea000383ffff */
[----:B------:R-:W-:Y:S01]  /*3b70*/  UMOV UR5, 0xffffffff ;  /* 0xffffffff00057882 */ /* 0x000fe20000000000 */
[----:B------:R-:W-:Y:S01]  /*3b80*/  ISETP.NE.AND P0, PT, R5, 0x65, PT ;  /* 0x000000650500780c */ /* 0x000fe20003f05270 */
[----:B------:R-:W-:Y:S02]  /*3b90*/  IMAD.MOV.U32 R61, RZ, RZ, R6 ;  /* 0x000000ffff3d7224 */ /* 0x000fe400078e0006 */
[----:B------:R-:W-:Y:S02]  /*3ba0*/  IMAD.MOV.U32 R62, RZ, RZ, R7 ;  /* 0x000000ffff3e7224 */ /* 0x000fe400078e0007 */
[----:B------:R-:W-:Y:S01]  /*3bb0*/  IMAD.MOV.U32 R60, RZ, RZ, R4 ;  /* 0x000000ffff3c7224 */ /* 0x000fe200078e0004 */
[----:B------:R-:W-:Y:S07]  /*3bc0*/  BRA.DIV UR5, `(.L_x_540) ;  /* 0x0000009205507947 */ /* 0x000fee000b800000 */
[----:B------:R-:W1:Y:S01]  /*3bd0*/  S2R R67, SR_GEMASK ;  /* 0x0000000000437919 */ /* 0x000e620000003c00 */
[----:B------:R-:W-:-:S04]  /*3be0*/  VOTE.ANY R2, PT, !P0 ;  /* 0x0000000000027806 */ /* 0x000fc800040e0100 */
[----:B-1----:R-:W-:-:S05]  /*3bf0*/  LOP3.LUT R2, R2, 0x80000000, R67, 0xec, !PT ;  /* 0x8000000002027812 */ /* 0x002fca00078eec43 */
[----:B------:R-:W-:-:S05]  /*3c00*/  VIADD R3, R2, 0xffffffff ;  /* 0xffffffff02037836 */ /* 0x000fca0000000000 */
[----:B------:R-:W-:-:S04]  /*3c10*/  LOP3.LUT R3, R2, R3, RZ, 0xc, !PT ;  /* 0x0000000302037212 */ /* 0x000fc800078e0cff */
[----:B------:R-:W1:Y:S02]  /*3c20*/  POPC R7, R3 ;  /* 0x0000000300077309 */ /* 0x000e640000000000 */
[----:B-1----:R1:W2:Y:S04]  /*3c30*/  SHFL.DOWN PT, R30, R61, 0x1, R7 ;  /* 0x082000003d1e7989 */ /* 0x0022a800000e0007 */
[----:B------:R1:W3:Y:S04]  /*3c40*/  SHFL.DOWN PT, R31, R62, 0x1, R7 ;  /* 0x082000003e1f7989 */ /* 0x0002e800000e0007 */
[----:B------:R1:W4:Y:S02]  /*3c50*/  SHFL.DOWN PT, R6, R60, 0x1, R7 ;  /* 0x082000003c067989 */ /* 0x00032400000e0007 */
.L_x_688:
[----:B------:R-:W-:Y:S01]  /*3c60*/  ISETP.GE.AND P1, PT, R57, R7, PT ;  /* 0x000000073900720c */ /* 0x000fe20003f26270 */
[----:B------:R-:W-:-:S12]  /*3c70*/  UMOV UR5, 0xffffffff ;  /* 0xffffffff00057882 */ /* 0x000fd80000000000 */
[----:B------:R-:W-:Y:S02]  /*3c80*/  @!P1 ISETP.NE.U32.AND P0, PT, R61, RZ, PT ;  /* 0x000000ff3d00920c */ /* 0x000fe40003f05070 */
[----:B--2---:R-:W-:Y:S02]  /*3c90*/  @!P1 IADD3 R30, P2, PT, R30, R61, RZ ;  /* 0x0000003d1e1e9210 */ /* 0x004fe40007f5e0ff */
[----:B------:R-:W-:-:S03]  /*3ca0*/  @!P1 ISETP.NE.AND.EX P0, PT, R62, RZ, PT, P0 ;  /* 0x000000ff3e00920c */ /* 0x000fc60003f05300 */
[----:B-1----:R-:W-:Y:S02]  /*3cb0*/  @!P1 IMAD.MOV.U32 R61, RZ, RZ, R30 ;  /* 0x000000ffff3d9224 */ /* 0x002fe400078e001e */
[----:B---3--:R-:W-:Y:S01]  /*3cc0*/  @!P1 IMAD.X R30, R31, 0x1, R62, P2 ;  /* 0x000000011f1e9824 */ /* 0x008fe200010e063e */
[----:B----4-:R-:W-:Y:S01]  /*3cd0*/  @!P1 SEL R31, R6, RZ, !P0 ;  /* 0x000000ff061f9207 */ /* 0x010fe20004000000 */
[----:B------:R-:W-:Y:S06]  /*3ce0*/  BRA.DIV UR5, `(.L_x_541) ;  /* 0x00000092057c7947 */ /* 0x000fec000b800000 */
.L_x_691:
[----:B------:R-:W-:Y:S01]  /*3cf0*/  UMOV UR5, 0xffffffff ;  /* 0xffffffff00057882 */ /* 0x000fe20000000000 */
[----:B------:R-:W-:Y:S02]  /*3d00*/  @!P1 IMAD.MOV.U32 R62, RZ, RZ, R30 ;  /* 0x000000ffff3e9224 */ /* 0x000fe400078e001e */
[----:B------:R-:W-:Y:S01]  /*3d10*/  @!P1 IMAD.IADD R60, R60, 0x1, R31 ;  /* 0x000000013c3c9824 */ /* 0x000fe200078e021f */
[----:B------:R-:W-:Y:S06]  /*3d20*/  BRA.DIV UR5, `(.L_x_542) ;  /* 0x00000092058c7947 */ /* 0x000fec000b800000 */
[----:B------:R1:W2:Y:S04]  /*3d30*/  SHFL.DOWN PT, R30, R61, 0x2, R7 ;  /* 0x084000003d1e7989 */ /* 0x0002a800000e0007 */
[----:B------:R1:W3:Y:S04]  /*3d40*/  SHFL.DOWN PT, R31, R62, 0x2, R7 ;  /* 0x084000003e1f7989 */ /* 0x0002e800000e0007 */
[----:B------:R1:W4:Y:S02]  /*3d50*/  SHFL.DOWN PT, R54, R60, 0x2, R7 ;  /* 0x084000003c367989 */ /* 0x00032400000e0007 */
.L_x_696:
[----:B------:R-:W-:Y:S01]  /*3d60*/  VIADD R66, R57, 0x2 ;  /* 0x0000000239427836 */ /* 0x000fe20000000000 */
[----:B------:R-:W-:-:S04]  /*3d70*/  UMOV UR5, 0xffffffff ;  /* 0xffffffff00057882 */ /* 0x000fc80000000000 */
[----:B------:R-:W-:-:S13]  /*3d80*/  ISETP.GT.AND P1, PT, R66, R7, PT ;  /* 0x000000074200720c */ /* 0x000fda0003f24270 */
[----:B------:R-:W-:Y:S02]  /*3d90*/  @!P1 ISETP.NE.U32.AND P0, PT, R61, RZ, PT ;  /* 0x000000ff3d00920c */ /* 0x000fe40003f05070 */
[----:B--2---:R-:W-:Y:S02]  /*3da0*/  @!P1 IADD3 R30, P2, PT, R30, R61, RZ ;  /* 0x0000003d1e1e9210 */ /* 0x004fe40007f5e0ff */
[----:B------:R-:W-:Y:S01]  /*3db0*/  @!P1 ISETP.NE.AND.EX P0, PT, R62, RZ, PT, P0 ;  /* 0x000000ff3e00920c */ /* 0x000fe20003f05300 */
[----:B------:R-:W-:-:S12]  /*3dc0*/  BRA.DIV UR5, `(.L_x_543) ;  /* 0x0000009205bc7947 */ /* 0x000fd8000b800000 */
.L_x_699:
[----:B----4-:R-:W-:Y:S01]  /*3dd0*/  @!P1 SEL R3, R54, RZ, !P0 ;  /* 0x000000ff36039207 */ /* 0x010fe20004000000 */
[----:B------:R-:W-:Y:S01]  /*3de0*/  UMOV UR5, 0xffffffff ;  /* 0xffffffff00057882 */ /* 0x000fe20000000000 */
[----:B---3--:R-:W-:Y:S02]  /*3df0*/  @!P1 IMAD.X R31, R31, 0x1, R62, P2 ;  /* 0x000000011f1f9824 */ /* 0x008fe400010e063e */
[----:B-1----:R-:W-:Y:S02]  /*3e00*/  @!P1 IMAD.MOV.U32 R61, RZ, RZ, R30 ;  /* 0x000000ffff3d9224 */ /* 0x002fe400078e001e */
[----:B------:R-:W-:Y:S02]  /*3e10*/  @!P1 IMAD.MOV.U32 R62, RZ, RZ, R31 ;  /* 0x000000ffff3e9224 */ /* 0x000fe400078e001f */
[----:B------:R-:W-:Y:S01]  /*3e20*/  @!P1 IMAD.IADD R60, R60, 0x1, R3 ;  /* 0x000000013c3c9824 */ /* 0x000fe200078e0203 */
[----:B------:R-:W-:Y:S06]  /*3e30*/  BRA.DIV UR5, `(.L_x_544) ;  /* 0x0000009205c07947 */ /* 0x000fec000b800000 */
[----:B------:R1:W2:Y:S04]  /*3e40*/  SHFL.DOWN PT, R30, R61, 0x4, R7 ;  /* 0x088000003d1e7989 */ /* 0x0002a800000e0007 */
[----:B------:R1:W3:Y:S04]  /*3e50*/  SHFL.DOWN PT, R31, R62, 0x4, R7 ;  /* 0x088000003e1f7989 */ /* 0x0002e800000e0007 */
[----:B------:R1:W4:Y:S02]  /*3e60*/  SHFL.DOWN PT, R54, R60, 0x4, R7 ;  /* 0x088000003c367989 */ /* 0x00032400000e0007 */
.L_x_704:
[----:B------:R-:W-:Y:S01]  /*3e70*/  VIADD R65, R57, 0x4 ;  /* 0x0000000439417836 */ /* 0x000fe20000000000 */
[----:B------:R-:W-:-:S04]  /*3e80*/  UMOV UR5, 0xffffffff ;  /* 0xffffffff00057882 */ /* 0x000fc80000000000 */
[----:B------:R-:W-:Y:S01]  /*3e90*/  ISETP.GT.AND P1, PT, R65, R7, PT ;  /* 0x000000074100720c */ /* 0x000fe20003f24270 */
[----:B------:R-:W-:-:S12]  /*3ea0*/  BRA.DIV UR5, `(.L_x_545) ;  /* 0x0000009205fc7947 */ /* 0x000fd8000b800000 */
.L_x_707:
[----:B------:R-:W-:Y:S01]  /*3eb0*/  @!P1 ISETP.NE.U32.AND P0, PT, R61, RZ, PT ;  /* 0x000000ff3d00920c */ /* 0x000fe20003f05070 */
[----:B------:R-:W-:Y:S01]  /*3ec0*/  UMOV UR5, 0xffffffff ;  /* 0xffffffff00057882 */ /* 0x000fe20000000000 */
[----:B--2---:R-:W-:Y:S02]  /*3ed0*/  @!P1 IADD3 R30, P2, PT, R30, R61, RZ ;  /* 0x0000003d1e1e9210 */ /* 0x004fe40007f5e0ff */
[----:B------:R-:W-:-:S03]  /*3ee0*/  @!P1 ISETP.NE.AND.EX P0, PT, R62, RZ, PT, P0 ;  /* 0x000000ff3e00920c */ /* 0x000fc60003f05300 */
[----:B---3--:R-:W-:Y:S01]  /*3ef0*/  @!P1 IMAD.X R31, R31, 0x1, R62, P2 ;  /* 0x000000011f1f9824 */ /* 0x008fe200010e063e */
[----:B----4-:R-:W-:Y:S01]  /*3f00*/  @!P1 SEL R3, R54, RZ, !P0 ;  /* 0x000000ff36039207 */ /* 0x010fe20004000000 */
[----:B-1----:R-:W-:Y:S02]  /*3f10*/  @!P1 IMAD.MOV.U32 R61, RZ, RZ, R30 ;  /* 0x000000ffff3d9224 */ /* 0x002fe400078e001e */
[----:B------:R-:W-:Y:S02]  /*3f20*/  @!P1 IMAD.MOV.U32 R62, RZ, RZ, R31 ;  /* 0x000000ffff3e9224 */ /* 0x000fe400078e001f */
[----:B------:R-:W-:Y:S01]  /*3f30*/  @!P1 IMAD.IADD R60, R60, 0x1, R3 ;  /* 0x000000013c3c9824 */ /* 0x000fe200078e0203 */
[----:B------:R-:W-:Y:S06]  /*3f40*/  BRA.DIV UR5, `(.L_x_546) ;  /* 0x0000009205f47947 */ /* 0x000fec000b800000 */
[----:B------:R1:W2:Y:S04]  /*3f50*/  SHFL.DOWN PT, R30, R61, 0x8, R7 ;  /* 0x090000003d1e7989 */ /* 0x0002a800000e0007 */
[----:B------:R1:W3:Y:S04]  /*3f60*/  SHFL.DOWN PT, R31, R62, 0x8, R7 ;  /* 0x090000003e1f7989 */ /* 0x0002e800000e0007 */
[----:B------:R1:W4:Y:S02]  /*3f70*/  SHFL.DOWN PT, R54, R60, 0x8, R7 ;  /* 0x090000003c367989 */ /* 0x00032400000e0007 */
.L_x_712:
[----:B------:R-:W-:Y:S01]  /*3f80*/  VIADD R64, R57, 0x8 ;  /* 0x0000000839407836 */ /* 0x000fe20000000000 */
[----:B------:R-:W-:-:S04]  /*3f90*/  UMOV UR5, 0xffffffff ;  /* 0xffffffff00057882 */ /* 0x000fc80000000000 */
[----:B------:R-:W-:Y:S01]  /*3fa0*/  ISETP.GT.AND P1, PT, R64, R7, PT ;  /* 0x000000074000720c */ /* 0x000fe20003f24270 */
[----:B------:R-:W-:-:S12]  /*3fb0*/  BRA.DIV UR5, `(.L_x_547) ;  /* 0x0000009605307947 */ /* 0x000fd8000b800000 */
.L_x_715:
        /* <DEDUP_REMOVED lines=13> */
.L_x_720:
[----:B------:R-:W-:-:S03]  /*4090*/  UMOV UR5, 0xffffffff ;  /* 0xffffffff00057882 */ /* 0x000fc60000000000 */
[----:B------:R-:W-:Y:S05]  /*40a0*/  BRA.DIV UR5, `(.L_x_549) ;  /* 0x00000096056c7947 */ /* 0x000fea000b800000 */
.L_x_723:
[----:B------:R-:W-:Y:S01]  /*40b0*/  VIADD R63, R57, 0x10 ;  /* 0x00000010393f7836 */ /* 0x000fe20000000000 */
[----:B------:R-:W5:Y:S01]  /*40c0*/  LDC.64 R30, c[0x0][0x3b0] ;  /* 0x0000ec00ff1e7b82 */ /* 0x000f620000000a00 */
[----:B------:R-:W-:Y:S01]  /*40d0*/  UMOV UR5, 0xffffffff ;  /* 0xffffffff00057882 */ /* 0x000fe20000000000 */
[----:B------:R-:W-:Y:S01]  /*40e0*/  IMAD.IADD R0, R55, 0x1, R0 ;  /* 0x0000000137007824 */ /* 0x000fe200078e0200 */
[----:B------:R-:W-:Y:S02]  /*40f0*/  ISETP.NE.AND P0, PT, R5, 0x65, PT ;  /* 0x000000650500780c */ /* 0x000fe40003f05270 */
[----:B------:R-:W-:-:S13]  /*4100*/  ISETP.GT.AND P2, PT, R63, R7, PT ;  /* 0x000000073f00720c */ /* 0x000fda0003f44270 */
[----:B------:R-:W-:Y:S02]  /*4110*/  @!P2 ISETP.NE.U32.AND P1, PT, R61, RZ, PT ;  /* 0x000000ff3d00a20c */ /* 0x000fe40003f25070 */
[----:B--2---:R-:W-:Y:S02]  /*4120*/  @!P2 IADD3 R54, P3, PT, R54, R61, RZ ;  /* 0x0000003d3636a210 */ /* 0x004fe40007f7e0ff */
[----:B------:R-:W-:Y:S02]  /*4130*/  @!P2 ISETP.NE.AND.EX P1, PT, R62, RZ, PT, P1 ;  /* 0x000000ff3e00a20c */ /* 0x000fe40003f25310 */
[----:B-----5:R-:W-:Y:S01]  /*4140*/  IADD3 R30, P4, PT, R30, 0x200, RZ ;  /* 0x000002001e1e7810 */ /* 0x020fe20007f9e0ff */
[----:B---3--:R-:W-:Y:S01]  /*4150*/  @!P2 IMAD.X R69, R69, 0x1, R62, P3 ;  /* 0x000000014545a824 */ /* 0x008fe200018e063e */
[----:B----4-:R-:W-:Y:S01]  /*4160*/  @!P2 SEL R3, R68, RZ, !P1 ;  /* 0x000000ff4403a207 */ /* 0x010fe20004800000 */
[----:B-1----:R-:W-:Y:S02]  /*4170*/  @!P2 IMAD.MOV.U32 R61, RZ, RZ, R54 ;  /* 0x000000ffff3da224 */ /* 0x002fe400078e0036 */
[----:B------:R-:W-:-:S02]  /*4180*/  @!P2 IMAD.MOV.U32 R62, RZ, RZ, R69 ;  /* 0x000000ffff3ea224 */ /* 0x000fc400078e0045 */
[----:B------:R-:W-:Y:S02]  /*4190*/  @!P2 IMAD.IADD R60, R60, 0x1, R3 ;  /* 0x000000013c3ca824 */ /* 0x000fe400078e0203 */
[----:B------:R-:W-:Y:S01]  /*41a0*/  IMAD.X R31, RZ, RZ, R31, P4 ;  /* 0x000000ffff1f7224 */ /* 0x000fe200020e061f */
[----:B------:R-:W-:Y:S06]  /*41b0*/  BRA.DIV UR5, `(.L_x_550) ;  /* 0x0000009605487947 */ /* 0x000fec000b800000 */
[----:B------:R-:W-:-:S13]  /*41c0*/  VOTE.ALL P0, P0 ;  /* 0x0000000000ff7806 */ /* 0x000fda0000000000 */
.L_x_726:
[----:B------:R-:W-:Y:S05]  /*41d0*/  @!P0 BRA `(.L_x_551) ;  /* 0x0000000400b88947 */ /* 0x000fea0003800000 */
[----:B------:R-:W-:-:S07]  /*41e0*/  IMAD.MOV.U32 R69, RZ, RZ, R0 ;  /* 0x000000ffff457224 */ /* 0x000fce00078e0000 */
.L_x_565:
[----:B------:R-:W-:-:S07]  /*41f0*/  IMAD.WIDE R54, R69, 0x10, R30 ;  /* 0x0000001045367825 */ /* 0x000fce00078e021e */
.L_x_553:
[----:B------:R-:W2:Y:S01]  /*4200*/  LD.E.128.STRONG.GPU R4, desc[UR8][R54.64+-0x200] ;  /* 0xfffe000836047980 */ /* 0x000ea2000c10fd00 */
[----:B------:R-:W-:Y:S05]  /*4210*/  YIELD ;  /* 0x0000000000007946 */ /* 0x000fea0003800000 */
[----:B------:R-:W-:Y:S01]  /*4220*/  UMOV UR5, 0xffffffff ;  /* 0xffffffff00057882 */ /* 0x000fe20000000000 */
[----:B--2---:R-:W-:Y:S02]  /*4230*/  ISETP.NE.AND P0, PT, R5, 0x63, PT ;  /* 0x000000630500780c */ /* 0x004fe40003f05270 */
[----:B------:R-:W-:Y:S11]  /*4240*/  BRA.DIV UR5, `(.L_x_552) ;  /* 0x0000009605487947 */ /* 0x000ff6000b800000 */
[----:B------:R-:W-:-:S13]  /*4250*/  VOTE.ANY P0, !P0 ;  /* 0x0000000000ff7806 */ /* 0x000fda0004000100 */
.L_x_729:
[----:B------:R-:W-:Y:S05]  /*4260*/  @P0 BRA `(.L_x_553) ;  /* 0xfffffffc00e40947 */ /* 0x000fea000383ffff */
[----:B------:R-:W-:Y:S01]  /*4270*/  UMOV UR5, 0xffffffff ;  /* 0xffffffff00057882 */ /* 0x000fe20000000000 */
[----:B------:R-:W-:Y:S01]  /*4280*/  ISETP.NE.AND P0, PT, R5, 0x65, PT ;  /* 0x000000650500780c */ /* 0x000fe20003f05270 */
[----:B------:R-:W-:Y:S02]  /*4290*/  IMAD.MOV.U32 R0, RZ, RZ, R6 ;  /* 0x000000ffff007224 */ /* 0x000fe400078e0006 */
[----:B------:R-:W-:Y:S02]  /*42a0*/  IMAD.MOV.U32 R55, RZ, RZ, R7 ;  /* 0x000000ffff377224 */ /* 0x000fe400078e0007 */
[----:B------:R-:W-:Y:S01]  /*42b0*/  IMAD.MOV.U32 R54, RZ, RZ, R4 ;  /* 0x000000ffff367224 */ /* 0x000fe200078e0004 */
[----:B------:R-:W-:Y:S07]  /*42c0*/  BRA.DIV UR5, `(.L_x_554) ;  /* 0x00000096054c7947 */ /* 0x000fee000b800000 */
[----:B------:R-:W-:-:S04]  /*42d0*/  VOTE.ANY R2, PT, !P0 ;  /* 0x0000000000027806 */ /* 0x000fc800040e0100 */
[----:B------:R-:W-:-:S05]  /*42e0*/  LOP3.LUT R2, R2, 0x80000000, R67, 0xec, !PT ;  /* 0x8000000002027812 */ /* 0x000fca00078eec43 */
[----:B------:R-:W-:-:S05]  /*42f0*/  VIADD R3, R2, 0xffffffff ;  /* 0xffffffff02037836 */ /* 0x000fca0000000000 */
[----:B------:R-:W-:-:S04]  /*4300*/  LOP3.LUT R3, R2, R3, RZ, 0xc, !PT ;  /* 0x0000000302037212 */ /* 0x000fc800078e0cff */
[----:B------:R-:W1:Y:S02]  /*4310*/  POPC R7, R3 ;  /* 0x0000000300077309 */ /* 0x000e640000000000 */
[----:B-1----:R1:W2:Y:S04]  /*4320*/  SHFL.DOWN PT, R71, R0, 0x1, R7 ;  /* 0x0820000000477989 */ /* 0x0022a800000e0007 */
[----:B------:R1:W3:Y:S04]  /*4330*/  SHFL.DOWN PT, R68, R55, 0x1, R7 ;  /* 0x0820000037447989 */ /* 0x0002e800000e0007 */
[----:B------:R1:W4:Y:S02]  /*4340*/  SHFL.DOWN PT, R70, R54, 0x1, R7 ;  /* 0x0820000036467989 */ /* 0x00032400000e0007 */
.L_x_735:
[----:B------:R-:W-:-:S03]  /*4350*/  UMOV UR5, 0xffffffff ;  /* 0xffffffff00057882 */ /* 0x000fc60000000000 */
[----:B------:R-:W-:Y:S05]  /*4360*/  BRA.DIV UR5, `(.L_x_555) ;  /* 0x0000009605987947 */ /* 0x000fea000b800000 */
.L_x_738:
[----:B------:R-:W-:Y:S01]  /*4370*/  ISETP.GE.AND P1, PT, R57, R7, PT ;  /* 0x000000073900720c */ /* 0x000fe20003f26270 */
[----:B------:R-:W-:-:S12]  /*4380*/  UMOV UR5, 0xffffffff ;  /* 0xffffffff00057882 */ /* 0x000fd80000000000 */
[----:B------:R-:W-:-:S04]  /*4390*/  @!P1 ISETP.NE.U32.AND P0, PT, R0, RZ, PT ;  /* 0x000000ff0000920c */ /* 0x000fc80003f05070 */
[----:B------:R-:W-:-:S04]  /*43a0*/  @!P1 ISETP.NE.AND.EX P0, PT, R55, RZ, PT, P0 ;  /* 0x000000ff3700920c */ /* 0x000fc80003f05300 */
[----:B----4-:R-:W-:Y:S02]  /*43b0*/  @!P1 SEL R3, R70, RZ, !P0 ;  /* 0x000000ff46039207 */ /* 0x010fe40004000000 */
[----:B--2---:R-:W-:-:S03]  /*43c0*/  @!P1 IADD3 R71, P0, PT, R71, R0, RZ ;  /* 0x0000000047479210 */ /* 0x004fc60007f1e0ff */
[----:B-1----:R-:W-:Y:S02]  /*43d0*/  @!P1 IMAD.IADD R54, R54, 0x1, R3 ;  /* 0x0000000136369824 */ /* 0x002fe400078e0203 */
[----:B---3--:R-:W-:Y:S02]  /*43e0*/  @!P1 IMAD.X R68, R68, 0x1, R55, P0 ;  /* 0x0000000144449824 */ /* 0x008fe400000e0637 */
[----:B------:R-:W-:Y:S02]  /*43f0*/  @!P1 IMAD.MOV.U32 R0, RZ, RZ, R71 ;  /* 0x000000ffff009224 */ /* 0x000fe400078e0047 */
[----:B------:R-:W-:Y:S01]  /*4400*/  @!P1 IMAD.MOV.U32 R55, RZ, RZ, R68 ;  /* 0x000000ffff379224 */ /* 0x000fe200078e0044 */
[----:B------:R-:W-:Y:S06]  /*4410*/  BRA.DIV UR5, `(.L_x_556) ;  /* 0x00000096058c7947 */ /* 0x000fec000b800000 */
[----:B------:R1:W2:Y:S04]  /*4420*/  SHFL.DOWN PT, R71, R0, 0x2, R7 ;  /* 0x0840000000477989 */ /* 0x0002a800000e0007 */
[----:B------:R1:W3:Y:S04]  /*4430*/  SHFL.DOWN PT, R68, R55, 0x2, R7 ;  /* 0x0840000037447989 */ /* 0x0002e800000e0007 */
[----:B------:R1:W4:Y:S02]  /*4440*/  SHFL.DOWN PT, R70, R54, 0x2, R7 ;  /* 0x0840000036467989 */ /* 0x00032400000e0007 */
.L_x_743:
[----:B------:R-:W-:-:S03]  /*4450*/  UMOV UR5, 0xffffffff ;  /* 0xffffffff00057882 */ /* 0x000fc60000000000 */
[----:B------:R-:W-:Y:S05]  /*4460*/  BRA.DIV UR5, `(.L_x_557) ;  /* 0x0000009605d07947 */ /* 0x000fea000b800000 */
.L_x_746:
[----:B------:R-:W-:Y:S01]  /*4470*/  ISETP.GT.AND P1, PT, R66, R7, PT ;  /* 0x000000074200720c */ /* 0x000fe20003f24270 */
        /* <DEDUP_REMOVED lines=13> */
.L_x_751:
[----:B------:R-:W-:-:S03]  /*4550*/  UMOV UR5, 0xffffffff ;  /* 0xffffffff00057882 */ /* 0x000fc60000000000 */
[----:B------:R-:W-:Y:S05]  /*4560*/  BRA.DIV UR5, `(.L_x_559) ;  /* 0x0000009a05087947 */ /* 0x000fea000b800000 */
.L_x_754:
        /* <DEDUP_REMOVED lines=14> */
.L_x_759:
[----:B------:R-:W-:-:S03]  /*4650*/  UMOV UR5, 0xffffffff ;  /* 0xffffffff00057882 */ /* 0x000fc60000000000 */
[----:B------:R-:W-:Y:S05]  /*4660*/  BRA.DIV UR5, `(.L_x_561) ;  /* 0x0000009a05407947 */ /* 0x000fea000b800000 */
.L_x_762:
        /* <DEDUP_REMOVED lines=14> */
.L_x_767:
[----:B------:R-:W-:-:S03]  /*4750*/  UMOV UR5, 0xffffffff ;  /* 0xffffffff00057882 */ /* 0x000fc60000000000 */
[----:B------:R-:W-:Y:S05]  /*4760*/  BRA.DIV UR5, `(.L_x_563) ;  /* 0x0000009a05787947 */ /* 0x000fea000b800000 */
.L_x_770:
[----:B------:R-:W-:Y:S01]  /*4770*/  ISETP.GT.AND P2, PT, R63, R7, PT ;  /* 0x000000073f00720c */ /* 0x000fe20003f44270 */
[----:B------:R-:W-:Y:S01]  /*4780*/  UMOV UR5, 0xffffffff ;  /* 0xffffffff00057882 */ /* 0x000fe20000000000 */
[----:B------:R-:W-:-:S11]  /*4790*/  VIADD R69, R69, 0xffffffe0 ;  /* 0xffffffe045457836 */ /* 0x000fd60000000000 */
[----:B------:R-:W-:Y:S02]  /*47a0*/  @!P2 ISETP.NE.U32.AND P0, PT, R0, RZ, PT ;  /* 0x000000ff0000a20c */ /* 0x000fe40003f05070 */
[----:B--2---:R-:W-:Y:S02]  /*47b0*/  @!P2 IADD3 R71, P1, PT, R71, R0, RZ ;  /* 0x000000004747a210 */ /* 0x004fe40007f3e0ff */
[----:B------:R-:W-:-:S03]  /*47c0*/  @!P2 ISETP.NE.AND.EX P0, PT, R55, RZ, PT, P0 ;  /* 0x000000ff3700a20c */ /* 0x000fc60003f05300 */
[----:B---3--:R-:W-:Y:S01]  /*47d0*/  @!P2 IMAD.X R68, R68, 0x1, R55, P1 ;  /* 0x000000014444a824 */ /* 0x008fe200008e0637 */
[----:B----4-:R-:W-:Y:S01]  /*47e0*/  @!P2 SEL R3, R70, RZ, !P0 ;  /* 0x000000ff4603a207 */ /* 0x010fe20004000000 */
[----:B-1----:R-:W-:Y:S01]  /*47f0*/  @!P2 IMAD.MOV.U32 R0, RZ, RZ, R71 ;  /* 0x000000ffff00a224 */ /* 0x002fe200078e0047 */
[----:B------:R-:W-:Y:S01]  /*4800*/  ISETP.NE.U32.AND P1, PT, R61, RZ, PT ;  /* 0x000000ff3d00720c */ /* 0x000fe20003f25070 */
[----:B------:R-:W-:Y:S01]  /*4810*/  @!P2 IMAD.MOV.U32 R55, RZ, RZ, R68 ;  /* 0x000000ffff37a224 */ /* 0x000fe200078e0044 */
[----:B------:R-:W-:Y:S01]  /*4820*/  ISETP.NE.AND P0, PT, R5, 0x65, PT ;  /* 0x000000650500780c */ /* 0x000fe20003f05270 */
[----:B------:R-:W-:Y:S01]  /*4830*/  @!P2 IMAD.IADD R54, R54, 0x1, R3 ;  /* 0x000000013636a824 */ /* 0x000fe200078e0203 */
[----:B------:R-:W-:Y:S02]  /*4840*/  ISETP.NE.AND.EX P1, PT, R62, RZ, PT, P1 ;  /* 0x000000ff3e00720c */ /* 0x000fe40003f25310 */
[----:B------:R-:W-:Y:S02]  /*4850*/  IADD3 R61, P2, PT, R61, R0, RZ ;  /* 0x000000003d3d7210 */ /* 0x000fe40007f5e0ff */
[----:B------:R-:W-:-:S03]  /*4860*/  SEL R3, R54, RZ, !P1 ;  /* 0x000000ff36037207 */ /* 0x000fc60004800000 */
[----:B------:R-:W-:Y:S02]  /*4870*/  IMAD.X R62, R62, 0x1, R55, P2 ;  /* 0x000000013e3e7824 */ /* 0x000fe400010e0637 */
[----:B------:R-:W-:Y:S01]  /*4880*/  IMAD.IADD R60, R3, 0x1, R60 ;  /* 0x00000001033c7824 */ /* 0x000fe200078e023c */
[----:B------:R-:W-:Y:S06]  /*4890*/  BRA.DIV UR5, `(.L_x_564) ;  /* 0x0000009a054c7947 */ /* 0x000fec000b800000 */
[----:B------:R-:W-:-:S13]  /*48a0*/  VOTE.ALL P0, P0 ;  /* 0x0000000000ff7806 */ /* 0x000fda0000000000 */
.L_x_773:
[----:B------:R-:W-:Y:S05]  /*48b0*/  @P0 BRA `(.L_x_565) ;  /* 0xfffffff8004c0947 */ /* 0x000fea000383ffff */
.L_x_551:
[----:B------:R-:W-:Y:S01]  /*48c0*/  ISETP.NE.AND P1, PT, R57, RZ, PT ;  /* 0x000000ff3900720c */ /* 0x000fe20003f25270 */
[----:B------:R-:W-:Y:S01]  /*48d0*/  BSSY.RECONVERGENT B0, `(.L_x_566) ;  /* 0x0000016000007945 */ /* 0x000fe20003800200 */
[----:B------:R-:W-:-:S11]  /*48e0*/  IMAD.MOV.U32 R2, RZ, RZ, R61 ;  /* 0x000000ffff027224 */ /* 0x000fd600078e003d */
[----:B------:R-:W1:Y:S01]  /*48f0*/  @!P1 S2R R3, SR_CgaCtaId ;  /* 0x0000000000039919 */ /* 0x000e620000008800 */
[----:B------:R-:W-:-:S04]  /*4900*/  @!P1 MOV R0, 0x400 ;  /* 0x0000040000009802 */ /* 0x000fc80000000f00 */
[----:B-1----:R-:W-:Y:S01]  /*4910*/  @!P1 LEA R31, R3, R0, 0x18 ;  /* 0x00000000031f9211 */ /* 0x002fe200078ec0ff */
[----:B------:R-:W-:Y:S01]  /*4920*/  IMAD.MOV.U32 R3, RZ, RZ, R62 ;  /* 0x000000ffff037224 */ /* 0x000fe200078e003e */
[----:B------:R-:W-:Y:S06]  /*4930*/  @P5 BRA `(.L_x_567) ;  /* 0x00000000003c5947 */ /* 0x000fec0003800000 */
[----:B------:R-:W1:Y:S01]  /*4940*/  S2UR UR6, SR_CgaCtaId ;  /* 0x00000000000679c3 */ /* 0x000e620000008800 */
[----:B------:R-:W-:Y:S01]  /*4950*/  ISETP.NE.U32.AND P0, PT, R56, RZ, PT ;  /* 0x000000ff3800720c */ /* 0x000fe20003f05070 */
[----:B------:R-:W-:Y:S01]  /*4960*/  UMOV UR5, 0x400 ;  /* 0x0000040000057882 */ /* 0x000fe20000000000 */
[----:B------:R-:W-:Y:S02]  /*4970*/  IADD3 R6, P2, PT, R2, R56, RZ ;  /* 0x0000003802067210 */ /* 0x000fe40007f5e0ff */
[----:B------:R-:W-:-:S03]  /*4980*/  ISETP.NE.AND.EX P0, PT, R59, RZ, PT, P0 ;  /* 0x000000ff3b00720c */ /* 0x000fc60003f05300 */
[----:B------:R-:W-:Y:S01]  /*4990*/  IMAD.X R7, R3, 0x1, R59, P2 ;  /* 0x0000000103077824 */ /* 0x000fe200010e063b */
[----:B------:R-:W-:-:S05]  /*49a0*/  SEL R5, R60, RZ, !P0 ;  /* 0x000000ff3c057207 */ /* 0x000fca0004000000 */
[----:B------:R-:W-:Y:S02]  /*49b0*/  IMAD.IADD R4, R58, 0x1, R5 ;  /* 0x000000013a047824 */ /* 0x000fe400078e0205 */
[----:B------:R-:W-:-:S05]  /*49c0*/  IMAD.MOV.U32 R5, RZ, RZ, 0x65 ;  /* 0x00000065ff057424 */ /* 0x000fca00078e00ff */
[----:B------:R2:W-:Y:S01]  /*49d0*/  ST.E.128.STRONG.GPU desc[UR8][R28.64+0x200], R4 ;  /* 0x000200041c007985 */ /* 0x0005e2000c10fd08 */
[----:B-1----:R-:W-:-:S09]  /*49e0*/  ULEA UR5, UR6, UR5, 0x18 ;  /* 0x0000000506057291 */ /* 0x002fd2000f8ec0ff */
[----:B------:R2:W-:Y:S04]  /*49f0*/  STS.64 [UR5+0xb8], R6 ;  /* 0x0000b806ff007988 */ /* 0x0005e80008000a05 */
[----:B------:R2:W-:Y:S04]  /*4a00*/  STS [UR5+0xc0], R4 ;  /* 0x0000c004ff007988 */ /* 0x0005e80008000805 */
[----:B------:R2:W-:Y:S04]  /*4a10*/  STS.64 [UR5+0xa8], R2 ;  /* 0x0000a802ff007988 */ /* 0x0005e80008000a05 */
[----:B------:R2:W-:Y:S02]  /*4a20*/  STS [UR5+0xb0], R60 ;  /* 0x0000b03cff007988 */ /* 0x0005e40008000805 */
.L_x_567:
[----:B------:R-:W-:Y:S05]  /*4a30*/  BSYNC.RECONVERGENT B0 ;  /* 0x0000000000007941 */ /* 0x000fea0003800200 */
.L_x_566:
[----:B------:R1:W-:Y:S01]  /*4a40*/  @!P1 STS.64 [R31+0x88], R2 ;  /* 0x000088021f009388 */ /* 0x0003e20000000a00 */
[----:B0-----:R-:W-:Y:S02]  /*4a50*/  @!P1 IMAD.MOV.U32 R34, RZ, RZ, R2 ;  /* 0x000000ffff229224 */ /* 0x001fe400078e0002 */
[----:B------:R-:W-:Y:S01]  /*4a60*/  @!P1 IMAD.MOV.U32 R33, RZ, RZ, R3 ;  /* 0x000000ffff219224 */ /* 0x000fe200078e0003 */
[----:B------:R1:W-:Y:S01]  /*4a70*/  @!P1 STS [R31+0x90], R60 ;  /* 0x0000903c1f009388 */ /* 0x0003e20000000800 */
[----:B------:R-:W-:-:S07]  /*4a80*/  @!P1 IMAD.MOV.U32 R32, RZ, RZ, R60 ;  /* 0x000000ffff209224 */ /* 0x000fce00078e003c */
.L_x_535:
[----:B--2---:R-:W0:Y:S01]  /*4a90*/  S2R R29, SR_TID.X ;  /* 0x00000000001d7919 */ /* 0x004e220000002100 */
[----:B------:R-:W-:Y:S01]  /*4aa0*/  ISETP.NE.U32.AND P0, PT, R26, R22, PT ;  /* 0x000000161a00720c */ /* 0x000fe20003f05070 */
[----:B------:R-:W-:Y:S05]  /*4ab0*/  WARPSYNC.ALL ;  /* 0x0000000000007948 */ /* 0x000fea0003800000 */
[----:B------:R-:W-:Y:S01]  /*4ac0*/  BAR.SYNC.DEFER_BLOCKING 0x0 ;  /* 0x0000000000007b1d */ /* 0x000fe20000010000 */
[----:B------:R-:W-:Y:S02]  /*4ad0*/  ISETP.NE.U32.AND P1, PT, R22, R20, PT ;  /* 0x000000141600720c */ /* 0x000fe40003f25070 */
[----:B------:R-:W-:-:S03]  /*4ae0*/  ISETP.NE.AND.EX P2, PT, R27, R23, PT, P0 ;  /* 0x000000171b00720c */ /* 0x000fc60003f45300 */
[----:B------:R-:W-:Y:S01]  /*4af0*/  BSSY.RECONVERGENT B0, `(.L_x_568) ;  /* 0x000000e000007945 */ /* 0x000fe20003800200 */
[----:B0-----:R-:W-:-:S13]  /*4b00*/  ISETP.NE.AND P3, PT, R29, RZ, PT ;  /* 0x000000ff1d00720c */ /* 0x001fda0003f65270 */
[----:B------:R-:W-:Y:S05]  /*4b10*/  @!P3 BRA `(.L_x_569) ;  /* 0x00000000002cb947 */ /* 0x000fea0003800000 */
[----:B------:R-:W0:Y:S01]  /*4b20*/  S2UR UR6, SR_CgaCtaId ;  /* 0x00000000000679c3 */ /* 0x000e220000008800 */
[----:B------:R-:W-:Y:S01]  /*4b30*/  UMOV UR5, 0x400 ;  /* 0x0000040000057882 */ /* 0x000fe20000000000 */
[----:B------:R-:W-:-:S04]  /*4b40*/  ISETP.NE.U32.AND P0, PT, R34, RZ, PT ;  /* 0x000000ff2200720c */ /* 0x000fc80003f05070 */
[----:B------:R-:W-:Y:S01]  /*4b50*/  ISETP.NE.AND.EX P0, PT, R33, RZ, PT, P0 ;  /* 0x000000ff2100720c */ /* 0x000fe20003f05300 */
[----:B0-----:R-:W-:-:S09]  /*4b60*/  ULEA UR5, UR6, UR5, 0x18 ;  /* 0x0000000506057291 */ /* 0x001fd2000f8ec0ff */
[----:B-1----:R-:W0:Y:S04]  /*4b70*/  LDS.64 R2, [UR5+0x88] ;  /* 0x00008805ff027984 */ /* 0x002e280008000a00 */
[----:B------:R-:W1:Y:S01]  /*4b80*/  LDS R0, [UR5+0x90] ;  /* 0x00009005ff007984 */ /* 0x000e620008000800 */
[----:B0-----:R-:W-:Y:S02]  /*4b90*/  IADD3 R34, P3, PT, R2, R34, RZ ;  /* 0x0000002202227210 */ /* 0x001fe40007f7e0ff */
[----:B-1----:R-:W-:-:S03]  /*4ba0*/  SEL R5, R0, RZ, !P0 ;  /* 0x000000ff00057207 */ /* 0x002fc60004000000 */
[----:B------:R-:W-:Y:S02]  /*4bb0*/  IMAD.X R33, R3, 0x1, R33, P3 ;  /* 0x0000000103217824 */ /* 0x000fe400018e0621 */
[----:B------:R-:W-:-:S07]  /*4bc0*/  IMAD.IADD R32, R32, 0x1, R5 ;  /* 0x0000000120207824 */ /* 0x000fce00078e0205 */
.L_x_569:
[----:B------:R-:W-:Y:S05]  /*4bd0*/  BSYNC.RECONVERGENT B0 ;  /* 0x0000000000007941 */ /* 0x000fea0003800200 */
.L_x_568:
[----:B------:R-:W-:Y:S01]  /*4be0*/  SEL R0, R32, RZ, !P2 ;  /* 0x000000ff20007207 */ /* 0x000fe20005000000 */
[----:B------:R-:W0:Y:S01]  /*4bf0*/  S2UR UR5, SR_CgaCtaId ;  /* 0x00000000000579c3 */ /* 0x000e220000008800 */
[----:B------:R-:W-:Y:S01]  /*4c00*/  ISETP.NE.AND.EX P1, PT, R23, R21, PT, P1 ;  /* 0x000000151700720c */ /* 0x000fe20003f25310 */
[----:B------:R-:W-:Y:S01]  /*4c10*/  UMOV UR4, 0x400 ;  /* 0x0000040000047882 */ /* 0x000fe20000000000 */
[----:B------:R-:W-:Y:S01]  /*4c20*/  ISETP.NE.U32.AND P0, PT, R20, R18, PT ;  /* 0x000000121400720c */ /* 0x000fe20003f05070 */
[----:B------:R-:W-:Y:S01]  /*4c30*/  IMAD.IADD R53, R53, 0x1, R0 ;  /* 0x0000000135357824 */ /* 0x000fe200078e0200 */
[----:B------:R-:W-:Y:S02]  /*4c40*/  ISETP.NE.U32.AND P2, PT, R22, R20, PT ;  /* 0x000000141600720c */ /* 0x000fe40003f45070 */
[----:B------:R-:W-:Y:S02]  /*4c50*/  ISETP.NE.U32.AND P3, PT, R20, R18, PT ;  /* 0x000000121400720c */ /* 0x000fe40003f65070 */
[----:B-1----:R-:W-:-:S02]  /*4c60*/  SEL R3, R53, RZ, !P1 ;  /* 0x000000ff35037207 */ /* 0x002fc40004800000 */
[----:B------:R-:W-:Y:S02]  /*4c70*/  ISETP.NE.AND.EX P1, PT, R21, R19, PT, P0 ;  /* 0x000000131500720c */ /* 0x000fe40003f25300 */
[----:B------:R-:W-:Y:S01]  /*4c80*/  ISETP.NE.U32.AND P0, PT, R18, R16, PT ;  /* 0x000000101200720c */ /* 0x000fe20003f05070 */
[----:B------:R-:W-:Y:S01]  /*4c90*/  IMAD.IADD R52, R52, 0x1, R3 ;  /* 0x0000000134347824 */ /* 0x000fe200078e0203 */
[----:B------:R-:W-:Y:S02]  /*4ca0*/  ISETP.NE.AND.EX P2, PT, R23, R21, PT, P2 ;  /* 0x000000151700720c */ /* 0x000fe40003f45320 */
[----:B------:R-:W-:Y:S02]  /*4cb0*/  ISETP.NE.AND.EX P3, PT, R21, R19, PT, P3 ;  /* 0x000000131500720c */ /* 0x000fe40003f65330 */
[----:B------:R-:W-:Y:S02]  /*4cc0*/  SEL R0, R52, RZ, !P1 ;  /* 0x000000ff34007207 */ /* 0x000fe40004800000 */
[----:B------:R-:W-:-:S02]  /*4cd0*/  ISETP.NE.AND.EX P1, PT, R19, R17, PT, P0 ;  /* 0x000000111300720c */ /* 0x000fc40003f25300 */
[----:B------:R-:W-:Y:S01]  /*4ce0*/  ISETP.NE.U32.AND P0, PT, R16, R14, PT ;  /* 0x0000000e1000720c */ /* 0x000fe20003f05070 */
[----:B------:R-:W-:Y:S01]  /*4cf0*/  IMAD.IADD R51, R51, 0x1, R0 ;  /* 0x0000000133337824 */ /* 0x000fe200078e0200 */
[----:B0-----:R-:W-:Y:S01]  /*4d00*/  ULEA UR4, UR5, UR4, 0x18 ;  /* 0x0000000405047291 */ /* 0x001fe2000f8ec0ff */
[----:B------:R-:W-:Y:S02]  /*4d10*/  SEL R4, RZ, 0x1, !P3 ;  /* 0x00000001ff047807 */ /* 0x000fe40005800000 */
[----:B------:R-:W-:Y:S02]  /*4d20*/  IADD3 R43, P6, PT, R34, R43, RZ ;  /* 0x0000002b222b7210 */ /* 0x000fe40007fde0ff */
[----:B------:R-:W-:Y:S02]  /*4d30*/  SEL R3, R51, RZ, !P1 ;  /* 0x000000ff33037207 */ /* 0x000fe40004800000 */
[----:B------:R-:W-:Y:S01]  /*4d40*/  ISETP.NE.AND.EX P1, PT, R17, R15, PT, P0 ;  /* 0x0000000f1100720c */ /* 0x000fe20003f25300 */
[----:B------:R-:W-:Y:S01]  /*4d50*/  IMAD.X R44, R33, 0x1, R44, P6 ;  /* 0x00000001212c7824 */ /* 0x000fe200030e062c */
[----:B------:R-:W-:Y:S01]  /*4d60*/  ISETP.NE.U32.AND P0, PT, R14, R12, PT ;  /* 0x0000000c0e00720c */ /* 0x000fe20003f05070 */
[----:B------:R-:W-:Y:S01]  /*4d70*/  IMAD.IADD R50, R50, 0x1, R3 ;  /* 0x0000000132327824 */ /* 0x000fe200078e0203 */
[C---:B------:R-:W-:Y:S01]  /*4d80*/  IADD3 R41, P5, PT, R34.reuse, R41, RZ ;  /* 0x0000002922297210 */ /* 0x040fe20007fbe0ff */
[----:B------:R-:W0:Y:S01]  /*4d90*/  LDS.64 R2, [UR4+0xc8] ;  /* 0x0000c804ff027984 */ /* 0x000e220008000a00 */
[----:B------:R-:W-:-:S02]  /*4da0*/  IADD3 R39, P4, PT, R34, R39, RZ ;  /* 0x0000002722277210 */ /* 0x000fc40007f9e0ff */
[----:B------:R-:W-:Y:S01]  /*4db0*/  SEL R0, R50, RZ, !P1 ;  /* 0x000000ff32007207 */ /* 0x000fe20004800000 */
[----:B------:R-:W-:Y:S01]  /*4dc0*/  IMAD.X R42, R33, 0x1, R42, P5 ;  /* 0x00000001212a7824 */ /* 0x000fe200028e062a */
[----:B------:R-:W-:Y:S01]  /*4dd0*/  ISETP.NE.AND.EX P1, PT, R15, R13, PT, P0 ;  /* 0x0000000d0f00720c */ /* 0x000fe20003f25300 */
[----:B------:R-:W-:Y:S01]  /*4de0*/  IMAD.X R40, R33, 0x1, R40, P4 ;  /* 0x0000000121287824 */ /* 0x000fe200020e0628 */
[----:B------:R-:W-:Y:S01]  /*4df0*/  ISETP.NE.U32.AND P0, PT, R12, R10, PT ;  /* 0x0000000a0c00720c */ /* 0x000fe20003f05070 */
[----:B------:R-:W-:Y:S01]  /*4e00*/  IMAD.IADD R49, R49, 0x1, R0 ;  /* 0x0000000131317824 */ /* 0x000fe200078e0200 */
[----:B------:R-:W-:Y:S02]  /*4e10*/  IADD3 R37, P3, PT, R34, R37, RZ ;  /* 0x0000002522257210 */ /* 0x000fe40007f7e0ff */
[----:B------:R-:W-:Y:S02]  /*4e20*/  ISETP.NE.AND.EX P0, PT, R13, R11, PT, P0 ;  /* 0x0000000b0d00720c */ /* 0x000fe40003f05300 */
[----:B------:R-:W-:Y:S01]  /*4e30*/  SEL R5, R49, RZ, !P1 ;  /* 0x000000ff31057207 */ /* 0x000fe20004800000 */
[----:B------:R-:W-:-:S04]  /*4e40*/  IMAD.X R38, R33, 0x1, R38, P3 ;  /* 0x0000000121267824 */ /* 0x000fc800018e0626 */
[----:B------:R-:W-:-:S05]  /*4e50*/  IMAD.IADD R48, R48, 0x1, R5 ;  /* 0x0000000130307824 */ /* 0x000fca00078e0205 */
[----:B------:R-:W-:Y:S02]  /*4e60*/  SEL R0, R48, RZ, !P0 ;  /* 0x000000ff30007207 */ /* 0x000fe40004000000 */
[----:B------:R-:W-:-:S03]  /*4e70*/  ISETP.NE.U32.AND P0, PT, R26, R22, PT ;  /* 0x000000161a00720c */ /* 0x000fc60003f05070 */
[----:B------:R-:W-:Y:S01]  /*4e80*/  IMAD.IADD R47, R47, 0x1, R0 ;  /* 0x000000012f2f7824 */ /* 0x000fe200078e0200 */
[----:B------:R-:W-:Y:S02]  /*4e90*/  ISETP.NE.AND.EX P1, PT, R27, R23, PT, P0 ;  /* 0x000000171b00720c */ /* 0x000fe40003f25300 */
[----:B------:R-:W-:Y:S02]  /*4ea0*/  SEL R0, RZ, 0x1, !P2 ;  /* 0x00000001ff007807 */ /* 0x000fe40005000000 */
[----:B------:R-:W-:Y:S02]  /*4eb0*/  SEL R55, RZ, 0x1, !P1 ;  /* 0x00000001ff377807 */ /* 0x000fe40004800000 */
[----:B------:R-:W-:Y:S02]  /*4ec0*/  ISETP.NE.U32.AND P0, PT, R10, R8, PT ;  /* 0x000000080a00720c */ /* 0x000fe40003f05070 */
[----:B------:R-:W-:Y:S02]  /*4ed0*/  IADD3 R31, P1, PT, R0, R55, RZ ;  /* 0x00000037001f7210 */ /* 0x000fe40007f3e0ff */
[----:B------:R-:W-:-:S02]  /*4ee0*/  ISETP.NE.AND.EX P0, PT, R11, R9, PT, P0 ;  /* 0x000000090b00720c */ /* 0x000fc40003f05300 */
[C---:B------:R-:W-:Y:S01]  /*4ef0*/  IADD3 R35, P2, PT, R34.reuse, R35, RZ ;  /* 0x0000002322237210 */ /* 0x040fe20007f5e0ff */
[----:B------:R-:W-:Y:S01]  /*4f00*/  IMAD.IADD R7, R31, 0x1, R4 ;  /* 0x000000011f077824 */ /* 0x000fe200078e0204 */
[----:B------:R-:W-:Y:S01]  /*4f10*/  SEL R0, R47, RZ, !P0 ;  /* 0x000000ff2f007207 */ /* 0x000fe20004000000 */
[----:B------:R-:W-:Y:S01]  /*4f20*/  IMAD.X R6, RZ, RZ, RZ, P1 ;  /* 0x000000ffff067224 */ /* 0x000fe200008e06ff */
[C---:B------:R-:W-:Y:S01]  /*4f30*/  IADD3 R31, P0, PT, R34.reuse, R31, RZ ;  /* 0x0000001f221f7210 */ /* 0x040fe20007f1e0ff */
[----:B------:R-:W-:Y:S01]  /*4f40*/  IMAD.X R36, R33, 0x1, R36, P2 ;  /* 0x0000000121247824 */ /* 0x000fe200010e0624 */
[----:B------:R-:W-:Y:S01]  /*4f50*/  IADD3 R7, P1, PT, R34, R7, RZ ;  /* 0x0000000722077210 */ /* 0x000fe20007f3e0ff */
[----:B------:R-:W-:Y:S02]  /*4f60*/  IMAD.IADD R45, R45, 0x1, R0 ;  /* 0x000000012d2d7824 */ /* 0x000fe400078e0200 */
[C---:B------:R-:W-:Y:S01]  /*4f70*/  IMAD.X R6, R33.reuse, 0x1, R6, P0 ;  /* 0x0000000121067824 */ /* 0x040fe200000e0606 */
[----:B0-----:R-:W-:Y:S01]  /*4f80*/  ISETP.GE.U32.AND P0, PT, R2, 0x101, PT ;  /* 0x000001010200780c */ /* 0x001fe20003f06070 */
[----:B------:R-:W-:Y:S01]  /*4f90*/  IMAD.X R46, R33, 0x1, R46, P1 ;  /* 0x00000001212e7824 */ /* 0x000fe200008e062e */
[----:B------:R-:W-:-:S02]  /*4fa0*/  IADD3 R55, P1, PT, R34, R55, RZ ;  /* 0x0000003722377210 */ /* 0x000fc40007f3e0ff */
[----:B------:R-:W-:-:S03]  /*4fb0*/  ISETP.GE.AND.EX P0, PT, R3, RZ, PT, P0 ;  /* 0x000000ff0300720c */ /* 0x000fc60003f06300 */
[----:B------:R-:W-:-:S10]  /*4fc0*/  IMAD.X R0, RZ, RZ, R33, P1 ;  /* 0x000000ffff007224 */ /* 0x000fd400008e0621 */
[----:B------:R-:W-:Y:S05]  /*4fd0*/  @!P0 BRA `(.L_x_570) ;  /* 0x0000000800448947 */ /* 0x000fea0003800000 */
[----:B------:R-:W0:Y:S01]  /*4fe0*/  LDS.64 R4, [UR4+0xa8] ;  /* 0x0000a804ff047984 */ /* 0x000e220008000a00 */
[----:B------:R-:W-:Y:S01]  /*4ff0*/  BAR.SYNC.DEFER_BLOCKING 0x0 ;  /* 0x0000000000007b1d */ /* 0x000fe20000010000 */
[----:B------:R-:W-:Y:S02]  /*5000*/  ISETP.NE.U32.AND P1, PT, R26, R22, PT ;  /* 0x000000161a00720c */ /* 0x000fe40003f25070 */
[----:B------:R-:W-:Y:S02]  /*5010*/  ISETP.NE.U32.AND P0, PT, R22, R20, PT ;  /* 0x000000141600720c */ /* 0x000fe40003f05070 */
[----:B------:R-:W-:Y:S02]  /*5020*/  ISETP.NE.AND.EX P1, PT, R27, R23, PT, P1 ;  /* 0x000000171b00720c */ /* 0x000fe40003f25310 */
[----:B------:R-:W-:Y:S02]  /*5030*/  ISETP.NE.AND.EX P0, PT, R23, R21, PT, P0 ;  /* 0x000000151700720c */ /* 0x000fe40003f05300 */
[----:B------:R-:W-:-:S02]  /*5040*/  ISETP.NE.U32.AND P5, PT, R20, R18, PT ;  /* 0x000000121400720c */ /* 0x000fc40003fa5070 */
[----:B------:R-:W-:Y:S02]  /*5050*/  ISETP.NE.U32.AND P4, PT, R18, R16, PT ;  /* 0x000000101200720c */ /* 0x000fe40003f85070 */
[----:B------:R-:W-:Y:S02]  /*5060*/  ISETP.NE.U32.AND P3, PT, R16, R14, PT ;  /* 0x0000000e1000720c */ /* 0x000fe40003f65070 */
[----:B------:R-:W-:Y:S02]  /*5070*/  ISETP.NE.U32.AND P2, PT, R14, R12, PT ;  /* 0x0000000c0e00720c */ /* 0x000fe40003f45070 */
[----:B------:R-:W-:Y:S02]  /*5080*/  ISETP.NE.AND.EX P5, PT, R21, R19, PT, P5 ;  /* 0x000000131500720c */ /* 0x000fe40003fa5350 */
[----:B------:R-:W-:Y:S02]  /*5090*/  ISETP.NE.AND.EX P4, PT, R19, R17, PT, P4 ;  /* 0x000000111300720c */ /* 0x000fe40003f85340 */
[----:B------:R-:W-:-:S02]  /*50a0*/  ISETP.NE.U32.AND P6, PT, R10, R8, PT ;  /* 0x000000080a00720c */ /* 0x000fc40003fc5070 */
[----:B------:R-:W-:Y:S02]  /*50b0*/  ISETP.NE.AND.EX P3, PT, R17, R15, PT, P3 ;  /* 0x0000000f1100720c */ /* 0x000fe40003f65330 */
[----:B------:R-:W-:Y:S02]  /*50c0*/  ISETP.NE.AND.EX P2, PT, R15, R13, PT, P2 ;  /* 0x0000000d0f00720c */ /* 0x000fe40003f45320 */
[----:B------:R-:W-:Y:S01]  /*50d0*/  ISETP.NE.AND.EX P6, PT, R11, R9, PT, P6 ;  /* 0x000000090b00720c */ /* 0x000fe20003fc5360 */
[--C-:B0-----:R-:W-:Y:S02]  /*50e0*/  @P1 IMAD.IADD R34, R34, 0x1, -R4.reuse ;  /* 0x0000000122221824 */ /* 0x101fe400078e0a04 */
[--C-:B------:R-:W-:Y:S02]  /*50f0*/  @P0 IMAD.IADD R0, R55, 0x1, -R4.reuse ;  /* 0x0000000137000824 */ /* 0x100fe400078e0a04 */
[--C-:B------:R-:W-:Y:S01]  /*5100*/  @P5 IMAD.IADD R31, R31, 0x1, -R4.reuse ;  /* 0x000000011f1f5824 */ /* 0x100fe200078e0a04 */
[----:B------:R-:W-:Y:S01]  /*5110*/  @P1 LEA R33, R34, UR4, 0x4 ;  /* 0x0000000422211c11 */ /* 0x000fe2000f8e20ff */
[--C-:B------:R-:W-:Y:S01]  /*5120*/  @P4 IMAD.IADD R7, R7, 0x1, -R4.reuse ;  /* 0x0000000107074824 */ /* 0x100fe200078e0a04 */
[----:B------:R-:W-:Y:S01]  /*5130*/  @P0 LEA R0, R0, UR4, 0x4 ;  /* 0x0000000400000c11 */ /* 0x000fe2000f8e20ff */
[--C-:B------:R-:W-:Y:S01]  /*5140*/  @P3 IMAD.IADD R43, R43, 0x1, -R4.reuse ;  /* 0x000000012b2b3824 */ /* 0x100fe200078e0a04 */
[----:B------:R-:W-:Y:S01]  /*5150*/  @P5 LEA R31, R31, UR4, 0x4 ;  /* 0x000000041f1f5c11 */ /* 0x000fe2000f8e20ff */
[----:B------:R0:W-:Y:S01]  /*5160*/  @P1 STS.64 [R33], R26 ;  /* 0x0000001a21001388 */ /* 0x0001e20000000a00 */
[--C-:B------:R-:W-:Y:S01]  /*5170*/  @P2 IMAD.IADD R41, R41, 0x1, -R4.reuse ;  /* 0x0000000129292824 */ /* 0x100fe200078e0a04 */
[----:B------:R-:W-:Y:S01]  /*5180*/  @P4 LEA R7, R7, UR4, 0x4 ;  /* 0x0000000407074c11 */ /* 0x000fe2000f8e20ff */
[----:B------:R-:W-:Y:S01]  /*5190*/  @P6 IMAD.IADD R37, R37, 0x1, -R4 ;  /* 0x0000000125256824 */ /* 0x000fe200078e0a04 */
[----:B------:R0:W-:Y:S01]  /*51a0*/  @P1 STS [R33+0x8], R32 ;  /* 0x0000082021001388 */ /* 0x0001e20000000800 */
[----:B------:R-:W-:-:S02]  /*51b0*/  ISETP.NE.U32.AND P1, PT, R8, R24, PT ;  /* 0x000000180800720c */ /* 0x000fc40003f25070 */
[----:B------:R-:W-:Y:S01]  /*51c0*/  @P3 LEA R43, R43, UR4, 0x4 ;  /* 0x000000042b2b3c11 */ /* 0x000fe2000f8e20ff */
[----:B------:R0:W-:Y:S01]  /*51d0*/  @P0 STS.64 [R0], R22 ;  /* 0x0000001600000388 */ /* 0x0001e20000000a00 */
[----:B------:R-:W-:Y:S02]  /*51e0*/  ISETP.NE.AND.EX P1, PT, R9, R25, PT, P1 ;  /* 0x000000190900720c */ /* 0x000fe40003f25310 */
[----:B------:R-:W-:Y:S01]  /*51f0*/  @P2 LEA R41, R41, UR4, 0x4 ;  /* 0x0000000429292c11 */ /* 0x000fe2000f8e20ff */
[----:B------:R0:W-:Y:S01]  /*5200*/  @P0 STS [R0+0x8], R53 ;  /* 0x0000083500000388 */ /* 0x0001e20000000800 */
[----:B------:R-:W-:Y:S02]  /*5210*/  ISETP.NE.U32.AND P0, PT, R12, R10, PT ;  /* 0x0000000a0c00720c */ /* 0x000fe40003f05070 */
[----:B------:R-:W-:Y:S01]  /*5220*/  @P6 LEA R37, R37, UR4, 0x4 ;  /* 0x0000000425256c11 */ /* 0x000fe2000f8e20ff */
[----:B------:R0:W-:Y:S01]  /*5230*/  @P5 STS.64 [R31], R20 ;  /* 0x000000141f005388 */ /* 0x0001e20000000a00 */
[----:B------:R-:W-:-:S03]  /*5240*/  ISETP.NE.AND.EX P0, PT, R13, R11, PT, P0 ;  /* 0x0000000b0d00720c */ /* 0x000fc60003f05300 */
[----:B------:R0:W-:Y:S02]  /*5250*/  @P5 STS [R31+0x8], R52 ;  /* 0x000008341f005388 */ /* 0x0001e40000000800 */
[--C-:B------:R-:W-:Y:S02]  /*5260*/  @P1 IMAD.IADD R35, R35, 0x1, -R4.reuse ;  /* 0x0000000123231824 */ /* 0x100fe400078e0a04 */
[----:B------:R0:W-:Y:S03]  /*5270*/  @P4 STS.64 [R7], R18 ;  /* 0x0000001207004388 */ /* 0x0001e60000000a00 */
[----:B------:R-:W-:Y:S01]  /*5280*/  @P1 LEA R35, R35, UR4, 0x4 ;  /* 0x0000000423231c11 */ /* 0x000fe2000f8e20ff */
[----:B------:R0:W-:Y:S02]  /*5290*/  @P4 STS [R7+0x8], R51 ;  /* 0x0000083307004388 */ /* 0x0001e40000000800 */
[----:B------:R-:W-:-:S02]  /*52a0*/  @P0 IMAD.IADD R39, R39, 0x1, -R4 ;  /* 0x0000000127270824 */ /* 0x000fc400078e0a04 */
[----:B------:R0:W-:Y:S03]  /*52b0*/  @P3 STS.64 [R43], R16 ;  /* 0x000000102b003388 */ /* 0x0001e60000000a00 */
[----:B------:R-:W-:Y:S01]  /*52c0*/  @P0 LEA R39, R39, UR4, 0x4 ;  /* 0x0000000427270c11 */ /* 0x000fe2000f8e20ff */
[----:B------:R0:W-:Y:S04]  /*52d0*/  @P3 STS [R43+0x8], R50 ;  /* 0x000008322b003388 */ /* 0x0001e80000000800 */
[----:B------:R0:W-:Y:S04]  /*52e0*/  @P2 STS.64 [R41], R14 ;  /* 0x0000000e29002388 */ /* 0x0001e80000000a00 */
[----:B------:R0:W-:Y:S01]  /*52f0*/  @P2 STS [R41+0x8], R49 ;  /* 0x0000083129002388 */ /* 0x0001e20000000800 */
[----:B------:R-:W-:-:S03]  /*5300*/  ISETP.GT.U32.AND P2, PT, R2, R29, PT ;  /* 0x0000001d0200720c */ /* 0x000fc60003f44070 */
[----:B------:R0:W-:Y:S01]  /*5310*/  @P0 STS.64 [R39], R12 ;  /* 0x0000000c27000388 */ /* 0x0001e20000000a00 */
[----:B------:R-:W-:-:S03]  /*5320*/  ISETP.GT.U32.AND.EX P2, PT, R3, RZ, PT, P2 ;  /* 0x000000ff0300720c */ /* 0x000fc60003f44120 */
[----:B------:R0:W-:Y:S04]  /*5330*/  @P0 STS [R39+0x8], R48 ;  /* 0x0000083027000388 */ /* 0x0001e80000000800 */
[----:B------:R0:W-:Y:S04]  /*5340*/  @P6 STS.64 [R37], R10 ;  /* 0x0000000a25006388 */ /* 0x0001e80000000a00 */
[----:B------:R0:W-:Y:S04]  /*5350*/  @P6 STS [R37+0x8], R47 ;  /* 0x0000082f25006388 */ /* 0x0001e80000000800 */
[----:B------:R0:W-:Y:S04]  /*5360*/  @P1 STS.64 [R35], R8 ;  /* 0x0000000823001388 */ /* 0x0001e80000000a00 */
[----:B------:R0:W-:Y:S01]  /*5370*/  @P1 STS [R35+0x8], R45 ;  /* 0x0000082d23001388 */ /* 0x0001e20000000800 */
[----:B------:R-:W-:Y:S06]  /*5380*/  BAR.SYNC.DEFER_BLOCKING 0x0 ;  /* 0x0000000000007b1d */ /* 0x000fec0000010000 */
[----:B------:R-:W-:Y:S05]  /*5390*/  @!P2 EXIT ;  /* 0x000000000000a94d */ /* 0x000fea0003800000 */
[----:B0-----:R-:W-:Y:S01]  /*53a0*/  IMAD.MOV.U32 R31, RZ, RZ, R29 ;  /* 0x000000ffff1f7224 */ /* 0x001fe200078e001d */
[----:B------:R-:W0:Y:S01]  /*53b0*/  LDCU.64 UR12, c[0x0][0x398] ;  /* 0x00007300ff0c77ac */ /* 0x000e220008000a00 */
[----:B------:R-:W-:Y:S01]  /*53c0*/  IMAD.MOV.U32 R21, RZ, RZ, RZ ;  /* 0x000000ffff157224 */ /* 0x000fe200078e00ff */
[----:B------:R-:W-:Y:S02]  /*53d0*/  BSSY.RECONVERGENT B0, `(.L_x_571) ;  /* 0x000002e000007945 */ /* 0x000fe40003800200 */
[----:B------:R-:W-:Y:S01]  /*53e0*/  LOP3.LUT R7, RZ, R31, RZ, 0x33, !PT ;  /* 0x0000001fff077212 */ /* 0x000fe200078e33ff */
[----:B------:R-:W1:Y:S03]  /*53f0*/  LDCU.64 UR14, c[0x0][0x3a0] ;  /* 0x00007400ff0e77ac */ /* 0x000e660008000a00 */
[----:B------:R-:W-:Y:S02]  /*5400*/  IADD3 R16, P0, PT, R2, R7, RZ ;  /* 0x0000000702107210 */ /* 0x000fe40007f1e0ff */
[----:B------:R-:W-:-:S02]  /*5410*/  LOP3.LUT R7, RZ, R21, RZ, 0x33, !PT ;  /* 0x00000015ff077212 */ /* 0x000fc400078e33ff */
[----:B------:R-:W-:-:S03]  /*5420*/  LOP3.LUT R0, R16, 0x300, RZ, 0xc0, !PT ;  /* 0x0000030010007812 */ /* 0x000fc600078ec0ff */
[----:B------:R-:W-:Y:S01]  /*5430*/  IMAD.X R7, R3, 0x1, R7, P0 ;  /* 0x0000000103077824 */ /* 0x000fe200000e0607 */
[----:B------:R-:W-:Y:S02]  /*5440*/  ISETP.NE.U32.AND P1, PT, R0, 0x300, PT ;  /* 0x000003000000780c */ /* 0x000fe40003f25070 */
[----:B------:R-:W-:Y:S02]  /*5450*/  ISETP.GE.U32.AND P0, PT, R16, 0x300, PT ;  /* 0x000003001000780c */ /* 0x000fe40003f06070 */
[----:B------:R-:W-:Y:S02]  /*5460*/  ISETP.NE.AND.EX P1, PT, RZ, RZ, PT, P1 ;  /* 0x000000ffff00720c */ /* 0x000fe40003f25310 */
[----:B------:R-:W-:-:S11]  /*5470*/  ISETP.GE.U32.AND.EX P0, PT, R7, RZ, PT, P0 ;  /* 0x000000ff0700720c */ /* 0x000fd60003f06100 */
[----:B01----:R-:W-:Y:S05]  /*5480*/  @!P1 BRA `(.L_x_572) ;  /* 0x0000000000889947 */ /* 0x003fea0003800000 */
[----:B------:R-:W0:Y:S01]  /*5490*/  LDCU.64 UR6, c[0x0][0x3a0] ;  /* 0x00007400ff0677ac */ /* 0x000e220008000a00 */
[----:B------:R-:W-:Y:S01]  /*54a0*/  SHF.R.U64 R16, R16, 0x8, R7 ;  /* 0x0000000810107819 */ /* 0x000fe20000001207 */
[----:B------:R-:W-:Y:S01]  /*54b0*/  IMAD.MOV.U32 R19, RZ, RZ, RZ ;  /* 0x000000ffff137224 */ /* 0x000fe200078e00ff */
[----:B------:R-:W-:Y:S01]  /*54c0*/  IADD3 R15, P1, PT, R4, R31, RZ ;  /* 0x0000001f040f7210 */ /* 0x000fe20007f3e0ff */
[----:B------:R-:W1:Y:S01]  /*54d0*/  LDCU.64 UR10, c[0x0][0x398] ;  /* 0x00007300ff0a77ac */ /* 0x000e620008000a00 */
[----:B------:R-:W-:Y:S01]  /*54e0*/  LEA R6, R29, UR4, 0x4 ;  /* 0x000000041d067c11 */ /* 0x000fe2000f8e20ff */
[----:B------:R-:W-:Y:S02]  /*54f0*/  VIADD R16, R16, 0x1 ;  /* 0x0000000110107836 */ /* 0x000fe40000000000 */
[----:B------:R-:W-:-:S03]  /*5500*/  IMAD.X R0, R5, 0x1, R21, P1 ;  /* 0x0000000105007824 */ /* 0x000fc600008e0615 */
[----:B------:R-:W-:-:S04]  /*5510*/  LOP3.LUT R16, R16, 0x3, RZ, 0xc0, !PT ;  /* 0x0000000310107812 */ /* 0x000fc800078ec0ff */
[C---:B------:R-:W-:Y:S02]  /*5520*/  LEA R31, P3, R16.reuse, R31, 0x8 ;  /* 0x0000001f101f7211 */ /* 0x040fe400078640ff */
[C---:B0-----:R-:W-:Y:S02]  /*5530*/  LEA R14, P1, R15.reuse, UR6, 0x2 ;  /* 0x000000060f0e7c11 */ /* 0x041fe4000f8210ff */
[----:B------:R-:W-:Y:S02]  /*5540*/  LEA.HI.X R21, R16, R21, R19, 0x8, P3 ;  /* 0x0000001510157211 */ /* 0x000fe400018f4413 */
[C---:B-1----:R-:W-:Y:S02]  /*5550*/  LEA R12, P2, R15.reuse, UR10, 0x3 ;  /* 0x0000000a0f0c7c11 */ /* 0x042fe4000f8418ff */
[C-C-:B------:R-:W-:Y:S02]  /*5560*/  LEA.HI.X R17, R15.reuse, UR7, R0.reuse, 0x2, P1 ;  /* 0x000000070f117c11 */ /* 0x140fe400088f1400 */
[----:B------:R-:W-:Y:S01]  /*5570*/  LEA.HI.X R15, R15, UR11, R0, 0x3, P2 ;  /* 0x0000000b0f0f7c11 */ /* 0x000fe200090f1c00 */
[----:B------:R-:W-:-:S08]  /*5580*/  VIADD R0, R6, 0x8 ;  /* 0x0000000806007836 */ /* 0x000fd00000000000 */
.L_x_573:
        /* <DEDUP_REMOVED lines=18> */
.L_x_572:
[----:B------:R-:W-:Y:S05]  /*56b0*/  BSYNC.RECONVERGENT B0 ;  /* 0x0000000000007941 */ /* 0x000fea0003800200 */
.L_x_571:
[----:B------:R-:W-:Y:S05]  /*56c0*/  @!P0 EXIT ;  /* 0x000000000000894d */ /* 0x000fea0003800000 */
.L_x_574:
[C---:B------:R-:W-:Y:S02]  /*56d0*/  LEA R0, R31.reuse, UR4, 0x4 ;  /* 0x000000041f007c11 */ /* 0x040fe4000f8e20ff */
[----:B01----:R-:W-:Y:S01]  /*56e0*/  IADD3 R13, P0, PT, R4, R31, RZ ;  /* 0x0000001f040d7210 */ /* 0x003fe20007f1e0ff */
[----:B------:R-:W-:Y:S02]  /*56f0*/  VIADD R31, R31, 0x400 ;  /* 0x000004001f1f7836 */ /* 0x000fe40000000000 */
[----:B------:R-:W0:Y:S01]  /*5700*/  LDS.64 R6, [R0] ;  /* 0x0000000000067984 */ /* 0x000e220000000a00 */
[----:B------:R-:W-:Y:S01]  /*5710*/  LEA R18, P1, R13, UR12, 0x3 ;  /* 0x0000000c0d127c11 */ /* 0x000fe2000f8218ff */
[----:B------:R-:W-:Y:S01]  /*5720*/  IMAD.X R10, R5, 0x1, R21, P0 ;  /* 0x00000001050a7824 */ /* 0x000fe200000e0615 */
[----:B------:R-:W-:Y:S01]  /*5730*/  LEA R20, P2, R13, UR14, 0x2 ;  /* 0x0000000e0d147c11 */ /* 0x000fe2000f8410ff */
[----:B------:R-:W1:Y:S01]  /*5740*/  LDS R23, [R0+0x8] ;  /* 0x0000080000177984 */ /* 0x000e620000000800 */
[----:B------:R-:W-:Y:S01]  /*5750*/  IMAD.X R12, RZ, RZ, R5, P0 ;  /* 0x000000ffff0c7224 */ /* 0x000fe200000e0605 */
[----:B------:R-:W-:-:S02]  /*5760*/  ISETP.GT.U32.AND P0, PT, R2, R31, PT ;  /* 0x0000001f0200720c */ /* 0x000fc40003f04070 */
[----:B------:R-:W2:Y:S01]  /*5770*/  LDS.64 R8, [R0+0x1000] ;  /* 0x0010000000087984 */ /* 0x000ea20000000a00 */
[C-C-:B------:R-:W-:Y:S02]  /*5780*/  LEA.HI.X R19, R13.reuse, UR13, R10.reuse, 0x3, P1 ;  /* 0x0000000d0d137c11 */ /* 0x140fe400088f1c0a */
[C---:B------:R-:W-:Y:S01]  /*5790*/  LEA.HI.X R21, R13.reuse, UR15, R10, 0x2, P2 ;  /* 0x0000000f0d157c11 */ /* 0x040fe200090f140a */
[----:B------:R-:W3:Y:S01]  /*57a0*/  LDS R25, [R0+0x1008] ;  /* 0x0010080000197984 */ /* 0x000ee20000000800 */
[C---:B------:R-:W-:Y:S01]  /*57b0*/  LEA.HI.X R11, R13.reuse, UR13, R12, 0x3, P1 ;  /* 0x0000000d0d0b7c11 */ /* 0x040fe200088f1c0c */
[----:B------:R-:W-:Y:S01]  /*57c0*/  IMAD.MOV.U32 R10, RZ, RZ, R18 ;  /* 0x000000ffff0a7224 */ /* 0x000fe200078e0012 */
[----:B------:R-:W-:Y:S01]  /*57d0*/  LEA.HI.X R13, R13, UR15, R12, 0x2, P2 ;  /* 0x0000000f0d0d7c11 */ /* 0x000fe200090f140c */
[----:B------:R-:W4:Y:S01]  /*57e0*/  LDS.64 R14, [R0+0x2000] ;  /* 0x00200000000e7984 */ /* 0x000f220000000a00 */
[----:B------:R-:W-:Y:S01]  /*57f0*/  IMAD.MOV.U32 R12, RZ, RZ, R20 ;  /* 0x000000ffff0c7224 */ /* 0x000fe200078e0014 */
[----:B------:R-:W-:-:S02]  /*5800*/  ISETP.GT.U32.AND.EX P0, PT, R3, RZ, PT, P0 ;  /* 0x000000ff0300720c */ /* 0x000fc40003f04100 */
[----:B------:R-:W5:Y:S04]  /*5810*/  LDS R27, [R0+0x2008] ;  /* 0x00200800001b7984 */ /* 0x000f680000000800 */
[----:B------:R-:W5:Y:S04]  /*5820*/  LDS.64 R16, [R0+0x3000] ;  /* 0x0030000000107984 */ /* 0x000f680000000a00 */
[----:B------:R-:W5:Y:S04]  /*5830*/  LDS R29, [R0+0x3008] ;  /* 0x00300800001d7984 */ /* 0x000f680000000800 */
[----:B0-----:R-:W-:Y:S04]  /*5840*/  STG.E.64 desc[UR8][R18.64], R6 ;  /* 0x0000000612007986 */ /* 0x001fe8000c101b08 */
[----:B-1----:R0:W-:Y:S04]  /*5850*/  STG.E desc[UR8][R20.64], R23 ;  /* 0x0000001714007986 */ /* 0x0021e8000c101908 */
[----:B--2---:R1:W-:Y:S04]  /*5860*/  STG.E.64 desc[UR8][R10.64+0x800], R8 ;  /* 0x000800080a007986 */ /* 0x0043e8000c101b08 */
[----:B---3--:R1:W-:Y:S04]  /*5870*/  STG.E desc[UR8][R12.64+0x400], R25 ;  /* 0x000400190c007986 */ /* 0x0083e8000c101908 */
[----:B----4-:R1:W-:Y:S01]  /*5880*/  STG.E.64 desc[UR8][R10.64+0x1000], R14 ;  /* 0x0010000e0a007986 */ /* 0x0103e2000c101b08 */
[----:B0-----:R-:W-:-:S03]  /*5890*/  IMAD.MOV.U32 R21, RZ, RZ, RZ ;  /* 0x000000ffff157224 */ /* 0x001fc600078e00ff */
[----:B-----5:R1:W-:Y:S04]  /*58a0*/  STG.E desc[UR8][R12.64+0x800], R27 ;  /* 0x0008001b0c007986 */ /* 0x0203e8000c101908 */
[----:B------:R1:W-:Y:S04]  /*58b0*/  STG.E.64 desc[UR8][R10.64+0x1800], R16 ;  /* 0x001800100a007986 */ /* 0x0003e8000c101b08 */
[----:B------:R1:W-:Y:S01]  /*58c0*/  STG.E desc[UR8][R12.64+0xc00], R29 ;  /* 0x000c001d0c007986 */ /* 0x0003e2000c101908 */
[----:B------:R-:W-:Y:S05]  /*58d0*/  @P0 BRA `(.L_x_574) ;  /* 0xfffffffc007c0947 */ /* 0x000fea000383ffff */
[----:B------:R-:W-:Y:S05]  /*58e0*/  EXIT ;  /* 0x000000000000794d */ /* 0x000fea0003800000 */
.L_x_570:
[----:B------:R-:W-:Y:S01]  /*58f0*/  ISETP.NE.U32.AND P0, PT, R26, R22, PT ;  /* 0x000000161a00720c */ /* 0x000fe20003f05070 */
[----:B------:R-:W-:Y:S01]  /*5900*/  BSSY.RECONVERGENT B0, `(.L_x_575) ;  /* 0x0000010000007945 */ /* 0x000fe20003800200 */
[----:B------:R-:W-:Y:S02]  /*5910*/  ISETP.NE.U32.AND P1, PT, R8, R24, PT ;  /* 0x000000180800720c */ /* 0x000fe40003f25070 */
[----:B------:R-:W-:Y:S02]  /*5920*/  ISETP.NE.AND.EX P0, PT, R27, R23, PT, P0 ;  /* 0x000000171b00720c */ /* 0x000fe40003f05300 */
[----:B------:R-:W-:Y:S02]  /*5930*/  ISETP.NE.U32.AND P2, PT, R22, R20, PT ;  /* 0x000000141600720c */ /* 0x000fe40003f45070 */
[----:B------:R-:W-:Y:S02]  /*5940*/  ISETP.NE.AND.EX P1, PT, R9, R25, PT, P1 ;  /* 0x000000190900720c */ /* 0x000fe40003f25310 */
[----:B------:R-:W-:-:S02]  /*5950*/  ISETP.NE.U32.AND P5, PT, R20, R18, PT ;  /* 0x000000121400720c */ /* 0x000fc40003fa5070 */
[----:B------:R-:W-:-:S05]  /*5960*/  ISETP.NE.AND.EX P2, PT, R23, R21, PT, P2 ;  /* 0x000000151700720c */ /* 0x000fca0003f45320 */
[----:B------:R-:W-:Y:S08]  /*5970*/  @!P0 BRA `(.L_x_576) ;  /* 0x0000000000208947 */ /* 0x000ff00003800000 */
        /* <DEDUP_REMOVED lines=8> */
.L_x_576:
[----:B------:R-:W-:Y:S05]  /*5a00*/  BSYNC.RECONVERGENT B0 ;  /* 0x0000000000007941 */ /* 0x000fea0003800200 */
.L_x_575:
        /* <DEDUP_REMOVED lines=10> */
.L_x_578:
[----:B------:R-:W-:Y:S05]  /*5ab0*/  BSYNC.RECONVERGENT B0 ;  /* 0x0000000000007941 */ /* 0x000fea0003800200 */
.L_x_577:
        /* <DEDUP_REMOVED lines=21> */
.L_x_580:
[----:B------:R-:W-:Y:S05]  /*5c10*/  BSYNC.RECONVERGENT B0 ;  /* 0x0000000000007941 */ /* 0x000fea0003800200 */
.L_x_579:
        /* <DEDUP_REMOVED lines=10> */
.L_x_582:
[----:B------:R-:W-:Y:S05]  /*5cc0*/  BSYNC.RECONVERGENT B0 ;  /* 0x0000000000007941 */ /* 0x000fea0003800200 */
.L_x_581:
        /* <DEDUP_REMOVED lines=10> */
.L_x_584:
[----:B------:R-:W-:Y:S05]  /*5d70*/  BSYNC.RECONVERGENT B0 ;  /* 0x0000000000007941 */ /* 0x000fea0003800200 */
.L_x_583:
        /* <DEDUP_REMOVED lines=10> */
.L_x_586:
[----:B------:R-:W-:Y:S05]  /*5e20*/  BSYNC.RECONVERGENT B0 ;  /* 0x0000000000007941 */ /* 0x000fea0003800200 */
.L_x_585:
        /* <DEDUP_REMOVED lines=10> */
.L_x_588:
[----:B------:R-:W-:Y:S05]  /*5ed0*/  BSYNC.RECONVERGENT B0 ;  /* 0x0000000000007941 */ /* 0x000fea0003800200 */
.L_x_587:
        /* <DEDUP_REMOVED lines=10> */
.L_x_590:
[----:B------:R-:W-:Y:S05]  /*5f80*/  BSYNC.RECONVERGENT B0 ;  /* 0x0000000000007941 */ /* 0x000fea0003800200 */
.L_x_589:
        /* <DEDUP_REMOVED lines=10> */
.L_x_511:
[----:B------:R-:W-:-:S04]  /*6030*/  ISETP.GE.U32.AND P0, PT, R30, 0x1, PT ;  /* 0x000000011e00780c */ /* 0x000fc80003f06070 */
[----:B------:R-:W-:-:S13]  /*6040*/  ISETP.GE.AND.EX P0, PT, R50, RZ, PT, P0 ;  /* 0x000000ff3200720c */ /* 0x000fda0003f06300 */
[----:B------:R-:W-:Y:S05]  /*6050*/  @!P0 EXIT ;  /* 0x000000000000894d */ /* 0x000fea0003800000 */
[----:B------:R-:W-:-:S13]  /*6060*/  ISETP.NE.AND P0, PT, R0, RZ, PT ;  /* 0x000000ff0000720c */ /* 0x000fda0003f05270 */
[----:B------:R-:W-:Y:S05]  /*6070*/  @P0 BRA `(.L_x_591) ;  /* 0x0000002c00140947 */ /* 0x000fea0003800000 */
[----:B------:R-:W0:Y:S01]  /*6080*/  LDC.64 R2, c[0x0][0x380] ;  /* 0x0000e000ff027b82 */ /* 0x000e220000000a00 */
[----:B------:R-:W1:Y:S01]  /*6090*/  S2R R0, SR_TID.X ;  /* 0x0000000000007919 */ /* 0x000e620000002100 */
[----:B------:R-:W2:Y:S06]  /*60a0*/  S2R R31, SR_LANEID ;  /* 0x00000000001f7919 */ /* 0x000eac0000000000 */
[----:B------:R-:W3:Y:S08]  /*60b0*/  S2UR UR5, SR_CgaCtaId ;  /* 0x00000000000579c3 */ /* 0x000ef00000008800 */
[----:B------:R-:W4:Y:S01]  /*60c0*/  LDC R29, c[0x0][0x390] ;  /* 0x0000e400ff1d7b82 */ /* 0x000f220000000800 */
[----:B0-----:R-:W-:-:S05]  /*60d0*/  IMAD.WIDE.U32 R2, RZ, 0x4800, R2 ;  /* 0x00004800ff027825 */ /* 0x001fca00078e0002 */
[----:B------:R0:W5:Y:S01]  /*60e0*/  LDG.E.64.CONSTANT R4, desc[UR8][R2.64] ;  /* 0x0000000802047981 */ /* 0x000162000c1e9b00 */
[C---:B-1----:R-:W-:Y:S02]  /*60f0*/  LOP3.LUT R6, R0.reuse, 0x1f, RZ, 0xc0, !PT ;  /* 0x0000001f00067812 */ /* 0x042fe400078ec0ff */
[----:B------:R-:W-:-:S05]  /*6100*/  LOP3.LUT R7, R0, 0x3e0, RZ, 0xc0, !PT ;  /* 0x000003e000077812 */ /* 0x000fca00078ec0ff */
[----:B------:R-:W-:-:S04]  /*6110*/  IMAD R9, R7, 0x9, R6 ;  /* 0x0000000907097824 */ /* 0x000fc800078e0206 */
[C---:B------:R-:W-:Y:S01]  /*6120*/  VIADD R6, R9.reuse, 0x20 ;  /* 0x0000002009067836 */ /* 0x040fe20000000000 */
[C---:B------:R-:W-:Y:S01]  /*6130*/  ISETP.GE.AND P6, PT, R9.reuse, UR4, PT ;  /* 0x0000000409007c0c */ /* 0x040fe2000bfc6270 */
[C---:B------:R-:W-:Y:S01]  /*6140*/  VIADD R7, R9.reuse, 0x40 ;  /* 0x0000004009077836 */ /* 0x040fe20000000000 */
[C---:B0-----:R-:W-:Y:S01]  /*6150*/  LEA R2, P5, R9.reuse, R2, 0x3 ;  /* 0x0000000209027211 */ /* 0x041fe200078a18ff */
[C---:B------:R-:W-:Y:S01]  /*6160*/  VIADD R8, R9.reuse, 0x60 ;  /* 0x0000006009087836 */ /* 0x040fe20000000000 */
[----:B------:R-:W-:Y:S01]  /*6170*/  ISETP.GE.AND P1, PT, R6, UR4, PT ;  /* 0x0000000406007c0c */ /* 0x000fe2000bf26270 */
[----:B------:R-:W-:Y:S01]  /*6180*/  VIADD R6, R9, 0x80 ;  /* 0x0000008009067836 */ /* 0x000fe20000000000 */
[----:B------:R-:W-:Y:S01]  /*6190*/  ISETP.GE.AND P0, PT, R7, UR4, PT ;  /* 0x0000000407007c0c */ /* 0x000fe2000bf06270 */
[C---:B------:R-:W-:Y:S01]  /*61a0*/  VIADD R7, R9.reuse, 0xa0 ;  /* 0x000000a009077836 */ /* 0x040fe20000000000 */
[----:B------:R-:W-:Y:S01]  /*61b0*/  ISETP.GE.AND P2, PT, R8, UR4, PT ;  /* 0x0000000408007c0c */ /* 0x000fe2000bf46270 */
[----:B------:R-:W-:Y:S01]  /*61c0*/  IMAD.X R3, RZ, RZ, R3, P5 ;  /* 0x000000ffff037224 */ /* 0x000fe200028e0603 */
[----:B------:R-:W-:Y:S01]  /*61d0*/  ISETP.GE.AND P3, PT, R6, UR4, PT ;  /* 0x0000000406007c0c */ /* 0x000fe2000bf66270 */
[----:B------:R-:W-:Y:S01]  /*61e0*/  VIADD R6, R9, 0xc0 ;  /* 0x000000c009067836 */ /* 0x000fe20000000000 */
[----:B------:R-:W-:Y:S01]  /*61f0*/  ISETP.GE.AND P4, PT, R7, UR4, PT ;  /* 0x0000000407007c0c */ /* 0x000fe2000bf86270 */
[----:B------:R-:W-:-:S02]  /*6200*/  VIADD R10, R9, 0xe0 ;  /* 0x000000e0090a7836 */ /* 0x000fc40000000000 */
[----:B------:R-:W-:Y:S01]  /*6210*/  VIADD R8, R9, 0x100 ;  /* 0x0000010009087836 */ /* 0x000fe20000000000 */
[----:B------:R-:W-:Y:S01]  /*6220*/  ISETP.GE.AND P5, PT, R6, UR4, PT ;  /* 0x0000000406007c0c */ /* 0x000fe2000bfa6270 */
[----:B-----5:R-:W-:Y:S02]  /*6230*/  IMAD.MOV.U32 R12, RZ, RZ, R4 ;  /* 0x000000ffff0c7224 */ /* 0x020fe400078e0004 */
[----:B------:R-:W-:Y:S02]  /*6240*/  IMAD.MOV.U32 R13, RZ, RZ, R5 ;  /* 0x000000ffff0d7224 */ /* 0x000fe400078e0005 */
[----:B------:R-:W-:Y:S01]  /*6250*/  IMAD.MOV.U32 R6, RZ, RZ, R12 ;  /* 0x000000ffff067224 */ /* 0x000fe200078e000c */
[----:B------:R-:W5:Y:S01]  /*6260*/  @!P6 LDG.E.64.CONSTANT R4, desc[UR8][R2.64] ;  /* 0x000000080204e981 */ /* 0x000f62000c1e9b00 */
[----:B------:R-:W-:Y:S01]  /*6270*/  IMAD.MOV.U32 R7, RZ, RZ, R13 ;  /* 0x000000ffff077224 */ /* 0x000fe200078e000d */
[----:B------:R-:W-:-:S05]  /*6280*/  ISETP.GE.AND P6, PT, R10, UR4, PT ;  /* 0x000000040a007c0c */ /* 0x000fca000bfc6270 */
[----:B------:R-:W4:Y:S01]  /*6290*/  @!P1 LDG.E.64.CONSTANT R6, desc[UR8][R2.64+0x100] ;  /* 0x0001000802069981 */ /* 0x000f22000c1e9b00 */
[----:B------:R-:W-:Y:S01]  /*62a0*/  ISETP.GE.AND P1, PT, R8, UR4, PT ;  /* 0x0000000408007c0c */ /* 0x000fe2000bf26270 */
[--C-:B------:R-:W-:Y:S02]  /*62b0*/  IMAD.MOV.U32 R8, RZ, RZ, R12.reuse ;  /* 0x000000ffff087224 */ /* 0x100fe400078e000c */
[--C-:B------:R-:W-:Y:S02]  /*62c0*/  IMAD.MOV.U32 R9, RZ, RZ, R13.reuse ;  /* 0x000000ffff097224 */ /* 0x100fe400078e000d */
[--C-:B------:R-:W-:Y:S02]  /*62d0*/  IMAD.MOV.U32 R10, RZ, RZ, R12.reuse ;  /* 0x000000ffff0a7224 */ /* 0x100fe400078e000c */
[--C-:B------:R-:W-:Y:S02]  /*62e0*/  IMAD.MOV.U32 R11, RZ, RZ, R13.reuse ;  /* 0x000000ffff0b7224 */ /* 0x100fe400078e000d */
[----:B------:R-:W-:Y:S01]  /*62f0*/  IMAD.MOV.U32 R14, RZ, RZ, R12 ;  /* 0x000000ffff0e7224 */ /* 0x000fe200078e000c */
[----:B------:R-:W4:Y:S01]  /*6300*/  @!P0 LDG.E.64.CONSTANT R8, desc[UR8][R2.64+0x200] ;  /* 0x0002000802088981 */ /* 0x000f22000c1e9b00 */
[----:B------:R-:W-:-:S02]  /*6310*/  IMAD.MOV.U32 R15, RZ, RZ, R13 ;  /* 0x000000ffff0f7224 */ /* 0x000fc400078e000d */
[--C-:B------:R-:W-:Y:S01]  /*6320*/  IMAD.MOV.U32 R16, RZ, RZ, R12.reuse ;  /* 0x000000ffff107224 */ /* 0x100fe200078e000c */
[----:B------:R-:W4:Y:S01]  /*6330*/  @!P2 LDG.E.64.CONSTANT R10, desc[UR8][R2.64+0x300] ;  /* 0x00030008020aa981 */ /* 0x000f22000c1e9b00 */
[--C-:B------:R-:W-:Y:S02]  /*6340*/  IMAD.MOV.U32 R17, RZ, RZ, R13.reuse ;  /* 0x000000ffff117224 */ /* 0x100fe400078e000d */
[--C-:B------:R-:W-:Y:S01]  /*6350*/  IMAD.MOV.U32 R18, RZ, RZ, R12.reuse ;  /* 0x000000ffff127224 */ /* 0x100fe200078e000c */
[----:B------:R-:W4:Y:S01]  /*6360*/  @!P3 LDG.E.64.CONSTANT R14, desc[UR8][R2.64+0x400] ;  /* 0x00040008020eb981 */ /* 0x000f22000c1e9b00 */
[--C-:B------:R-:W-:Y:S02]  /*6370*/  IMAD.MOV.U32 R19, RZ, RZ, R13.reuse ;  /* 0x000000ffff137224 */ /* 0x100fe400078e000d */
[----:B------:R-:W-:Y:S01]  /*6380*/  IMAD.MOV.U32 R22, RZ, RZ, R12 ;  /* 0x000000ffff167224 */ /* 0x000fe200078e000c */
[----:B------:R-:W4:Y:S01]  /*6390*/  @!P4 LDG.E.64.CONSTANT R16, desc[UR8][R2.64+0x500] ;  /* 0x000500080210c981 */ /* 0x000f22000c1e9b00 */
[----:B------:R-:W-:-:S03]  /*63a0*/  IMAD.MOV.U32 R23, RZ, RZ, R13 ;  /* 0x000000ffff177224 */ /* 0x000fc600078e000d */
[----:B------:R-:W4:Y:S04]  /*63b0*/  @!P5 LDG.E.64.CONSTANT R18, desc[UR8][R2.64+0x600] ;  /* 0x000600080212d981 */ /* 0x000f28000c1e9b00 */
[----:B------:R-:W4:Y:S04]  /*63c0*/  @!P6 LDG.E.64.CONSTANT R22, desc[UR8][R2.64+0x700] ;  /* 0x000700080216e981 */ /* 0x000f28000c1e9b00 */
[----:B------:R-:W4:Y:S01]  /*63d0*/  @!P1 LDG.E.64.CONSTANT R12, desc[UR8][R2.64+0x800] ;  /* 0x00080008020c9981 */ /* 0x000f22000c1e9b00 */
[----:B------:R-:W-:Y:S01]  /*63e0*/  SHF.R.U32.HI R34, RZ, 0x5, R0 ;  /* 0x00000005ff227819 */ /* 0x000fe20000011600 */
[----:B------:R-:W-:-:S02]  /*63f0*/  UMOV UR4, 0x400 ;  /* 0x0000040000047882 */ /* 0x000fc40000000000 */
[----:B---3--:R-:W-:Y:S02]  /*6400*/  ULEA UR4, UR5, UR4, 0x18 ;  /* 0x0000000405047291 */ /* 0x008fe4000f8ec0ff */
[----:B--2---:R-:W-:-:S05]  /*6410*/  IMAD R24, R34, 0x120, R31 ;  /* 0x0000012022187824 */ /* 0x004fca00078e021f */
[----:B------:R-:W-:-:S05]  /*6420*/  LEA R25, R24, UR4, 0x3 ;  /* 0x0000000418197c11 */ /* 0x000fca000f8e18ff */
[C-C-:B------:R-:W-:Y:S02]  /*6430*/  IMAD R27, R31.reuse, 0x40, R25.reuse ;  /* 0x000000401f1b7824 */ /* 0x140fe400078e0219 */
[----:B------:R-:W-:Y:S02]  /*6440*/  IMAD R26, R31, 0x8, R24 ;  /* 0x000000081f1a7824 */ /* 0x000fe400078e0218 */
[----:B------:R-:W-:Y:S02]  /*6450*/  IMAD R24, R24, -0x4, R25 ;  /* 0xfffffffc18187824 */ /* 0x000fe400078e0219 */
[----:B------:R-:W-:Y:S01]  /*6460*/  IMAD R26, R26, -0x4, R27 ;  /* 0xfffffffc1a1a7824 */ /* 0x000fe200078e021b */
[C---:B------:R-:W-:Y:S01]  /*6470*/  ISETP.NE.AND P6, PT, R0.reuse, RZ, PT ;  /* 0x000000ff0000720c */ /* 0x040fe20003fc5270 */
[----:B------:R-:W-:-:S05]  /*6480*/  IMAD R53, R0, 0x9, RZ ;  /* 0x0000000900357824 */ /* 0x000fca00078e02ff */
[----:B------:R-:W-:Y:S01]  /*6490*/  ISETP.NE.U32.AND P5, PT, R30, R53, PT ;  /* 0x000000351e00720c */ /* 0x000fe20003fa5070 */
[----:B------:R-:W-:-:S03]  /*64a0*/  IMAD.MOV.U32 R44, RZ, RZ, RZ ;  /* 0x000000ffff2c7224 */ /* 0x000fc600078e00ff */
[----:B------:R-:W-:-:S04]  /*64b0*/  ISETP.NE.AND.EX P5, PT, R50, RZ, PT, P5 ;  /* 0x000000ff3200720c */ /* 0x000fc80003fa5350 */
[----:B------:R-:W-:Y:S02]  /*64c0*/  SEL R43, RZ, 0x1, P5 ;  /* 0x00000001ff2b7807 */ /* 0x000fe40002800000 */
[----:B------:R-:W-:-:S04]  /*64d0*/  SEL R44, R44, RZ, P5 ;  /* 0x000000ff2c2c7207 */ /* 0x000fc80002800000 */
[----:B------:R-:W-:Y:S01]  /*64e0*/  SEL R44, R44, RZ, P6 ;  /* 0x000000ff2c2c7207 */ /* 0x000fe20003000000 */
[----:B------:R-:W-:Y:S01]  /*64f0*/  VIADD R45, R53, 0x5 ;  /* 0x00000005352d7836 */ /* 0x000fe20000000000 */
[----:B-----5:R-:W-:Y:S04]  /*6500*/  STS.64 [R25], R4 ;  /* 0x0000000419007388 */ /* 0x020fe80000000a00 */
[----:B----4-:R-:W-:Y:S04]  /*6510*/  STS.64 [R25+0x100], R6 ;  /* 0x0001000619007388 */ /* 0x010fe80000000a00 */
[----:B------:R-:W-:Y:S04]  /*6520*/  STS.64 [R25+0x200], R8 ;  /* 0x0002000819007388 */ /* 0x000fe80000000a00 */
[----:B------:R-:W-:Y:S04]  /*6530*/  STS.64 [R25+0x300], R10 ;  /* 0x0003000a19007388 */ /* 0x000fe80000000a00 */
[----:B------:R-:W-:Y:S04]  /*6540*/  STS.64 [R25+0x400], R14 ;  /* 0x0004000e19007388 */ /* 0x000fe80000000a00 */
[----:B------:R-:W-:Y:S04]  /*6550*/  STS.64 [R25+0x500], R16 ;  /* 0x0005001019007388 */ /* 0x000fe80000000a00 */
[----:B------:R-:W-:Y:S04]  /*6560*/  STS.64 [R25+0x600], R18 ;  /* 0x0006001219007388 */ /* 0x000fe80000000a00 */
[----:B------:R-:W-:Y:S04]  /*6570*/  STS.64 [R25+0x700], R22 ;  /* 0x0007001619007388 */ /* 0x000fe80000000a00 */
[----:B------:R-:W-:Y:S01]  /*6580*/  STS.64 [R25+0x800], R12 ;  /* 0x0008000c19007388 */ /* 0x000fe20000000a00 */
[----:B------:R-:W-:-:S03]  /*6590*/  NOP ;  /* 0x0000000000007918 */ /* 0x000fc60000000000 */
[----:B------:R-:W0:Y:S04]  /*65a0*/  LDS.64 R2, [R27+0x40] ;  /* 0x000040001b027984 */ /* 0x000e280000000a00 */
[----:B------:R-:W-:Y:S04]  /*65b0*/  LDS.64 R4, [R27] ;  /* 0x000000001b047984 */ /* 0x000fe80000000a00 */
[----:B------:R-:W1:Y:S04]  /*65c0*/  LDS.64 R6, [R27+0x8] ;  /* 0x000008001b067984 */ /* 0x000e680000000a00 */
[----:B------:R-:W-:Y:S04]  /*65d0*/  LDS.64 R8, [R27+0x10] ;  /* 0x000010001b087984 */ /* 0x000fe80000000a00 */
[----:B------:R-:W-:Y:S04]  /*65e0*/  LDS.64 R10, [R27+0x18] ;  /* 0x000018001b0a7984 */ /* 0x000fe80000000a00 */
[----:B------:R-:W-:Y:S04]  /*65f0*/  LDS.64 R12, [R27+0x20] ;  /* 0x000020001b0c7984 */ /* 0x000fe80000000a00 */
[----:B------:R-:W-:Y:S04]  /*6600*/  LDS.64 R14, [R27+0x28] ;  /* 0x000028001b0e7984 */ /* 0x000fe80000000a00 */
[----:B------:R-:W-:Y:S04]  /*6610*/  LDS.64 R16, [R27+0x30] ;  /* 0x000030001b107984 */ /* 0x000fe80000000a00 */
[----:B------:R2:W-:Y:S01]  /*6620*/  LDS.64 R18, [R27+0x38] ;  /* 0x000038001b127984 */ /* 0x0005e20000000a00 */
[----:B------:R-:W-:Y:S06]  /*6630*/  BAR.SYNC.DEFER_BLOCKING 0x0 ;  /* 0x0000000000007b1d */ /* 0x000fec0000010000 */
[----:B------:R-:W-:Y:S04]  /*6640*/  STS [R24], R29 ;  /* 0x0000001d18007388 */ /* 0x000fe80000000800 */
[----:B------:R-:W-:Y:S04]  /*6650*/  STS [R24+0x80], R29 ;  /* 0x0000801d18007388 */ /* 0x000fe80000000800 */
[----:B------:R-:W-:Y:S04]  /*6660*/  STS [R24+0x100], R29 ;  /* 0x0001001d18007388 */ /* 0x000fe80000000800 */
[----:B------:R-:W-:Y:S04]  /*6670*/  STS [R24+0x180], R29 ;  /* 0x0001801d18007388 */ /* 0x000fe80000000800 */
[----:B------:R-:W-:Y:S04]  /*6680*/  STS [R24+0x200], R29 ;  /* 0x0002001d18007388 */ /* 0x000fe80000000800 */
[----:B------:R-:W-:Y:S04]  /*6690*/  STS [R24+0x280], R29 ;  /* 0x0002801d18007388 */ /* 0x000fe80000000800 */
[----:B------:R-:W-:Y:S04]  /*66a0*/  STS [R24+0x300], R29 ;  /* 0x0003001d18007388 */ /* 0x000fe80000000800 */
[----:B------:R-:W-:Y:S04]  /*66b0*/  STS [R24+0x380], R29 ;  /* 0x0003801d18007388 */ /* 0x000fe80000000800 */
[----:B------:R3:W-:Y:S01]  /*66c0*/  STS [R24+0x400], R29 ;  /* 0x0004001d18007388 */ /* 0x0007e20000000800 */
[----:B------:R-:W-:-:S03]  /*66d0*/  NOP ;  /* 0x0000000000007918 */ /* 0x000fc60000000000 */
[----:B------:R-:W-:Y:S04]  /*66e0*/  LDS R35, [R26] ;  /* 0x000000001a237984 */ /* 0x000fe80000000800 */
[----:B------:R-:W-:Y:S04]  /*66f0*/  LDS R36, [R26+0x4] ;  /* 0x000004001a247984 */ /* 0x000fe80000000800 */
[----:B------:R-:W-:Y:S04]  /*6700*/  LDS R37, [R26+0x8] ;  /* 0x000008001a257984 */ /* 0x000fe80000000800 */
[----:B------:R-:W-:Y:S04]  /*6710*/  LDS R38, [R26+0xc] ;  /* 0x00000c001a267984 */ /* 0x000fe80000000800 */
[----:B------:R-:W-:Y:S04]  /*6720*/  LDS R39, [R26+0x10] ;  /* 0x000010001a277984 */ /* 0x000fe80000000800 */
[----:B------:R-:W-:Y:S04]  /*6730*/  LDS R40, [R26+0x14] ;  /* 0x000014001a287984 */ /* 0x000fe80000000800 */
[----:B------:R-:W-:Y:S04]  /*6740*/  LDS R41, [R26+0x18] ;  /* 0x000018001a297984 */ /* 0x000fe80000000800 */
[----:B------:R-:W-:Y:S04]  /*6750*/  LDS R42, [R26+0x1c] ;  /* 0x00001c001a2a7984 */ /* 0x000fe80000000800 */
[----:B------:R-:W-:Y:S01]  /*6760*/  LDS R22, [R26+0x20] ;  /* 0x000020001a167984 */ /* 0x000fe20000000800 */
[----:B--2---:R-:W-:Y:S01]  /*6770*/  LEA R27, R0, UR4, 0x3 ;  /* 0x00000004001b7c11 */ /* 0x004fe2000f8e18ff */
[----:B------:R-:W-:Y:S06]  /*6780*/  BAR.SYNC.DEFER_BLOCKING 0x0 ;  /* 0x0000000000007b1d */ /* 0x000fec0000010000 */
[----:B0-----:R-:W-:Y:S02]  /*6790*/  STS.64 [R27+0x8d8], R2 ;  /* 0x0008d8021b007388 */ /* 0x001fe40000000a00 */
[----:B------:R-:W-:Y:S06]  /*67a0*/  BAR.SYNC.DEFER_BLOCKING 0x0 ;  /* 0x0000000000007b1d */ /* 0x000fec0000010000 */
[----:B------:R-:W0:Y:S01]  /*67b0*/  @P6 LDS.64 R20, [R27+0x8d0] ;  /* 0x0008d0001b146984 */ /* 0x000e220000000a00 */
[----:B------:R-:W-:Y:S01]  /*67c0*/  VIADD R23, R53, 0x1 ;  /* 0x0000000135177836 */ /* 0x000fe20000000000 */
[----:B-1----:R-:W-:Y:S01]  /*67d0*/  ISETP.NE.U32.AND P4, PT, R4, R6, PT ;  /* 0x000000060400720c */ /* 0x002fe20003f85070 */
[----:B---3--:R-:W-:-:S03]  /*67e0*/  IMAD.MOV.U32 R24, RZ, RZ, 0x1 ;  /* 0x00000001ff187424 */ /* 0x008fc600078e00ff */
[----:B------:R-:W-:Y:S01]  /*67f0*/  ISETP.EQ.U32.AND P0, PT, R30, R23, PT ;  /* 0x000000171e00720c */ /* 0x000fe20003f02070 */
[----:B------:R-:W-:Y:S01]  /*6800*/  VIADD R23, R53, 0x3 ;  /* 0x0000000335177836 */ /* 0x000fe20000000000 */
[----:B------:R-:W-:Y:S01]  /*6810*/  ISETP.NE.AND.EX P4, PT, R5, R7, PT, P4 ;  /* 0x000000070500720c */ /* 0x000fe20003f85340 */
[----:B------:R-:W-:-:S03]  /*6820*/  VIADD R25, R53, 0x2 ;  /* 0x0000000235197836 */ /* 0x000fc60000000000 */
[----:B------:R-:W-:Y:S02]  /*6830*/  ISETP.EQ.OR.EX P0, PT, R50, RZ, P4, P0 ;  /* 0x000000ff3200720c */ /* 0x000fe40002702700 */
[----:B------:R-:W-:Y:S01]  /*6840*/  ISETP.EQ.U32.AND P1, PT, R30, R25, PT ;  /* 0x000000191e00720c */ /* 0x000fe20003f22070 */
[----:B------:R-:W-:Y:S01]  /*6850*/  VIADD R25, R53, 0x4 ;  /* 0x0000000435197836 */ /* 0x000fe20000000000 */
[----:B0-----:R-:W-:-:S04]  /*6860*/  @P6 ISETP.NE.U32.AND P2, PT, R20, R4, PT ;  /* 0x000000041400620c */ /* 0x001fc80003f45070 */
[----:B------:R-:W-:-:S04]  /*6870*/  @P6 ISETP.NE.AND.EX P2, PT, R21, R5, PT, P2 ;  /* 0x000000051500620c */ /* 0x000fc80003f45320 */
[----:B------:R-:W-:Y:S02]  /*6880*/  @P6 SEL R24, RZ, 0x1, !P2 ;  /* 0x00000001ff186807 */ /* 0x000fe40005000000 */
[----:B------:R-:W-:Y:S01]  /*6890*/  ISETP.EQ.U32.AND P2, PT, R30, R23, PT ;  /* 0x000000171e00720c */ /* 0x000fe20003f42070 */
[----:B------:R-:W-:Y:S01]  /*68a0*/  VIADD R23, R53, 0x6 ;  /* 0x0000000635177836 */ /* 0x000fe20000000000 */
[----:B------:R-:W-:Y:S02]  /*68b0*/  @P6 SEL R43, R43, R24, !P5 ;  /* 0x000000182b2b6207 */ /* 0x000fe40006800000 */
[----:B------:R-:W-:Y:S02]  /*68c0*/  ISETP.NE.U32.AND P5, PT, R6, R8, PT ;  /* 0x000000080600720c */ /* 0x000fe40003fa5070 */
[----:B------:R-:W-:Y:S02]  /*68d0*/  ISETP.EQ.U32.AND P4, PT, R30, R23, PT ;  /* 0x000000171e00720c */ /* 0x000fe40003f82070 */
[----:B------:R-:W-:-:S02]  /*68e0*/  ISETP.NE.U32.AND P6, PT, R8, R10, PT ;  /* 0x0000000a0800720c */ /* 0x000fc40003fc5070 */
[----:B------:R-:W-:Y:S02]  /*68f0*/  ISETP.NE.AND.EX P5, PT, R7, R9, PT, P5 ;  /* 0x000000090700720c */ /* 0x000fe40003fa5350 */
[----:B------:R-:W-:Y:S02]  /*6900*/  SEL R23, R35, RZ, !P0 ;  /* 0x000000ff23177207 */ /* 0x000fe40004000000 */
[----:B------:R-:W-:Y:S02]  /*6910*/  ISETP.NE.AND.EX P6, PT, R9, R11, PT, P6 ;  /* 0x0000000b0900720c */ /* 0x000fe40003fc5360 */
[----:B------:R-:W-:Y:S01]  /*6920*/  ISETP.EQ.OR.EX P1, PT, R50, RZ, P5, P1 ;  /* 0x000000ff3200720c */ /* 0x000fe20002f22710 */
[----:B------:R-:W-:Y:S01]  /*6930*/  IMAD.IADD R24, R36, 0x1, R23 ;  /* 0x0000000124187824 */ /* 0x000fe200078e0217 */
[----:B------:R-:W-:Y:S02]  /*6940*/  ISETP.NE.U32.AND P5, PT, R10, R12, PT ;  /* 0x0000000c0a00720c */ /* 0x000fe40003fa5070 */
[----:B------:R-:W-:-:S02]  /*6950*/  ISETP.EQ.OR.EX P2, PT, R50, RZ, P6, P2 ;  /* 0x000000ff3200720c */ /* 0x000fc40003742720 */
[----:B------:R-:W-:Y:S02]  /*6960*/  ISETP.EQ.U32.AND P3, PT, R30, R25, PT ;  /* 0x000000191e00720c */ /* 0x000fe40003f62070 */
[----:B------:R-:W-:Y:S02]  /*6970*/  ISETP.NE.U32.AND P6, PT, R14, R16, PT ;  /* 0x000000100e00720c */ /* 0x000fe40003fc5070 */
[----:B------:R-:W-:Y:S02]  /*6980*/  ISETP.NE.AND.EX P5, PT, R11, R13, PT, P5 ;  /* 0x0000000d0b00720c */ /* 0x000fe40003fa5350 */
[----:B------:R-:W-:Y:S01]  /*6990*/  SEL R24, R24, RZ, !P1 ;  /* 0x000000ff18187207 */ /* 0x000fe20004800000 */
[----:B------:R-:W-:Y:S01]  /*69a0*/  VIADD R23, R53, 0x8 ;  /* 0x0000000835177836 */ /* 0x000fe20000000000 */
[----:B------:R-:W-:Y:S02]  /*69b0*/  ISETP.NE.AND.EX P6, PT, R15, R17, PT, P6 ;  /* 0x000000110f00720c */ /* 0x000fe40003fc5360 */
[----:B------:R-:W-:Y:S01]  /*69c0*/  ISETP.EQ.OR.EX P3, PT, R50, RZ, P5, P3 ;  /* 0x000000ff3200720c */ /* 0x000fe20002f62730 */
[----:B------:R-:W-:Y:S01]  /*69d0*/  IMAD.IADD R24, R37, 0x1, R24 ;  /* 0x0000000125187824 */ /* 0x000fe200078e0218 */
[----:B------:R-:W-:-:S02]  /*69e0*/  ISETP.NE.U32.AND P5, PT, R18, R2, PT ;  /* 0x000000021200720c */ /* 0x000fc40003fa5070 */
[----:B------:R-:W-:Y:S02]  /*69f0*/  ISETP.EQ.OR.EX P4, PT, R50, RZ, P6, P4 ;  /* 0x000000ff3200720c */ /* 0x000fe40003782740 */
[----:B------:R-:W-:Y:S02]  /*6a00*/  ISETP.EQ.U32.AND P6, PT, R30, R23, PT ;  /* 0x000000171e00720c */ /* 0x000fe40003fc2070 */
[----:B------:R-:W-:Y:S02]  /*6a10*/  ISETP.NE.AND.EX P5, PT, R19, R3, PT, P5 ;  /* 0x000000031300720c */ /* 0x000fe40003fa5350 */
[----:B------:R-:W-:Y:S02]  /*6a20*/  SEL R23, R24, RZ, !P2 ;  /* 0x000000ff18177207 */ /* 0x000fe40005000000 */
[----:B------:R-:W-:Y:S02]  /*6a30*/  ISETP.EQ.OR.EX P5, PT, R50, RZ, P5, P6 ;  /* 0x000000ff3200720c */ /* 0x000fe40002fa2760 */
[----:B------:R-:W-:Y:S01]  /*6a40*/  ISETP.NE.U32.AND P6, PT, R12, R14, PT ;  /* 0x0000000e0c00720c */ /* 0x000fe20003fc5070 */
[----:B------:R-:W-:Y:S01]  /*6a50*/  IMAD.IADD R23, R38, 0x1, R23 ;  /* 0x0000000126177824 */ /* 0x000fe200078e0217 */
[----:B------:R-:W-:-:S02]  /*6a60*/  P2R R25, PR, RZ, 0x1 ;  /* 0x00000001ff197803 */ /* 0x000fc40000000000 */
[----:B------:R-:W-:Y:S02]  /*6a70*/  ISETP.NE.AND.EX P0, PT, R13, R15, PT, P6 ;  /* 0x0000000f0d00720c */ /* 0x000fe40003f05360 */
[----:B------:R-:W-:Y:S02]  /*6a80*/  ISETP.EQ.U32.AND P6, PT, R30, R45, PT ;  /* 0x0000002d1e00720c */ /* 0x000fe40003fc2070 */
[----:B------:R-:W-:Y:S02]  /*6a90*/  SEL R24, R23, RZ, !P3 ;  /* 0x000000ff17187207 */ /* 0x000fe40005800000 */
[----:B------:R-:W-:Y:S02]  /*6aa0*/  P2R R65, PR, RZ, 0x1 ;  /* 0x00000001ff417803 */ /* 0x000fe40000000000 */
[----:B------:R-:W-:Y:S02]  /*6ab0*/  ISETP.EQ.OR.EX P6, PT, R50, RZ, P0, P6 ;  /* 0x000000ff3200720c */ /* 0x000fe400007c2760 */
[----:B------:R-:W-:Y:S01]  /*6ac0*/  ISETP.NE.AND P0, PT, R25, RZ, PT ;  /* 0x000000ff1900720c */ /* 0x000fe20003f05270 */
[----:B------:R-:W-:-:S03]  /*6ad0*/  IMAD.IADD R24, R39, 0x1, R24 ;  /* 0x0000000127187824 */ /* 0x000fc600078e0218 */
[----:B------:R-:W-:Y:S02]  /*6ae0*/  SEL R46, RZ, 0x1, !P0 ;  /* 0x00000001ff2e7807 */ /* 0x000fe40004000000 */
[----:B------:R-:W-:Y:S02]  /*6af0*/  SEL R25, RZ, 0x1, !P6 ;  /* 0x00000001ff197807 */ /* 0x000fe40007000000 */
[----:B------:R-:W-:Y:S02]  /*6b00*/  SEL R23, R24, RZ, !P6 ;  /* 0x000000ff18177207 */ /* 0x000fe40007000000 */
[----:B------:R-:W-:Y:S02]  /*6b10*/  IADD3 R46, P6, PT, R46, R43, RZ ;  /* 0x0000002b2e2e7210 */ /* 0x000fe40007fde0ff */
[----:B------:R-:W-:-:S03]  /*6b20*/  SEL R27, RZ, 0x1, !P1 ;  /* 0x00000001ff1b7807 */ /* 0x000fc60004800000 */
[----:B------:R-:W-:Y:S01]  /*6b30*/  IMAD.X R47, RZ, RZ, R44, P6 ;  /* 0x000000ffff2f7224 */ /* 0x000fe200030e062c */
[----:B------:R-:W-:Y:S02]  /*6b40*/  IADD3 R48, P6, PT, R46, R27, RZ ;  /* 0x0000001b2e307210 */ /* 0x000fe40007fde0ff */
[----:B------:R-:W-:-:S03]  /*6b50*/  SEL R51, RZ, 0x1, !P2 ;  /* 0x00000001ff337807 */ /* 0x000fc60005000000 */
[----:B------:R-:W-:Y:S01]  /*6b60*/  IMAD.X R49, RZ, RZ, R47, P6 ;  /* 0x000000ffff317224 */ /* 0x000fe200030e062f */
[----:B------:R-:W-:Y:S01]  /*6b70*/  IADD3 R51, P6, PT, R48, R51, RZ ;  /* 0x0000003330337210 */ /* 0x000fe20007fde0ff */
[----:B------:R-:W-:Y:S02]  /*6b80*/  IMAD.IADD R23, R40, 0x1, R23 ;  /* 0x0000000128177824 */ /* 0x000fe400078e0217 */
[----:B------:R-:W-:Y:S02]  /*6b90*/  VIADD R53, R53, 0x7 ;  /* 0x0000000735357836 */ /* 0x000fe40000000000 */
[----:B------:R-:W-:Y:S01]  /*6ba0*/  IMAD.X R52, RZ, RZ, R49, P6 ;  /* 0x000000ffff347224 */ /* 0x000fe200030e0631 */
[----:B------:R-:W-:Y:S02]  /*6bb0*/  ISETP.NE.U32.AND P6, PT, R16, R18, PT ;  /* 0x000000121000720c */ /* 0x000fe40003fc5070 */
[----:B------:R-:W-:Y:S02]  /*6bc0*/  P2R R66, PR, RZ, 0x1 ;  /* 0x00000001ff427803 */ /* 0x000fe40000000000 */
[----:B------:R-:W-:-:S02]  /*6bd0*/  SEL R24, R23, RZ, !P4 ;  /* 0x000000ff17187207 */ /* 0x000fc40006000000 */
[----:B------:R-:W-:Y:S02]  /*6be0*/  ISETP.NE.AND.EX P0, PT, R17, R19, PT, P6 ;  /* 0x000000131100720c */ /* 0x000fe40003f05360 */
[----:B------:R-:W-:Y:S01]  /*6bf0*/  ISETP.EQ.U32.AND P6, PT, R30, R53, PT ;  /* 0x000000351e00720c */ /* 0x000fe20003fc2070 */
[----:B------:R-:W-:-:S03]  /*6c00*/  IMAD.IADD R24, R41, 0x1, R24 ;  /* 0x0000000129187824 */ /* 0x000fc600078e0218 */
[----:B------:R-:W-:-:S04]  /*6c10*/  ISETP.EQ.OR.EX P6, PT, R50, RZ, P0, P6 ;  /* 0x000000ff3200720c */ /* 0x000fc800007c2760 */
[----:B------:R-:W-:Y:S02]  /*6c20*/  SEL R23, R24, RZ, !P6 ;  /* 0x000000ff18177207 */ /* 0x000fe40007000000 */
[----:B------:R-:W-:-:S03]  /*6c30*/  SEL R54, RZ, 0x1, !P3 ;  /* 0x00000001ff367807 */ /* 0x000fc60005800000 */
[----:B------:R-:W-:Y:S01]  /*6c40*/  IMAD.IADD R23, R42, 0x1, R23 ;  /* 0x000000012a177824 */ /* 0x000fe200078e0217 */
[----:B------:R-:W-:Y:S02]  /*6c50*/  SEL R27, RZ, 0x1, !P6 ;  /* 0x00000001ff1b7807 */ /* 0x000fe40007000000 */
[----:B------:R-:W-:Y:S02]  /*6c60*/  IADD3 R54, P6, PT, R51, R54, RZ ;  /* 0x0000003633367210 */ /* 0x000fe40007fde0ff */
[----:B------:R-:W-:Y:S02]  /*6c70*/  SEL R23, R23, RZ, !P5 ;  /* 0x000000ff17177207 */ /* 0x000fe40006800000 */
[----:B------:R-:W-:Y:S01]  /*6c80*/  SEL R29, RZ, 0x1, !P4 ;  /* 0x00000001ff1d7807 */ /* 0x000fe20006000000 */
[----:B------:R-:W-:Y:S01]  /*6c90*/  IMAD.X R55, RZ, RZ, R52, P6 ;  /* 0x000000ffff377224 */ /* 0x000fe200030e0634 */
[----:B------:R-:W-:Y:S01]  /*6ca0*/  IADD3 R56, P6, PT, R54, R25, RZ ;  /* 0x0000001936387210 */ /* 0x000fe20007fde0ff */
[----:B------:R-:W-:Y:S01]  /*6cb0*/  IMAD.IADD R22, R22, 0x1, R23 ;  /* 0x0000000116167824 */ /* 0x000fe200078e0217 */
[----:B------:R-:W-:-:S02]  /*6cc0*/  SEL R25, RZ, 0x1, !P5 ;  /* 0x00000001ff197807 */ /* 0x000fc40006800000 */
[----:B------:R-:W-:Y:S01]  /*6cd0*/  IADD3 R58, P5, PT, R56, R29, RZ ;  /* 0x0000001d383a7210 */ /* 0x000fe20007fbe0ff */
[----:B------:R-:W-:Y:S01]  /*6ce0*/  IMAD.X R57, RZ, RZ, R55, P6 ;  /* 0x000000ffff397224 */ /* 0x000fe200030e0637 */
[----:B------:R-:W0:Y:S03]  /*6cf0*/  SHFL.UP PT, R23, R22, 0x1, RZ ;  /* 0x0420000016177989 */ /* 0x000e2600000e00ff */
[----:B------:R-:W-:Y:S01]  /*6d00*/  IMAD.X R59, RZ, RZ, R57, P5 ;  /* 0x000000ffff3b7224 */ /* 0x000fe200028e0639 */
[----:B------:R-:W-:-:S05]  /*6d10*/  IADD3 R60, P5, PT, R58, R27, RZ ;  /* 0x0000001b3a3c7210 */ /* 0x000fca0007fbe0ff */
[----:B------:R-:W-:Y:S01]  /*6d20*/  IMAD.X R61, RZ, RZ, R59, P5 ;  /* 0x000000ffff3d7224 */ /* 0x000fe200028e063b */
[----:B------:R-:W-:-:S05]  /*6d30*/  IADD3 R26, P5, PT, R60, R25, RZ ;  /* 0x000000193c1a7210 */ /* 0x000fca0007fbe0ff */
[----:B------:R-:W-:Y:S01]  /*6d40*/  IMAD.X R27, RZ, RZ, R61, P5 ;  /* 0x000000ffff1b7224 */ /* 0x000fe200028e063d */
[----:B------:R-:W-:-:S04]  /*6d50*/  ISETP.NE.U32.AND P5, PT, R26, RZ, PT ;  /* 0x000000ff1a00720c */ /* 0x000fc80003fa5070 */
[----:B------:R-:W-:-:S04]  /*6d60*/  ISETP.NE.AND.EX P5, PT, R27, RZ, PT, P5 ;  /* 0x000000ff1b00720c */ /* 0x000fc80003fa5350 */
[----:B0-----:R-:W-:Y:S02]  /*6d70*/  SEL R25, R23, RZ, !P5 ;  /* 0x000000ff17197207 */ /* 0x001fe40006800000 */
[----:B------:R-:W0:Y:S01]  /*6d80*/  SHFL.UP PT, R23, R26, 0x1, RZ ;  /* 0x042000001a177989 */ /* 0x000e2200000e00ff */
[----:B------:R-:W-:-:S03]  /*6d90*/  ISETP.GE.AND P5, PT, R31, 0x1, PT ;  /* 0x000000011f00780c */ /* 0x000fc60003fa6270 */
[----:B------:R-:W1:Y:S01]  /*6da0*/  SHFL.UP PT, R24, R27, 0x1, RZ ;  /* 0x042000001b187989 */ /* 0x000e6200000e00ff */
[----:B------:R-:W-:-:S05]  /*6db0*/  SEL R25, R25, RZ, P5 ;  /* 0x000000ff19197207 */ /* 0x000fca0002800000 */
[----:B------:R-:W-:-:S05]  /*6dc0*/  IMAD.IADD R25, R22, 0x1, R25 ;  /* 0x0000000116197824 */ /* 0x000fca00078e0219 */
[----:B------:R-:W2:Y:S01]  /*6dd0*/  SHFL.UP PT, R22, R25, 0x2, RZ ;  /* 0x0440000019167989 */ /* 0x000ea200000e00ff */
[----:B0-----:R-:W-:Y:S02]  /*6de0*/  SEL R23, R23, RZ, P5 ;  /* 0x000000ff17177207 */ /* 0x001fe40002800000 */
[----:B-1----:R-:W-:Y:S02]  /*6df0*/  SEL R24, R24, RZ, P5 ;  /* 0x000000ff18187207 */ /* 0x002fe40002800000 */
[----:B------:R-:W-:-:S05]  /*6e00*/  IADD3 R29, P5, PT, R23, R26, RZ ;  /* 0x0000001a171d7210 */ /* 0x000fca0007fbe0ff */
[----:B------:R-:W-:Y:S01]  /*6e10*/  IMAD.X R28, R24, 0x1, R27, P5 ;  /* 0x00000001181c7824 */ /* 0x000fe200028e061b */
[----:B------:R-:W-:-:S04]  /*6e20*/  ISETP.NE.U32.AND P5, PT, R29, RZ, PT ;  /* 0x000000ff1d00720c */ /* 0x000fc80003fa5070 */
[----:B------:R-:W-:-:S04]  /*6e30*/  ISETP.NE.AND.EX P5, PT, R28, RZ, PT, P5 ;  /* 0x000000ff1c00720c */ /* 0x000fc80003fa5350 */
[----:B--2---:R-:W-:Y:S02]  /*6e40*/  SEL R24, R22, RZ, !P5 ;  /* 0x000000ff16187207 */ /* 0x004fe40006800000 */
[----:B------:R-:W0:Y:S04]  /*6e50*/  SHFL.UP PT, R22, R29, 0x2, RZ ;  /* 0x044000001d167989 */ /* 0x000e2800000e00ff */
[----:B------:R-:W1:Y:S01]  /*6e60*/  SHFL.UP PT, R23, R28, 0x2, RZ ;  /* 0x044000001c177989 */ /* 0x000e6200000e00ff */
[----:B------:R-:W-:-:S04]  /*6e70*/  ISETP.GE.AND P5, PT, R31, 0x2, PT ;  /* 0x000000021f00780c */ /* 0x000fc80003fa6270 */
[----:B------:R-:W-:-:S05]  /*6e80*/  SEL R24, R24, RZ, P5 ;  /* 0x000000ff18187207 */ /* 0x000fca0002800000 */
[----:B------:R-:W-:Y:S01]  /*6e90*/  IMAD.IADD R24, R25, 0x1, R24 ;  /* 0x0000000119187824 */ /* 0x000fe200078e0218 */
[----:B0-----:R-:W-:Y:S02]  /*6ea0*/  SEL R22, R22, RZ, P5 ;  /* 0x000000ff16167207 */ /* 0x001fe40002800000 */
[----:B-1----:R-:W-:Y:S02]  /*6eb0*/  SEL R23, R23, RZ, P5 ;  /* 0x000000ff17177207 */ /* 0x002fe40002800000 */
        /* <DEDUP_REMOVED lines=38> */
[----:B0-----:R-:W-:Y:S02]  /*7120*/  SEL R22, R22, RZ, P5 ;  /* 0x000000ff16167207 */ /* 0x001fe40002800000 */
[----:B------:R-:W-:Y:S02]  /*7130*/  ISETP.NE.AND P5, PT, R31, 0x1f, PT ;  /* 0x0000001f1f00780c */ /* 0x000fe40003fa5270 */
[----:B------:R-:W-:-:S05]  /*7140*/  IADD3 R22, P6, PT, R22, R27, RZ ;  /* 0x0000001b16167210 */ /* 0x000fca0007fde0ff */
[----:B------:R-:W-:-:S06]  /*7150*/  IMAD.X R23, R23, 0x1, R26, P6 ;  /* 0x0000000117177824 */ /* 0x000fcc00030e061a */
[----:B------:R-:W-:-:S05]  /*7160*/  @!P5 LEA R77, R34, UR4, 0x4 ;  /* 0x00000004224ddc11 */ /* 0x000fca000f8e20ff */
[----:B------:R-:W-:Y:S04]  /*7170*/  @!P5 STS.64 [R77], R22 ;  /* 0x000000164d00d388 */ /* 0x000fe80000000a00 */
[----:B------:R-:W-:Y:S01]  /*7180*/  @!P5 STS [R77+0x8], R62 ;  /* 0x0000083e4d00d388 */ /* 0x000fe20000000800 */
[----:B------:R-:W-:Y:S06]  /*7190*/  BAR.SYNC.DEFER_BLOCKING 0x0 ;  /* 0x0000000000007b1d */ /* 0x000fec0000010000 */
[----:B------:R-:W-:Y:S04]  /*71a0*/  LDS.64 R24, [UR4+0x10] ;  /* 0x00001004ff187984 */ /* 0x000fe80008000a00 */
[----:B------:R-:W0:Y:S04]  /*71b0*/  LDS.64 R26, [UR4] ;  /* 0x00000004ff1a7984 */ /* 0x000e280008000a00 */
[----:B------:R-:W1:Y:S01]  /*71c0*/  LDS.64 R28, [UR4+0x20] ;  /* 0x00002004ff1c7984 */ /* 0x000e620008000a00 */
[----:B------:R-:W-:-:S02]  /*71d0*/  P2R R67, PR, RZ, 0x2 ;  /* 0x00000002ff437803 */ /* 0x000fc40000000000 */
[----:B------:R-:W-:Y:S02]  /*71e0*/  P2R R69, PR, RZ, 0x1 ;  /* 0x00000001ff457803 */ /* 0x000fe40000000000 */
[----:B------:R-:W-:Y:S02]  /*71f0*/  ISETP.NE.AND P0, PT, R34, 0x2, PT ;  /* 0x000000022200780c */ /* 0x000fe40003f05270 */
[----:B0-----:R-:W-:-:S05]  /*7200*/  IADD3 R63, P5, PT, R26, R24, RZ ;  /* 0x000000181a3f7210 */ /* 0x001fca0007fbe0ff */
[----:B------:R-:W-:Y:S01]  /*7210*/  IMAD.X R75, R27, 0x1, R25, P5 ;  /* 0x000000011b4b7824 */ /* 0x000fe200028e0619 */
[----:B-1----:R-:W-:-:S05]  /*7220*/  IADD3 R73, P5, PT, R28, R63, RZ ;  /* 0x0000003f1c497210 */ /* 0x002fca0007fbe0ff */
[----:B------:R-:W-:Y:S01]  /*7230*/  IMAD.X R33, R29, 0x1, R75, P5 ;  /* 0x000000011d217824 */ /* 0x000fe200028e064b */
[----:B------:R-:W-:-:S04]  /*7240*/  ISETP.NE.U32.AND P5, PT, R24, RZ, PT ;  /* 0x000000ff1800720c */ /* 0x000fc80003fa5070 */
[----:B------:R-:W-:Y:S02]  /*7250*/  ISETP.NE.AND.EX P1, PT, R25, RZ, PT, P5 ;  /* 0x000000ff1900720c */ /* 0x000fe40003f25350 */
[----:B------:R-:W0:Y:S01]  /*7260*/  LDS.64 R24, [UR4+0x30] ;  /* 0x00003004ff187984 */ /* 0x000e220008000a00 */
[----:B------:R-:W-:Y:S02]  /*7270*/  SEL R64, R63, R26, !P0 ;  /* 0x0000001a3f407207 */ /* 0x000fe40004000000 */
[----:B------:R-:W-:Y:S02]  /*7280*/  SEL R72, R75, R27, !P0 ;  /* 0x0000001b4b487207 */ /* 0x000fe40004000000 */
[----:B------:R-:W1:Y:S01]  /*7290*/  LDS.64 R26, [UR4+0x40] ;  /* 0x00004004ff1a7984 */ /* 0x000e620008000a00 */
[----:B------:R-:W-:Y:S02]  /*72a0*/  P2R R70, PR, RZ, 0x8 ;  /* 0x00000008ff467803 */ /* 0x000fe40000000000 */
[----:B------:R-:W-:-:S02]  /*72b0*/  ISETP.NE.AND P3, PT, R34, 0x3, PT ;  /* 0x000000032200780c */ /* 0x000fc40003f65270 */
[----:B------:R-:W-:Y:S02]  /*72c0*/  P2R R32, PR, RZ, 0x2 ;  /* 0x00000002ff207803 */ /* 0x000fe40000000000 */
[----:B------:R-:W-:Y:S02]  /*72d0*/  ISETP.NE.AND P1, PT, R34, 0x4, PT ;  /* 0x000000042200780c */ /* 0x000fe40003f25270 */
[----:B------:R-:W-:Y:S02]  /*72e0*/  P2R R71, PR, RZ, 0x10 ;  /* 0x00000010ff477803 */ /* 0x000fe40000000000 */
[----:B0-----:R-:W-:-:S05]  /*72f0*/  IADD3 R77, P5, PT, R24, R73, RZ ;  /* 0x00000049184d7210 */ /* 0x001fca0007fbe0ff */
[----:B------:R-:W-:Y:S01]  /*7300*/  IMAD.X R63, R25, 0x1, R33, P5 ;  /* 0x00000001193f7824 */ /* 0x000fe200028e0621 */
[----:B------:R-:W-:Y:S02]  /*7310*/  ISETP.NE.U32.AND P5, PT, R28, RZ, PT ;  /* 0x000000ff1c00720c */ /* 0x000fe40003fa5070 */
[----:B------:R-:W-:Y:S02]  /*7320*/  SEL R28, R73, R64, !P3 ;  /* 0x00000040491c7207 */ /* 0x000fe40005800000 */
[----:B------:R-:W-:Y:S02]  /*7330*/  ISETP.NE.AND.EX P4, PT, R29, RZ, PT, P5 ;  /* 0x000000ff1d00720c */ /* 0x000fe40003f85350 */
[----:B-1----:R-:W-:Y:S02]  /*7340*/  IADD3 R64, P5, PT, R26, R77, RZ ;  /* 0x0000004d1a407210 */ /* 0x002fe40007fbe0ff */
[----:B------:R-:W-:Y:S02]  /*7350*/  SEL R77, R77, R28, !P1 ;  /* 0x0000001c4d4d7207 */ /* 0x000fe40004800000 */
[----:B------:R-:W0:Y:S01]  /*7360*/  LDS.64 R28, [UR4+0x50] ;  /* 0x00005004ff1c7984 */ /* 0x000e220008000a00 */
[----:B------:R-:W-:-:S02]  /*7370*/  SEL R72, R33, R72, !P3 ;  /* 0x0000004821487207 */ /* 0x000fc40005800000 */
[----:B------:R-:W-:Y:S01]  /*7380*/  P2R R74, PR, RZ, 0x8 ;  /* 0x00000008ff4a7803 */ /* 0x000fe20000000000 */
[----:B------:R-:W-:Y:S01]  /*7390*/  IMAD.X R73, R27, 0x1, R63, P5 ;  /* 0x000000011b497824 */ /* 0x000fe200028e063f */
[----:B------:R-:W-:Y:S02]  /*73a0*/  ISETP.NE.AND P3, PT, R32, RZ, PT ;  /* 0x000000ff2000720c */ /* 0x000fe40003f65270 */
[----:B------:R-:W-:Y:S02]  /*73b0*/  SEL R32, R63, R72, !P1 ;  /* 0x000000483f207207 */ /* 0x000fe40004800000 */
[----:B------:R-:W-:-:S04]  /*73c0*/  ISETP.NE.AND P0, PT, R34, 0x5, PT ;  /* 0x000000052200780c */ /* 0x000fc80003f05270 */
[----:B------:R-:W-:Y:S02]  /*73d0*/  SEL R76, R64, R77, !P0 ;  /* 0x0000004d404c7207 */ /* 0x000fe40004000000 */
[----:B0-----:R-:W-:Y:S02]  /*73e0*/  IADD3 R63, P5, PT, R28, R64, RZ ;  /* 0x000000401c3f7210 */ /* 0x001fe40007fbe0ff */
[----:B------:R-:W-:Y:S02]  /*73f0*/  SEL R64, R73, R32, !P0 ;  /* 0x0000002049407207 */ /* 0x000fe40004000000 */
[----:B------:R-:W0:Y:S04]  /*7400*/  LDS.64 R32, [UR4+0x60] ;  /* 0x00006004ff207984 */ /* 0x000e280008000a00 */
[----:B------:R-:W1:Y:S01]  /*7410*/  SHFL.UP PT, R72, R22, 0x1, RZ ;  /* 0x0420000016487989 */ /* 0x000e6200000e00ff */
[----:B------:R-:W-:-:S03]  /*7420*/  IMAD.X R77, R29, 0x1, R73, P5 ;  /* 0x000000011d4d7824 */ /* 0x000fc600028e0649 */
[----:B------:R-:W2:Y:S01]  /*7430*/  SHFL.UP PT, R23, R23, 0x1, RZ ;  /* 0x0420000017177989 */ /* 0x000ea200000e00ff */
[C---:B------:R-:W-:Y:S02]  /*7440*/  ISETP.NE.AND P5, PT, R34.reuse, 0x6, PT ;  /* 0x000000062200780c */ /* 0x040fe40003fa5270 */
[----:B------:R-:W-:Y:S02]  /*7450*/  P2R R68, PR, RZ, 0x4 ;  /* 0x00000004ff447803 */ /* 0x000fe40000000000 */
[----:B------:R-:W-:Y:S02]  /*7460*/  SEL R76, R63, R76, !P5 ;  /* 0x0000004c3f4c7207 */ /* 0x000fe40006800000 */
[----:B------:R-:W-:Y:S02]  /*7470*/  ISETP.NE.AND P6, PT, R34, 0x7, PT ;  /* 0x000000072200780c */ /* 0x000fe40003fc5270 */
[----:B------:R-:W-:Y:S02]  /*7480*/  SEL R73, R77, R64, !P5 ;  /* 0x000000404d497207 */ /* 0x000fe40006800000 */
[----:B------:R-:W-:-:S02]  /*7490*/  P2R R75, PR, RZ, 0x10 ;  /* 0x00000010ff4b7803 */ /* 0x000fc40000000000 */
[----:B------:R-:W-:Y:S02]  /*74a0*/  ISETP.GE.U32.AND P4, PT, R0, 0x20, PT ;  /* 0x000000200000780c */ /* 0x000fe40003f86070 */
[----:B0-----:R-:W-:-:S05]  /*74b0*/  IADD3 R63, P2, PT, R32, R63, RZ ;  /* 0x0000003f203f7210 */ /* 0x001fca0007f5e0ff */
[----:B------:R-:W-:Y:S01]  /*74c0*/  IMAD.X R64, R33, 0x1, R77, P2 ;  /* 0x0000000121407824 */ /* 0x000fe200010e064d */
[----:B------:R-:W-:Y:S02]  /*74d0*/  SEL R76, R63, R76, !P6 ;  /* 0x0000004c3f4c7207 */ /* 0x000fe40007000000 */
[----:B------:R-:W-:Y:S02]  /*74e0*/  ISETP.NE.AND P2, PT, R31, RZ, PT ;  /* 0x000000ff1f00720c */ /* 0x000fe40003f45270 */
[----:B------:R-:W-:Y:S02]  /*74f0*/  SEL R77, R64, R73, !P6 ;  /* 0x00000049404d7207 */ /* 0x000fe40007000000 */
[----:B------:R-:W-:Y:S02]  /*7500*/  SEL R73, R76, RZ, P4 ;  /* 0x000000ff4c497207 */ /* 0x000fe40002000000 */
[----:B-1----:R-:W-:Y:S02]  /*7510*/  SEL R22, R72, RZ, P2 ;  /* 0x000000ff48167207 */ /* 0x002fe40001000000 */
[----:B------:R-:W-:-:S02]  /*7520*/  SEL R76, R77, RZ, P4 ;  /* 0x000000ff4d4c7207 */ /* 0x000fc40002000000 */
[----:B--2---:R-:W-:Y:S02]  /*7530*/  SEL R77, R23, RZ, P2 ;  /* 0x000000ff174d7207 */ /* 0x004fe40001000000 */
[----:B------:R-:W-:-:S05]  /*7540*/  IADD3 R73, P2, PT, R22, R73, RZ ;  /* 0x0000004916497210 */ /* 0x000fca0007f5e0ff */
[----:B------:R-:W-:Y:S01]  /*7550*/  IMAD.X R22, R77, 0x1, R76, P2 ;  /* 0x000000014d167824 */ /* 0x000fe200010e064c */
[----:B------:R-:W-:Y:S02]  /*7560*/  ISETP.NE.U32.AND P2, PT, R24, RZ, PT ;  /* 0x000000ff1800720c */ /* 0x000fe40003f45070 */
[----:B------:R-:W0:Y:S02]  /*7570*/  LDS R24, [UR4+0x8] ;  /* 0x00000804ff187984 */ /* 0x000e240008000800 */
[----:B------:R-:W-:Y:S02]  /*7580*/  ISETP.NE.AND.EX P2, PT, R25, RZ, PT, P2 ;  /* 0x000000ff1900720c */ /* 0x000fe40003f45320 */
[----:B------:R-:W1:Y:S01]  /*7590*/  LDS R25, [UR4+0x18] ;  /* 0x00001804ff197984 */ /* 0x000e620008000800 */
[----:B------:R-:W-:Y:S02]  /*75a0*/  ISETP.NE.AND P4, PT, R34, 0x2, PT ;  /* 0x000000022200780c */ /* 0x000fe40003f85270 */
[----:B0-----:R-:W-:-:S05]  /*75b0*/  SEL R34, R24, RZ, !P3 ;  /* 0x000000ff18227207 */ /* 0x001fca0005800000 */
[----:B-1----:R-:W-:-:S05]  /*75c0*/  IMAD.IADD R25, R25, 0x1, R34 ;  /* 0x0000000119197824 */ /* 0x002fca00078e0222 */
[----:B------:R-:W-:Y:S02]  /*75d0*/  SEL R24, R25, R24, !P4 ;  /* 0x0000001819187207 */ /* 0x000fe40006000000 */
[----:B------:R-:W-:-:S04]  /*75e0*/  ISETP.NE.AND P4, PT, R75, RZ, PT ;  /* 0x000000ff4b00720c */ /* 0x000fc80003f85270 */
[----:B------:R-:W-:Y:S02]  /*75f0*/  SEL R34, R25, RZ, !P4 ;  /* 0x000000ff19227207 */ /* 0x000fe40006000000 */
[----:B------:R-:W0:Y:S01]  /*7600*/  LDS R25, [UR4+0x28] ;  /* 0x00002804ff197984 */ /* 0x000e220008000800 */
[----:B------:R-:W-:Y:S02]  /*7610*/  ISETP.NE.AND P3, PT, R74, RZ, PT ;  /* 0x000000ff4a00720c */ /* 0x000fe40003f65270 */
[----:B0-----:R-:W-:-:S05]  /*7620*/  IMAD.IADD R25, R25, 0x1, R34 ;  /* 0x0000000119197824 */ /* 0x001fca00078e0222 */
[C---:B------:R-:W-:Y:S02]  /*7630*/  SEL R24, R25.reuse, R24, !P3 ;  /* 0x0000001819187207 */ /* 0x040fe40005800000 */
[----:B------:R-:W-:Y:S02]  /*7640*/  SEL R34, R25, RZ, !P2 ;  /* 0x000000ff19227207 */ /* 0x000fe40005000000 */
[----:B------:R-:W0:Y:S03]  /*7650*/  LDS R25, [UR4+0x38] ;  /* 0x00003804ff197984 */ /* 0x000e260008000800 */
[----:B0-----:R-:W-:-:S05]  /*7660*/  IMAD.IADD R25, R25, 0x1, R34 ;  /* 0x0000000119197824 */ /* 0x001fca00078e0222 */
[----:B------:R-:W-:Y:S02]  /*7670*/  SEL R24, R25, R24, !P1 ;  /* 0x0000001819187207 */ /* 0x000fe40004800000 */
[----:B------:R-:W-:-:S04]  /*7680*/  ISETP.NE.U32.AND P1, PT, R26, RZ, PT ;  /* 0x000000ff1a00720c */ /* 0x000fc80003f25070 */
[----:B------:R-:W-:-:S04]  /*7690*/  ISETP.NE.AND.EX P1, PT, R27, RZ, PT, P1 ;  /* 0x000000ff1b00720c */ /* 0x000fc80003f25310 */
[----:B------:R-:W-:Y:S02]  /*76a0*/  SEL R26, R25, RZ, !P1 ;  /* 0x000000ff191a7207 */ /* 0x000fe40004800000 */
[----:B------:R-:W0:Y:S03]  /*76b0*/  LDS R25, [UR4+0x48] ;  /* 0x00004804ff197984 */ /* 0x000e260008000800 */
[----:B0-----:R-:W-:-:S05]  /*76c0*/  IMAD.IADD R25, R25, 0x1, R26 ;  /* 0x0000000119197824 */ /* 0x001fca00078e021a */
[----:B------:R-:W-:Y:S02]  /*76d0*/  SEL R24, R25, R24, !P0 ;  /* 0x0000001819187207 */ /* 0x000fe40004000000 */
[----:B------:R-:W-:-:S04]  /*76e0*/  ISETP.NE.U32.AND P0, PT, R28, RZ, PT ;  /* 0x000000ff1c00720c */ /* 0x000fc80003f05070 */
[----:B------:R-:W-:Y:S02]  /*76f0*/  ISETP.NE.AND.EX P0, PT, R29, RZ, PT, P0 ;  /* 0x000000ff1d00720c */ /* 0x000fe40003f05300 */
[----:B------:R-:W-:Y:S02]  /*7700*/  LDS R29, [UR4+0x68] ;  /* 0x00006804ff1d7984 */ /* 0x000fe40008000800 */
[----:B------:R-:W-:Y:S02]  /*7710*/  SEL R26, R25, RZ, !P0 ;  /* 0x000000ff191a7207 */ /* 0x000fe40004000000 */
[----:B------:R-:W0:Y:S04]  /*7720*/  LDS R25, [UR4+0x58] ;  /* 0x00005804ff197984 */ /* 0x000e280008000800 */
[----:B------:R-:W1:Y:S01]  /*7730*/  SHFL.UP PT, R62, R62, 0x1, RZ ;  /* 0x042000003e3e7989 */ /* 0x000e6200000e00ff */
[----:B0-----:R-:W-:-:S05]  /*7740*/  IMAD.IADD R25, R25, 0x1, R26 ;  /* 0x0000000119197824 */ /* 0x001fca00078e021a */
[----:B------:R-:W-:Y:S02]  /*7750*/  SEL R24, R25, R24, !P5 ;  /* 0x0000001819187207 */ /* 0x000fe40006800000 */
[----:B------:R-:W-:-:S04]  /*7760*/  ISETP.NE.U32.AND P5, PT, R32, RZ, PT ;  /* 0x000000ff2000720c */ /* 0x000fc80003fa5070 */
[----:B------:R-:W-:-:S04]  /*7770*/  ISETP.NE.AND.EX P5, PT, R33, RZ, PT, P5 ;  /* 0x000000ff2100720c */ /* 0x000fc80003fa5350 */
[----:B------:R-:W-:-:S05]  /*7780*/  SEL R26, R25, RZ, !P5 ;  /* 0x000000ff191a7207 */ /* 0x000fca0006800000 */
[----:B------:R-:W-:Y:S01]  /*7790*/  IMAD.IADD R29, R29, 0x1, R26 ;  /* 0x000000011d1d7824 */ /* 0x000fe200078e021a */
[----:B------:R-:W-:-:S04]  /*77a0*/  IADD3 R26, P5, PT, R73, R43, RZ ;  /* 0x0000002b491a7210 */ /* 0x000fc80007fbe0ff */
[----:B------:R-:W-:Y:S01]  /*77b0*/  SEL R24, R29, R24, !P6 ;  /* 0x000000181d187207 */ /* 0x000fe20007000000 */
[----:B------:R-:W-:Y:S01]  /*77c0*/  IMAD.X R27, R22, 0x1, R44, P5 ;  /* 0x00000001161b7824 */ /* 0x000fe200028e062c */
[----:B------:R-:W-:-:S04]  /*77d0*/  ISETP.GE.U32.AND P5, PT, R0, 0x20, PT ;  /* 0x000000200000780c */ /* 0x000fc80003fa6070 */
[----:B------:R-:W-:Y:S02]  /*77e0*/  SEL R28, R24, RZ, P5 ;  /* 0x000000ff181c7207 */ /* 0x000fe40002800000 */
[----:B------:R-:W-:-:S04]  /*77f0*/  ISETP.NE.U32.AND P5, PT, R72, RZ, PT ;  /* 0x000000ff4800720c */ /* 0x000fc80003fa5070 */
[----:B------:R-:W-:-:S04]  /*7800*/  ISETP.NE.AND.EX P5, PT, R23, RZ, PT, P5 ;  /* 0x000000ff1700720c */ /* 0x000fc80003fa5350 */
[----:B------:R-:W-:Y:S02]  /*7810*/  SEL R23, R28, RZ, !P5 ;  /* 0x000000ff1c177207 */ /* 0x000fe40006800000 */
[----:B------:R-:W-:-:S13]  /*7820*/  ISETP.NE.AND P5, PT, R31, RZ, PT ;  /* 0x000000ff1f00720c */ /* 0x000fda0003fa5270 */
[----:B-1----:R-:W-:Y:S01]  /*7830*/  @P5 IMAD.IADD R28, R62, 0x1, R23 ;  /* 0x000000013e1c5824 */ /* 0x002fe200078e0217 */
[----:B------:R-:W-:-:S04]  /*7840*/  ISETP.NE.U32.AND P5, PT, R43, RZ, PT ;  /* 0x000000ff2b00720c */ /* 0x000fc80003fa5070 */
[----:B------:R-:W-:-:S04]  /*7850*/  ISETP.NE.AND.EX P5, PT, R44, RZ, PT, P5 ;  /* 0x000000ff2c00720c */ /* 0x000fc80003fa5350 */
[----:B------:R-:W-:Y:S02]  /*7860*/  SEL R24, R28, RZ, !P5 ;  /* 0x000000ff1c187207 */ /* 0x000fe40006800000 */
[----:B------:R-:W-:-:S03]  /*7870*/  ISETP.NE.AND P0, PT, R66, RZ, PT ;  /* 0x000000ff4200720c */ /* 0x000fc60003f05270 */
[----:B------:R-:W-:-:S05]  /*7880*/  IMAD.IADD R35, R35, 0x1, R24 ;  /* 0x0000000123237824 */ /* 0x000fca00078e0218 */
        /* <DEDUP_REMOVED lines=11> */
[----:B------:R-:W-:Y:S02]  /*7940*/  IMAD.IADD R39, R39, 0x1, R24 ;  /* 0x0000000127277824 */ /* 0x000fe400078e0218 */
[----:B------:R-:W0:Y:S03]  /*7950*/  LDS.64 R24, [UR4+0x70] ;  /* 0x00007004ff187984 */ /* 0x000e260008000a00 */
[----:B------:R-:W-:Y:S02]  /*7960*/  SEL R23, R39, RZ, !P6 ;  /* 0x000000ff27177207 */ /* 0x000fe40007000000 */
[----:B------:R-:W-:-:S04]  /*7970*/  ISETP.NE.U32.AND P6, PT, R30, R45, PT ;  /* 0x0000002d1e00720c */ /* 0x000fc80003fc5070 */
[----:B------:R-:W-:-:S04]  /*7980*/  ISETP.NE.AND.EX P6, PT, R50, RZ, PT, P6 ;  /* 0x000000ff3200720c */ /* 0x000fc80003fc5360 */
[----:B------:R-:W-:Y:S02]  /*7990*/  SEL R23, R23, RZ, P6 ;  /* 0x000000ff17177207 */ /* 0x000fe40003000000 */
[----:B------:R-:W-:-:S03]  /*79a0*/  ISETP.NE.AND P4, PT, R71, RZ, PT ;  /* 0x000000ff4700720c */ /* 0x000fc60003f85270 */
[----:B------:R-:W-:-:S05]  /*79b0*/  IMAD.IADD R40, R40, 0x1, R23 ;  /* 0x0000000128287824 */ /* 0x000fca00078e0217 */
[----:B------:R-:W-:Y:S02]  /*79c0*/  SEL R32, R40, RZ, !P4 ;  /* 0x000000ff28207207 */ /* 0x000fe40006000000 */
[----:B------:R-:W-:-:S03]  /*79d0*/  ISETP.NE.AND P6, PT, R69, RZ, PT ;  /* 0x000000ff4500720c */ /* 0x000fc60003fc5270 */
[----:B------:R-:W-:-:S05]  /*79e0*/  IMAD.IADD R41, R41, 0x1, R32 ;  /* 0x0000000129297824 */ /* 0x000fca00078e0220 */
[----:B------:R-:W-:Y:S02]  /*79f0*/  SEL R23, R41, RZ, !P6 ;  /* 0x000000ff29177207 */ /* 0x000fe40007000000 */
[----:B------:R-:W-:-:S04]  /*7a00*/  ISETP.NE.U32.AND P6, PT, R30, R53, PT ;  /* 0x000000351e00720c */ /* 0x000fc80003fc5070 */
[----:B------:R-:W-:-:S04]  /*7a10*/  ISETP.NE.AND.EX P6, PT, R50, RZ, PT, P6 ;  /* 0x000000ff3200720c */ /* 0x000fc80003fc5360 */
[----:B------:R-:W-:Y:S02]  /*7a20*/  SEL R23, R23, RZ, P6 ;  /* 0x000000ff17177207 */ /* 0x000fe40003000000 */
[----:B0-----:R-:W-:-:S05]  /*7a30*/  IADD3 R63, P6, PT, R24, R63, RZ ;  /* 0x0000003f183f7210 */ /* 0x001fca0007fde0ff */
[----:B------:R-:W-:Y:S01]  /*7a40*/  IMAD.X R64, R25, 0x1, R64, P6 ;  /* 0x0000000119407824 */ /* 0x000fe200030e0640 */
[----:B------:R-:W-:-:S04]  /*7a50*/  ISETP.NE.U32.AND P6, PT, R24, RZ, PT ;  /* 0x000000ff1800720c */ /* 0x000fc80003fc5070 */
[----:B------:R-:W-:-:S04]  /*7a60*/  ISETP.NE.AND.EX P6, PT, R25, RZ, PT, P6 ;  /* 0x000000ff1900720c */ /* 0x000fc80003fc5360 */
[----:B------:R-:W-:Y:S02]  /*7a70*/  SEL R24, R29, RZ, !P6 ;  /* 0x000000ff1d187207 */ /* 0x000fe40007000000 */
[C---:B------:R-:W-:Y:S01]  /*7a80*/  IADD3 R46, P6, PT, R73.reuse, R46, RZ ;  /* 0x0000002e492e7210 */ /* 0x040fe20007fde0ff */
[----:B------:R-:W0:Y:S04]  /*7a90*/  LDS R29, [UR4+0x78] ;  /* 0x00007804ff1d7984 */ /* 0x000e280008000800 */
[----:B------:R-:W-:Y:S01]  /*7aa0*/  IMAD.X R47, R22, 0x1, R47, P6 ;  /* 0x00000001162f7824 */ /* 0x000fe200030e062f */
[----:B------:R-:W-:-:S05]  /*7ab0*/  IADD3 R48, P6, PT, R73, R48, RZ ;  /* 0x0000003049307210 */ /* 0x000fca0007fde0ff */
        /* <DEDUP_REMOVED lines=11> */
[----:B------:R-:W-:-:S04]  /*7b70*/  ISETP.GE.U32.AND P6, PT, R63, 0x101, PT ;  /* 0x000001013f00780c */ /* 0x000fc80003fc6070 */
[----:B------:R-:W-:Y:S01]  /*7b80*/  ISETP.GE.AND.EX P6, PT, R64, RZ, PT, P6 ;  /* 0x000000ff4000720c */ /* 0x000fe20003fc6360 */
[----:B------:R-:W-:Y:S01]  /*7b90*/  BSSY.RECONVERGENT B0, `(.L_x_592) ;  /* 0x00000ff000007945 */ /* 0x000fe20003800200 */
[----:B------:R-:W-:Y:S02]  /*7ba0*/  IMAD.IADD R42, R42, 0x1, R23 ;  /* 0x000000012a2a7824 */ /* 0x000fe400078e0217 */
[----:B0-----:R-:W-:-:S09]  /*7bb0*/  IMAD.IADD R29, R29, 0x1, R24 ;  /* 0x000000011d1d7824 */ /* 0x001fd200078e0218 */
[----:B------:R-:W-:Y:S05]  /*7bc0*/  @!P6 BRA `(.L_x_593) ;  /* 0x000000080028e947 */ /* 0x000fea0003800000 */
[----:B------:R-:W-:Y:S01]  /*7bd0*/  BAR.SYNC.DEFER_BLOCKING 0x0 ;  /* 0x0000000000007b1d */ /* 0x000fe20000010000 */
[----:B------:R-:W-:Y:S01]  /*7be0*/  IMAD.MOV.U32 R27, RZ, RZ, 0x9 ;  /* 0x00000009ff1b7424 */ /* 0x000fe200078e00ff */
[----:B------:R-:W-:Y:S02]  /*7bf0*/  @P5 LEA R73, R73, UR4, 0x4 ;  /* 0x0000000449495c11 */ /* 0x000fe4000f8e20ff */
[----:B------:R-:W-:Y:S01]  /*7c00*/  @P0 LEA R26, R26, UR4, 0x4 ;  /* 0x000000041a1a0c11 */ /* 0x000fe2000f8e20ff */
[----:B------:R-:W-:Y:S01]  /*7c10*/  IMAD R25, R0, R27, 0x5 ;  /* 0x0000000500197424 */ /* 0x000fe200078e021b */
[----:B------:R-:W-:Y:S01]  /*7c20*/  @P1 LEA R23, R46, UR4, 0x4 ;  /* 0x000000042e171c11 */ /* 0x000fe2000f8e20ff */
[----:B------:R-:W0:Y:S01]  /*7c30*/  LDCU.64 UR12, c[0x0][0x398] ;  /* 0x00007300ff0c77ac */ /* 0x000e220008000a00 */
[----:B------:R-:W-:Y:S01]  /*7c40*/  ISETP.NE.U32.AND P6, PT, R12, R14, PT ;  /* 0x0000000e0c00720c */ /* 0x000fe20003fc5070 */
[----:B------:R-:W-:Y:S01]  /*7c50*/  BSSY.RECONVERGENT B1, `(.L_x_594) ;  /* 0x0000080000017945 */ /* 0x000fe20003800200 */
[----:B------:R-:W-:Y:S01]  /*7c60*/  @P2 LEA R48, R48, UR4, 0x4 ;  /* 0x0000000430302c11 */ /* 0x000fe2000f8e20ff */
[----:B------:R-:W1:Y:S01]  /*7c70*/  LDCU.64 UR14, c[0x0][0x3a0] ;  /* 0x00007400ff0e77ac */ /* 0x000e620008000a00 */
[----:B------:R-:W-:-:S02]  /*7c80*/  ISETP.NE.AND.EX P6, PT, R13, R15, PT, P6 ;  /* 0x0000000f0d00720c */ /* 0x000fc40003fc5360 */
[----:B------:R-:W-:Y:S01]  /*7c90*/  @P3 LEA R51, R51, UR4, 0x4 ;  /* 0x0000000433333c11 */ /* 0x000fe2000f8e20ff */
[----:B------:R-:W-:Y:S04]  /*7ca0*/  @P5 STS.64 [R73], R20 ;  /* 0x0000001449005388 */ /* 0x000fe80000000a00 */
[----:B------:R-:W-:Y:S01]  /*7cb0*/  @P5 STS [R73+0x8], R28 ;  /* 0x0000081c49005388 */ /* 0x000fe20000000800 */
[----:B------:R-:W-:Y:S01]  /*7cc0*/  ISETP.NE.U32.AND P5, PT, R30, R25, PT ;  /* 0x000000191e00720c */ /* 0x000fe20003fa5070 */
[----:B------:R-:W-:Y:S02]  /*7cd0*/  IMAD R25, R0, R27, 0x7 ;  /* 0x0000000700197424 */ /* 0x000fe400078e021b */
[----:B------:R2:W-:Y:S01]  /*7ce0*/  @P0 STS.64 [R26], R4 ;  /* 0x000000041a000388 */ /* 0x0005e20000000a00 */
[----:B------:R-:W-:-:S02]  /*7cf0*/  ISETP.NE.AND.EX P5, PT, R50, RZ, !P6, P5 ;  /* 0x000000ff3200720c */ /* 0x000fc400077a5350 */
[----:B------:R-:W-:Y:S01]  /*7d00*/  ISETP.NE.U32.AND P6, PT, R18, R2, PT ;  /* 0x000000021200720c */ /* 0x000fe20003fc5070 */
[----:B------:R-:W-:Y:S01]  /*7d10*/  @P0 STS [R26+0x8], R35 ;  /* 0x000008231a000388 */ /* 0x000fe20000000800 */
[----:B------:R-:W-:Y:S02]  /*7d20*/  ISETP.NE.U32.AND P0, PT, R16, R18, PT ;  /* 0x000000121000720c */ /* 0x000fe40003f05070 */
[----:B------:R-:W-:Y:S01]  /*7d30*/  ISETP.NE.AND.EX P6, PT, R19, R3, PT, P6 ;  /* 0x000000031300720c */ /* 0x000fe20003fc5360 */
[----:B------:R3:W-:Y:S01]  /*7d40*/  @P1 STS.64 [R23], R6 ;  /* 0x0000000617001388 */ /* 0x0007e20000000a00 */
[----:B------:R-:W-:-:S03]  /*7d50*/  ISETP.NE.AND.EX P0, PT, R17, R19, PT, P0 ;  /* 0x000000131100720c */ /* 0x000fc60003f05300 */
[----:B------:R4:W-:Y:S01]  /*7d60*/  @P1 STS [R23+0x8], R36 ;  /* 0x0000082417001388 */ /* 0x0009e20000000800 */
[----:B------:R-:W-:Y:S01]  /*7d70*/  ISETP.NE.U32.AND P1, PT, R30, R25, PT ;  /* 0x000000191e00720c */ /* 0x000fe20003f25070 */
[----:B--2---:R-:W-:Y:S01]  /*7d80*/  IMAD R5, R0, R27, 0x8 ;  /* 0x0000000800057424 */ /* 0x004fe200078e021b */
[----:B------:R-:W-:Y:S01]  /*7d90*/  @!P5 LEA R54, R54, UR4, 0x4 ;  /* 0x000000043636dc11 */ /* 0x000fe2000f8e20ff */
[----:B------:R4:W-:Y:S01]  /*7da0*/  @P2 STS.64 [R48], R8 ;  /* 0x0000000830002388 */ /* 0x0009e20000000a00 */
[----:B------:R-:W-:Y:S02]  /*7db0*/  ISETP.NE.AND.EX P0, PT, R50, RZ, !P0, P1 ;  /* 0x000000ff3200720c */ /* 0x000fe40004705310 */
[----:B------:R-:W-:Y:S01]  /*7dc0*/  ISETP.NE.U32.AND P1, PT, R30, R5, PT ;  /* 0x000000051e00720c */ /* 0x000fe20003f25070 */
[----:B------:R4:W-:Y:S01]  /*7dd0*/  @P2 STS [R48+0x8], R37 ;  /* 0x0000082530002388 */ /* 0x0009e20000000800 */
[----:B------:R-:W-:Y:S02]  /*7de0*/  @P4 LEA R5, R56, UR4, 0x4 ;  /* 0x0000000438054c11 */ /* 0x000fe4000f8e20ff */
[----:B------:R-:W-:Y:S01]  /*7df0*/  ISETP.NE.AND.EX P1, PT, R50, RZ, !P6, P1 ;  /* 0x000000ff3200720c */ /* 0x000fe20007725310 */
[----:B------:R4:W-:Y:S04]  /*7e00*/  @P3 STS.64 [R51], R10 ;  /* 0x0000000a33003388 */ /* 0x0009e80000000a00 */
[----:B------:R4:W-:Y:S02]  /*7e10*/  @P3 STS [R51+0x8], R38 ;  /* 0x0000082633003388 */ /* 0x0009e40000000800 */
[----:B------:R-:W-:-:S02]  /*7e20*/  @!P0 LEA R58, R58, UR4, 0x4 ;  /* 0x000000043a3a8c11 */ /* 0x000fc4000f8e20ff */
[----:B------:R4:W-:Y:S04]  /*7e30*/  @!P5 STS.64 [R54], R12 ;  /* 0x0000000c3600d388 */ /* 0x0009e80000000a00 */
[----:B------:R4:W-:Y:S01]  /*7e40*/  @!P5 STS [R54+0x8], R39 ;  /* 0x000008273600d388 */ /* 0x0009e20000000800 */
[----:B---3--:R-:W-:-:S03]  /*7e50*/  @!P1 LEA R7, R60, UR4, 0x4 ;  /* 0x000000043c079c11 */ /* 0x008fc6000f8e20ff */
[----:B------:R4:W-:Y:S04]  /*7e60*/  @P4 STS.64 [R5], R14 ;  /* 0x0000000e05004388 */ /* 0x0009e80000000a00 */
[----:B------:R4:W-:Y:S04]  /*7e70*/  @P4 STS [R5+0x8], R40 ;  /* 0x0000082805004388 */ /* 0x0009e80000000800 */
[----:B------:R4:W-:Y:S04]  /*7e80*/  @!P0 STS.64 [R58], R16 ;  /* 0x000000103a008388 */ /* 0x0009e80000000a00 */
[----:B------:R4:W-:Y:S01]  /*7e90*/  @!P0 STS [R58+0x8], R41 ;  /* 0x000008293a008388 */ /* 0x0009e20000000800 */
[----:B------:R-:W-:-:S03]  /*7ea0*/  ISETP.GT.U32.AND P0, PT, R63, R0, PT ;  /* 0x000000003f00720c */ /* 0x000fc60003f04070 */
[----:B------:R4:W-:Y:S01]  /*7eb0*/  @!P1 STS.64 [R7], R18 ;  /* 0x0000001207009388 */ /* 0x0009e20000000a00 */
[----:B------:R-:W-:-:S03]  /*7ec0*/  ISETP.GT.U32.AND.EX P0, PT, R64, RZ, PT, P0 ;  /* 0x000000ff4000720c */ /* 0x000fc60003f04100 */
[----:B------:R4:W-:Y:S01]  /*7ed0*/  @!P1 STS [R7+0x8], R42 ;  /* 0x0000082a07009388 */ /* 0x0009e20000000800 */
[----:B------:R-:W-:Y:S09]  /*7ee0*/  BAR.SYNC.DEFER_BLOCKING 0x0 ;  /* 0x0000000000007b1d */ /* 0x000ff20000010000 */
[----:B01--4-:R-:W-:Y:S05]  /*7ef0*/  @!P0 BRA `(.L_x_595) ;  /* 0x0000000400548947 */ /* 0x013fea0003800000 */
[----:B------:R-:W-:Y:S01]  /*7f00*/  IMAD.MOV.U32 R20, RZ, RZ, R0 ;  /* 0x000000ffff147224 */ /* 0x000fe200078e0000 */
[----:B------:R-:W-:Y:S01]  /*7f10*/  BSSY.RECONVERGENT B2, `(.L_x_596) ;  /* 0x000002c000027945 */ /* 0x000fe20003800200 */
[----:B------:R-:W-:-:S03]  /*7f20*/  IMAD.MOV.U32 R31, RZ, RZ, RZ ;  /* 0x000000ffff1f7224 */ /* 0x000fc600078e00ff */
[----:B------:R-:W-:Y:S02]  /*7f30*/  LOP3.LUT R4, RZ, R20, RZ, 0x33, !PT ;  /* 0x00000014ff047212 */ /* 0x000fe400078e33ff */
        /* <DEDUP_REMOVED lines=8> */
[----:B------:R-:W-:Y:S05]  /*7fc0*/  @!P1 BRA `(.L_x_597) ;  /* 0x0000000000809947 */ /* 0x000fea0003800000 */
        /* <DEDUP_REMOVED lines=14> */
.L_x_598:
        /* <DEDUP_REMOVED lines=18> */
.L_x_597:
[----:B------:R-:W-:Y:S05]  /*81d0*/  BSYNC.RECONVERGENT B2 ;  /* 0x0000000000027941 */ /* 0x000fea0003800200 */
.L_x_596:
[----:B------:R-:W-:Y:S05]  /*81e0*/  @!P0 BRA `(.L_x_595) ;  /* 0x0000000000988947 */ /* 0x000fea0003800000 */
.L_x_599:
[C---:B0-----:R-:W-:Y:S01]  /*81f0*/  LEA R8, R20.reuse, UR4, 0x4 ;  /* 0x0000000414087c11 */ /* 0x041fe2000f8e20ff */
[C---:B------:R-:W-:Y:S01]  /*8200*/  IMAD.SHL.U32 R9, R20.reuse, 0x8, RZ ;  /* 0x0000000814097824 */ /* 0x040fe200078e00ff */
        /* <DEDUP_REMOVED lines=8> */
[C---:B------:R-:W-:Y:S01]  /*8290*/  IADD3 R18, P1, PT, R10.reuse, UR14, RZ ;  /* 0x0000000e0a127c10 */ /* 0x040fe2000ff3e0ff */
[----:B------:R-:W-:Y:S01]  /*82a0*/  IMAD.MOV.U32 R31, RZ, RZ, RZ ;  /* 0x000000ffff1f7224 */ /* 0x000fe200078e00ff */
[----:B------:R-:W-:Y:S01]  /*82b0*/  LOP3.LUT R10, R10, 0xfffffffc, RZ, 0xc0, !PT ;  /* 0xfffffffc0a0a7812 */ /* 0x000fe200078ec0ff */
[----:B------:R-:W2:Y:S01]  /*82c0*/  LDS.64 R6, [R8+0x1000] ;  /* 0x0010000008067984 */ /* 0x000ea20000000a00 */
[----:B------:R-:W-:-:S02]  /*82d0*/  LOP3.LUT R11, R17, 0x7, RZ, 0xc0, !PT ;  /* 0x00000007110b7812 */ /* 0x000fc400078ec0ff */
[----:B------:R-:W-:Y:S01]  /*82e0*/  IADD3.X R17, PT, PT, R17, UR13, RZ, P0, !PT ;  /* 0x0000000d11117c10 */ /* 0x000fe200087fe4ff */
[----:B------:R-:W3:Y:S01]  /*82f0*/  LDS R23, [R8+0x1008] ;  /* 0x0010080008177984 */ /* 0x000ee20000000800 */
[C---:B------:R-:W-:Y:S02]  /*8300*/  LOP3.LUT R22, R19.reuse, 0x3, RZ, 0xc0, !PT ;  /* 0x0000000313167812 */ /* 0x040fe400078ec0ff */
[----:B------:R-:W-:Y:S01]  /*8310*/  IADD3 R10, P2, PT, R10, UR14, RZ ;  /* 0x0000000e0a0a7c10 */ /* 0x000fe2000ff5e0ff */
[----:B------:R-:W4:Y:S01]  /*8320*/  LDS.64 R12, [R8+0x2000] ;  /* 0x00200000080c7984 */ /* 0x000f220000000a00 */
[----:B------:R-:W-:-:S03]  /*8330*/  IADD3.X R19, PT, PT, R19, UR15, RZ, P1, !PT ;  /* 0x0000000f13137c10 */ /* 0x000fc60008ffe4ff */
[----:B------:R-:W5:Y:S04]  /*8340*/  LDS R25, [R8+0x2008] ;  /* 0x0020080008197984 */ /* 0x000f680000000800 */
[----:B------:R-:W5:Y:S04]  /*8350*/  LDS.64 R14, [R8+0x3000] ;  /* 0x00300000080e7984 */ /* 0x000f680000000a00 */
[----:B------:R0:W5:Y:S02]  /*8360*/  LDS R27, [R8+0x3008] ;  /* 0x00300800081b7984 */ /* 0x0001640000000800 */
[----:B0-----:R-:W-:-:S04]  /*8370*/  IADD3 R8, P0, PT, R9, UR12, RZ ;  /* 0x0000000c09087c10 */ /* 0x001fc8000ff1e0ff */
[----:B------:R-:W-:Y:S01]  /*8380*/  IADD3.X R9, PT, PT, R11, UR13, RZ, P0, !PT ;  /* 0x0000000d0b097c10 */ /* 0x000fe200087fe4ff */
[----:B------:R0:W-:Y:S01]  /*8390*/  STG.E.64 desc[UR8][R16.64], R4 ;  /* 0x0000000410007986 */ /* 0x0001e2000c101b08 */
[----:B------:R-:W-:Y:S02]  /*83a0*/  IADD3.X R11, PT, PT, R22, UR15, RZ, P2, !PT ;  /* 0x0000000f160b7c10 */ /* 0x000fe400097fe4ff */
[----:B------:R-:W-:Y:S01]  /*83b0*/  ISETP.GT.U32.AND P0, PT, R63, R20, PT ;  /* 0x000000143f00720c */ /* 0x000fe20003f04070 */
[----:B-1----:R0:W-:Y:S03]  /*83c0*/  STG.E desc[UR8][R18.64], R21 ;  /* 0x0000001512007986 */ /* 0x0021e6000c101908 */
[----:B------:R-:W-:Y:S01]  /*83d0*/  ISETP.GT.U32.AND.EX P0, PT, R64, RZ, PT, P0 ;  /* 0x000000ff4000720c */ /* 0x000fe20003f04100 */
[----:B--2---:R0:W-:Y:S04]  /*83e0*/  STG.E.64 desc[UR8][R8.64+0x800], R6 ;  /* 0x0008000608007986 */ /* 0x0041e8000c101b08 */
[----:B---3--:R0:W-:Y:S04]  /*83f0*/  STG.E desc[UR8][R10.64+0x400], R23 ;  /* 0x000400170a007986 */ /* 0x0081e8000c101908 */
[----:B----4-:R0:W-:Y:S04]  /*8400*/  STG.E.64 desc[UR8][R8.64+0x1000], R12 ;  /* 0x0010000c08007986 */ /* 0x0101e8000c101b08 */
[----:B-----5:R0:W-:Y:S04]  /*8410*/  STG.E desc[UR8][R10.64+0x800], R25 ;  /* 0x000800190a007986 */ /* 0x0201e8000c101908 */
[----:B------:R0:W-:Y:S04]  /*8420*/  STG.E.64 desc[UR8][R8.64+0x1800], R14 ;  /* 0x0018000e08007986 */ /* 0x0001e8000c101b08 */
[----:B------:R0:W-:Y:S01]  /*8430*/  STG.E desc[UR8][R10.64+0xc00], R27 ;  /* 0x000c001b0a007986 */ /* 0x0001e2000c101908 */
[----:B------:R-:W-:Y:S05]  /*8440*/  @P0 BRA `(.L_x_599) ;  /* 0xfffffffc00680947 */ /* 0x000fea000383ffff */
.L_x_595:
[----:B------:R-:W-:Y:S05]  /*8450*/  BSYNC.RECONVERGENT B1 ;  /* 0x0000000000017941 */ /* 0x000fea0003800200 */
.L_x_594:
[----:B------:R-:W-:Y:S05]  /*8460*/  BRA `(.L_x_600) ;  /* 0x0000000400c47947 */ /* 0x000fea0003800000 */
.L_x_593:
[----:B------:R-:W-:Y:S01]  /*8470*/  IMAD.MOV.U32 R23, RZ, RZ, 0x9 ;  /* 0x00000009ff177424 */ /* 0x000fe200078e00ff */
[----:B------:R-:W-:Y:S03]  /*8480*/  BSSY.RECONVERGENT B1, `(.L_x_601) ;  /* 0x000000c000017945 */ /* 0x000fe60003800200 */
[CC--:B------:R-:W-:Y:S02]  /*8490*/  IMAD R31, R0.reuse, R23.reuse, 0x5 ;  /* 0x00000005001f7424 */ /* 0x0c0fe400078e0217 */
[----:B------:R-:W-:Y:S01]  /*84a0*/  IMAD R43, R0, R23, 0x7 ;  /* 0x00000007002b7424 */ /* 0x000fe200078e0217 */
[----:B------:R-:W-:Y:S06]  /*84b0*/  @!P5 BRA `(.L_x_602) ;  /* 0x000000000020d947 */ /* 0x000fec0003800000 */
        /* <DEDUP_REMOVED lines=8> */
.L_x_602:
[----:B------:R-:W-:Y:S05]  /*8540*/  BSYNC.RECONVERGENT B1 ;  /* 0x0000000000017941 */ /* 0x000fea0003800200 */
.L_x_601:
[----:B------:R-:W-:Y:S01]  /*8550*/  BSSY.RECONVERGENT B1, `(.L_x_603) ;  /* 0x000000d000017945 */ /* 0x000fe20003800200 */
[----:B------:R-:W-:Y:S01]  /*8560*/  ISETP.NE.U32.AND P6, PT, R30, R31, PT ;  /* 0x0000001f1e00720c */ /* 0x000fe20003fc5070 */
[----:B0-----:R-:W-:Y:S01]  /*8570*/  IMAD R25, R0, R23, 0x8 ;  /* 0x0000000800197424 */ /* 0x001fe200078e0217 */
[----:B------:R-:W-:Y:S01]  /*8580*/  ISETP.NE.U32.AND P5, PT, R30, R43, PT ;  /* 0x0000002b1e00720c */ /* 0x000fe20003fa5070 */
[----:B------:R-:W-:-:S12]  /*8590*/  @!P0 BRA `(.L_x_604) ;  /* 0x0000000000208947 */ /* 0x000fd80003800000 */
[----:B------:R-:W0:Y:S01]  /*85a0*/  LDCU.64 UR6, c[0x0][0x398] ;  /* 0x00007300ff0677ac */ /* 0x000e220008000a00 */
[----:B------:R-:W1:Y:S01]  /*85b0*/  LDCU.64 UR10, c[0x0][0x3a0] ;  /* 0x00007400ff0a77ac */ /* 0x000e620008000a00 */
[----:B0-----:R-:W-:-:S04]  /*85c0*/  LEA R20, P0, R26, UR6, 0x3 ;  /* 0x000000061a147c11 */ /* 0x001fc8000f8018ff */
[C---:B------:R-:W-:Y:S02]  /*85d0*/  LEA.HI.X R21, R26.reuse, UR7, R27, 0x3, P0 ;  /* 0x000000071a157c11 */ /* 0x040fe400080f1c1b */
[----:B-1----:R-:W-:-:S03]  /*85e0*/  LEA R22, P0, R26, UR10, 0x2 ;  /* 0x0000000a1a167c11 */ /* 0x002fc6000f8010ff */
[----:B------:R0:W-:Y:S01]  /*85f0*/  STG.E.64 desc[UR8][R20.64], R4 ;  /* 0x0000000414007986 */ /* 0x0001e2000c101b08 */
[----:B------:R-:W-:-:S05]  /*8600*/  LEA.HI.X R23, R26, UR11, R27, 0x2, P0 ;  /* 0x0000000b1a177c11 */ /* 0x000fca00080f141b */
[----:B------:R0:W-:Y:S04]  /*8610*/  STG.E desc[UR8][R22.64], R35 ;  /* 0x0000002316007986 */ /* 0x0001e8000c101908 */
.L_x_604:
[----:B------:R-:W-:Y:S05]  /*8620*/  BSYNC.RECONVERGENT B1 ;  /* 0x0000000000017941 */ /* 0x000fea0003800200 */
.L_x_603:
        /* <DEDUP_REMOVED lines=10> */
.L_x_606:
[----:B------:R-:W-:Y:S05]  /*86d0*/  BSYNC.RECONVERGENT B1 ;  /* 0x0000000000017941 */ /* 0x000fea0003800200 */
.L_x_605:
[----:B------:R-:W-:Y:S04]  /*86e0*/  BSSY.RECONVERGENT B1, `(.L_x_607) ;  /* 0x000000a000017945 */ /* 0x000fe80003800200 */
[----:B------:R-:W-:Y:S05]  /*86f0*/  @!P2 BRA `(.L_x_608) ;  /* 0x000000000020a947 */ /* 0x000fea0003800000 */
[----:B------:R-:W0:Y:S01]  /*8700*/  LDCU.64 UR6, c[0x0][0x398] ;  /* 0x00007300ff0677ac */ /* 0x000e220008000a00 */
[----:B------:R-:W2:Y:S01]  /*8710*/  LDCU.64 UR10, c[0x0][0x3a0] ;  /* 0x00007400ff0a77ac */ /* 0x000ea20008000a00 */
[C---:B01----:R-:W-:Y:S02]  /*8720*/  LEA R4, P0, R48.reuse, UR6, 0x3 ;  /* 0x0000000630047c11 */ /* 0x043fe4000f8018ff */
[C---:B--2---:R-:W-:Y:S02]  /*8730*/  LEA R6, P1, R48.reuse, UR10, 0x2 ;  /* 0x0000000a30067c11 */ /* 0x044fe4000f8210ff */
[C-C-:B------:R-:W-:Y:S02]  /*8740*/  LEA.HI.X R5, R48.reuse, UR7, R49.reuse, 0x3, P0 ;  /* 0x0000000730057c11 */ /* 0x140fe400080f1c31 */
[----:B------:R-:W-:-:S03]  /*8750*/  LEA.HI.X R7, R48, UR11, R49, 0x2, P1 ;  /* 0x0000000b30077c11 */ /* 0x000fc600088f1431 */
[----:B------:R2:W-:Y:S04]  /*8760*/  STG.E.64 desc[UR8][R4.64], R8 ;  /* 0x0000000804007986 */ /* 0x0005e8000c101b08 */
[----:B------:R2:W-:Y:S02]  /*8770*/  STG.E desc[UR8][R6.64], R37 ;  /* 0x0000002506007986 */ /* 0x0005e4000c101908 */
.L_x_608:
[----:B------:R-:W-:Y:S05]  /*8780*/  BSYNC.RECONVERGENT B1 ;  /* 0x0000000000017941 */ /* 0x000fea0003800200 */
.L_x_607:
        /* <DEDUP_REMOVED lines=10> */
.L_x_610:
[----:B------:R-:W-:Y:S05]  /*8830*/  BSYNC.RECONVERGENT B1 ;  /* 0x0000000000017941 */ /* 0x000fea0003800200 */
.L_x_609:
[----:B------:R-:W-:Y:S01]  /*8840*/  ISETP.NE.U32.AND P3, PT, R12, R14, PT ;  /* 0x0000000e0c00720c */ /* 0x000fe20003f65070 */
[----:B------:R-:W-:Y:S01]  /*8850*/  BSSY.RECONVERGENT B1, `(.L_x_611) ;  /* 0x0000013000017945 */ /* 0x000fe20003800200 */
[----:B------:R-:W-:Y:S02]  /*8860*/  ISETP.NE.AND.EX P6, PT, R50, RZ, PT, P6 ;  /* 0x000000ff3200720c */ /* 0x000fe40003fc5360 */
[----:B------:R-:W-:Y:S02]  /*8870*/  ISETP.NE.AND.EX P3, PT, R13, R15, PT, P3 ;  /* 0x0000000f0d00720c */ /* 0x000fe40003f65330 */
[----:B------:R-:W-:Y:S02]  /*8880*/  ISETP.NE.U32.AND P0, PT, R16, R18, PT ;  /* 0x000000121000720c */ /* 0x000fe40003f05070 */
[----:B------:R-:W-:Y:S02]  /*8890*/  ISETP.NE.U32.AND P1, PT, R18, R2, PT ;  /* 0x000000021200720c */ /* 0x000fe40003f25070 */
[----:B------:R-:W-:-:S02]  /*88a0*/  ISETP.NE.U32.AND P2, PT, R30, R25, PT ;  /* 0x000000191e00720c */ /* 0x000fc40003f45070 */
[----:B------:R-:W-:Y:S02]  /*88b0*/  ISETP.NE.AND.EX P0, PT, R17, R19, PT, P0 ;  /* 0x000000131100720c */ /* 0x000fe40003f05300 */
[----:B------:R-:W-:Y:S02]  /*88c0*/  ISETP.NE.AND.EX P1, PT, R19, R3, PT, P1 ;  /* 0x000000031300720c */ /* 0x000fe40003f25310 */
[C---:B------:R-:W-:Y:S02]  /*88d0*/  ISETP.NE.AND.EX P5, PT, R50.reuse, RZ, PT, P5 ;  /* 0x000000ff3200720c */ /* 0x040fe40003fa5350 */
[----:B------:R-:W-:Y:S01]  /*88e0*/  ISETP.NE.AND.EX P2, PT, R50, RZ, PT, P2 ;  /* 0x000000ff3200720c */ /* 0x000fe20003f45320 */
[----:B------:R-:W-:-:S12]  /*88f0*/  @!P3 BRA P6, `(.L_x_612) ;  /* 0x000000000020b947 */ /* 0x000fd80003000000 */
        /* <DEDUP_REMOVED lines=8> */
.L_x_612:
[----:B------:R-:W-:Y:S05]  /*8980*/  BSYNC.RECONVERGENT B1 ;  /* 0x0000000000017941 */ /* 0x000fea0003800200 */
.L_x_611:
        /* <DEDUP_REMOVED lines=10> */
.L_x_614:
[----:B------:R-:W-:Y:S05]  /*8a30*/  BSYNC.RECONVERGENT B1 ;  /* 0x0000000000017941 */ /* 0x000fea0003800200 */
.L_x_613:
[----:B------:R-:W-:Y:S04]  /*8a40*/  BSSY.RECONVERGENT B1, `(.L_x_615) ;  /* 0x000000a000017945 */ /* 0x000fe80003800200 */
[----:B------:R-:W-:Y:S05]  /*8a50*/  @!P0 BRA P5, `(.L_x_616) ;  /* 0x0000000000208947 */ /* 0x000fea0002800000 */
        /* <DEDUP_REMOVED lines=8> */
.L_x_616:
[----:B------:R-:W-:Y:S05]  /*8ae0*/  BSYNC.RECONVERGENT B1 ;  /* 0x0000000000017941 */ /* 0x000fea0003800200 */
.L_x_615:
        /* <DEDUP_REMOVED lines=9> */
.L_x_600:
[----:B------:R-:W-:Y:S05]  /*8b80*/  BSYNC.RECONVERGENT B0 ;  /* 0x0000000000007941 */ /* 0x000fea0003800200 */
.L_x_592:
[----:B------:R-:W-:-:S13]  /*8b90*/  ISETP.NE.AND P0, PT, R0, 0xff, PT ;  /* 0x000000ff0000780c */ /* 0x000fda0003f05270 */
[----:B------:R-:W-:Y:S05]  /*8ba0*/  @P0 EXIT ;  /* 0x000000000000094d */ /* 0x000fea0003800000 */
[----:B01234-:R-:W0:Y:S01]  /*8bb0*/  LDC.64 R4, c[0x0][0x3a8] ;  /* 0x0000ea00ff047b82 */ /* 0x01fe220000000a00 */
[----:B------:R-:W-:-:S04]  /*8bc0*/  ISETP.NE.U32.AND P0, PT, R30, 0x900, PT ;  /* 0x000009001e00780c */ /* 0x000fc80003f05070 */
[----:B------:R-:W-:-:S13]  /*8bd0*/  ISETP.NE.AND.EX P0, PT, R50, RZ, PT, P0 ;  /* 0x000000ff3200720c */ /* 0x000fda0003f05300 */
[----:B------:R-:W-:Y:S05]  /*8be0*/  @P0 BRA `(.L_x_617) ;  /* 0x0000000000280947 */ /* 0x000fea0003800000 */
[----:B------:R-:W1:Y:S08]  /*8bf0*/  LDC.64 R6, c[0x0][0x398] ;  /* 0x0000e600ff067b82 */ /* 0x000e700000000a00 */
[----:B------:R-:W2:Y:S01]  /*8c00*/  LDC.64 R8, c[0x0][0x3a0] ;  /* 0x0000e800ff087b82 */ /* 0x000ea20000000a00 */
[----:B-1----:R-:W-:-:S04]  /*8c10*/  LEA R6, P0, R63, R6, 0x3 ;  /* 0x000000063f067211 */ /* 0x002fc800078018ff */
[C---:B------:R-:W-:Y:S02]  /*8c20*/  LEA.HI.X R7, R63.reuse, R7, R64, 0x3, P0 ;  /* 0x000000073f077211 */ /* 0x040fe400000f1c40 */
[----:B--2---:R-:W-:-:S03]  /*8c30*/  LEA R8, P1, R63, R8, 0x2 ;  /* 0x000000083f087211 */ /* 0x004fc600078210ff */
[----:B------:R1:W-:Y:S01]  /*8c40*/  STG.E.64 desc[UR8][R6.64], R2 ;  /* 0x0000000206007986 */ /* 0x0003e2000c101b08 */
[C---:B------:R-:W-:Y:S02]  /*8c50*/  LEA.HI.X R9, R63.reuse, R9, R64, 0x2, P1 ;  /* 0x000000093f097211 */ /* 0x040fe400008f1440 */
[----:B------:R-:W-:-:S03]  /*8c60*/  IADD3 R63, P0, PT, R63, 0x1, RZ ;  /* 0x000000013f3f7810 */ /* 0x000fc60007f1e0ff */
[----:B------:R1:W-:Y:S02]  /*8c70*/  STG.E desc[UR8][R8.64], R29 ;  /* 0x0000001d08007986 */ /* 0x0003e4000c101908 */
[----:B------:R-:W-:-:S08]  /*8c80*/  IMAD.X R64, RZ, RZ, R64, P0 ;  /* 0x000000ffff407224 */ /* 0x000fd000000e0640 */
.L_x_617:
[----:B------:R-:W-:Y:S02]  /*8c90*/  IMAD.MOV.U32 R65, RZ, RZ, R64 ;  /* 0x000000ffff417224 */ /* 0x000fe400078e0040 */
[----:B------:R-:W-:-:S05]  /*8ca0*/  IMAD.MOV.U32 R64, RZ, RZ, R63 ;  /* 0x000000ffff407224 */ /* 0x000fca00078e003f */
[----:B0-----:R-:W-:Y:S01]  /*8cb0*/  STG.E.64 desc[UR8][R4.64], R64 ;  /* 0x0000004004007986 */ /* 0x001fe2000c101b08 */
[----:B------:R-:W-:Y:S05]  /*8cc0*/  EXIT ;  /* 0x000000000000794d */ /* 0x000fea0003800000 */
.L_x_591:
[----:B------:R-:W0:Y:S02]  /*8cd0*/  LDC.64 R2, c[0x0][0x380] ;  /* 0x0000e000ff027b82 */ /* 0x000e240000000a00 */
[----:B0-----:R-:W-:-:S05]  /*8ce0*/  IMAD.WIDE.U32 R22, R0, 0x4800, R2 ;  /* 0x0000480000167825 */ /* 0x001fca00078e0002 */
[----:B------:R-:W2:Y:S01]  /*8cf0*/  LDG.E.64.CONSTANT R6, desc[UR8][R22.64] ;  /* 0x0000000816067981 */ /* 0x000ea2000c1e9b00 */
[----:B------:R-:W0:Y:S02]  /*8d00*/  S2R R52, SR_TID.X ;  /* 0x0000000000347919 */ /* 0x000e240000002100 */
[C---:B0-----:R-:W-:Y:S02]  /*8d10*/  LOP3.LUT R2, R52.reuse, 0x1f, RZ, 0xc0, !PT ;  /* 0x0000001f34027812 */ /* 0x041fe400078ec0ff */
[----:B------:R-:W-:-:S05]  /*8d20*/  LOP3.LUT R3, R52, 0x3e0, RZ, 0xc0, !PT ;  /* 0x000003e034037812 */ /* 0x000fca00078ec0ff */
[----:B------:R-:W-:-:S04]  /*8d30*/  IMAD R13, R3, 0x9, R2 ;  /* 0x00000009030d7824 */ /* 0x000fc800078e0202 */
[C---:B------:R-:W-:Y:S01]  /*8d40*/  VIADD R3, R13.reuse, 0x20 ;  /* 0x000000200d037836 */ /* 0x040fe20000000000 */
[C---:B------:R-:W-:Y:S01]  /*8d50*/  LEA R2, P5, R13.reuse, R22, 0x3 ;  /* 0x000000160d027211 */ /* 0x040fe200078a18ff */
[C---:B------:R-:W-:Y:S02]  /*8d60*/  VIADD R5, R13.reuse, 0x40 ;  /* 0x000000400d057836 */ /* 0x040fe40000000000 */
[----:B------:R-:W-:Y:S01]  /*8d70*/  VIADD R9, R13, 0x60 ;  /* 0x000000600d097836 */ /* 0x000fe20000000000 */
[-C--:B------:R-:W-:Y:S01]  /*8d80*/  ISETP.GE.U32.AND P6, PT, R3, R30.reuse, PT ;  /* 0x0000001e0300720c */ /* 0x080fe20003fc6070 */
[----:B------:R-:W-:Y:S01]  /*8d90*/  VIADD R3, R13, 0x80 ;  /* 0x000000800d037836 */ /* 0x000fe20000000000 */
[-C--:B------:R-:W-:Y:S01]  /*8da0*/  ISETP.GE.U32.AND P0, PT, R5, R30.reuse, PT ;  /* 0x0000001e0500720c */ /* 0x080fe20003f06070 */
[----:B------:R-:W-:Y:S01]  /*8db0*/  VIADD R5, R13, 0xa0 ;  /* 0x000000a00d057836 */ /* 0x000fe20000000000 */
[-C--:B------:R-:W-:Y:S01]  /*8dc0*/  ISETP.GE.U32.AND P1, PT, R9, R30.reuse, PT ;  /* 0x0000001e0900720c */ /* 0x080fe20003f26070 */
[----:B------:R-:W-:Y:S01]  /*8dd0*/  VIADD R15, R13, 0xe0 ;  /* 0x000000e00d0f7836 */ /* 0x000fe20000000000 */
[-C--:B------:R-:W-:Y:S01]  /*8de0*/  ISETP.GE.U32.AND P2, PT, R3, R30.reuse, PT ;  /* 0x0000001e0300720c */ /* 0x080fe20003f46070 */
[----:B------:R-:W-:Y:S01]  /*8df0*/  VIADD R3, R13, 0xc0 ;  /* 0x000000c00d037836 */ /* 0x000fe20000000000 */
[----:B------:R-:W-:-:S04]  /*8e00*/  ISETP.GE.U32.AND P3, PT, R5, R30, PT ;  /* 0x0000001e0500720c */ /* 0x000fc80003f66070 */
[-C--:B------:R-:W-:Y:S01]  /*8e10*/  ISETP.GE.U32.AND P4, PT, R3, R30.reuse, PT ;  /* 0x0000001e0300720c */ /* 0x080fe20003f86070 */
[----:B------:R-:W-:Y:S01]  /*8e20*/  IMAD.X R3, RZ, RZ, R23, P5 ;  /* 0x000000ffff037224 */ /* 0x000fe200028e0617 */
[C---:B------:R-:W-:Y:S01]  /*8e30*/  ISETP.GE.U32.AND P5, PT, R13.reuse, R30, PT ;  /* 0x0000001e0d00720c */ /* 0x040fe20003fa6070 */
[----:B------:R-:W-:Y:S01]  /*8e40*/  VIADD R13, R13, 0x100 ;  /* 0x000001000d0d7836 */ /* 0x000fe20000000000 */
[----:B------:R-:W-:Y:S01]  /*8e50*/  CS2R R26, SRZ ;  /* 0x00000000001a7805 */ /* 0x000fe2000001ff00 */
[----:B--2---:R-:W-:Y:S02]  /*8e60*/  IMAD.MOV.U32 R4, RZ, RZ, R6 ;  /* 0x000000ffff047224 */ /* 0x004fe400078e0006 */
[----:B------:R-:W-:Y:S02]  /*8e70*/  IMAD.MOV.U32 R5, RZ, RZ, R7 ;  /* 0x000000ffff057224 */ /* 0x000fe400078e0007 */
[----:B------:R-:W-:-:S06]  /*8e80*/  IMAD.MOV.U32 R8, RZ, RZ, R4 ;  /* 0x000000ffff087224 */ /* 0x000fcc00078e0004 */
[----:B------:R-:W2:Y:S01]  /*8e90*/  @!P5 LDG.E.64.CONSTANT R6, desc[UR8][R2.64] ;  /* 0x000000080206d981 */ /* 0x000ea2000c1e9b00 */
[--C-:B------:R-:W-:Y:S02]  /*8ea0*/  IMAD.MOV.U32 R9, RZ, RZ, R5.reuse ;  /* 0x000000ffff097224 */ /* 0x100fe400078e0005 */
[----:B------:R-:W-:Y:S02]  /*8eb0*/  IMAD.MOV.U32 R10, RZ, RZ, R4 ;  /* 0x000000ffff0a7224 */ /* 0x000fe400078e0004 */
[----:B------:R-:W-:Y:S02]  /*8ec0*/  IMAD.MOV.U32 R11, RZ, RZ, R5 ;  /* 0x000000ffff0b7224 */ /* 0x000fe400078e0005 */
[----:B------:R-:W3:Y:S01]  /*8ed0*/  @!P6 LDG.E.64.CONSTANT R8, desc[UR8][R2.64+0x100] ;  /* 0x000100080208e981 */ /* 0x000ee2000c1e9b00 */
[----:B------:R-:W-:-:S03]  /*8ee0*/  ISETP.GE.U32.AND P6, PT, R15, R30, PT ;  /* 0x0000001e0f00720c */ /* 0x000fc60003fc6070 */
[----:B------:R-:W4:Y:S01]  /*8ef0*/  @!P0 LDG.E.64.CONSTANT R10, desc[UR8][R2.64+0x200] ;  /* 0x00020008020a8981 */ /* 0x000f22000c1e9b00 */
[----:B------:R-:W-:Y:S01]  /*8f00*/  ISETP.GE.U32.AND P0, PT, R13, R30, PT ;  /* 0x0000001e0d00720c */ /* 0x000fe20003f06070 */
[--C-:B------:R-:W-:Y:S02]  /*8f10*/  IMAD.MOV.U32 R12, RZ, RZ, R4.reuse ;  /* 0x000000ffff0c7224 */ /* 0x100fe400078e0004 */
[--C-:B------:R-:W-:Y:S02]  /*8f20*/  IMAD.MOV.U32 R13, RZ, RZ, R5.reuse ;  /* 0x000000ffff0d7224 */ /* 0x100fe400078e0005 */
[--C-:B------:R-:W-:Y:S02]  /*8f30*/  IMAD.MOV.U32 R14, RZ, RZ, R4.reuse ;  /* 0x000000ffff0e7224 */ /* 0x100fe400078e0004 */
[--C-:B------:R-:W-:Y:S02]  /*8f40*/  IMAD.MOV.U32 R15, RZ, RZ, R5.reuse ;  /* 0x000000ffff0f7224 */ /* 0x100fe400078e0005 */
[----:B------:R-:W-:Y:S01]  /*8f50*/  IMAD.MOV.U32 R16, RZ, RZ, R4 ;  /* 0x000000ffff107224 */ /* 0x000fe200078e0004 */
[----:B------:R-:W5:Y:S01]  /*8f60*/  @!P1 LDG.E.64.CONSTANT R12, desc[UR8][R2.64+0x300] ;  /* 0x00030008020c9981 */ /* 0x000f62000c1e9b00 */
[----:B------:R-:W-:-:S02]  /*8f70*/  IMAD.MOV.U32 R17, RZ, RZ, R5 ;  /* 0x000000ffff117224 */ /* 0x000fc400078e0005 */
[--C-:B------:R-:W-:Y:S01]  /*8f80*/  IMAD.MOV.U32 R18, RZ, RZ, R4.reuse ;  /* 0x000000ffff127224 */ /* 0x100fe200078e0004 */
[----:B------:R-:W5:Y:S01]  /*8f90*/  @!P2 LDG.E.64.CONSTANT R14, desc[UR8][R2.64+0x400] ;  /* 0x00040008020ea981 */ /* 0x000f62000c1e9b00 */
[--C-:B------:R-:W-:Y:S02]  /*8fa0*/  IMAD.MOV.U32 R19, RZ, RZ, R5.reuse ;  /* 0x000000ffff137224 */ /* 0x100fe400078e0005 */
[----:B------:R-:W-:Y:S01]  /*8fb0*/  IMAD.MOV.U32 R20, RZ, RZ, R4 ;  /* 0x000000ffff147224 */ /* 0x000fe200078e0004 */
[----:B------:R-:W5:Y:S01]  /*8fc0*/  @!P3 LDG.E.64.CONSTANT R16, desc[UR8][R2.64+0x500] ;  /* 0x000500080210b981 */ /* 0x000f62000c1e9b00 */
[----:B------:R-:W-:-:S03]  /*8fd0*/  IMAD.MOV.U32 R21, RZ, RZ, R5 ;  /* 0x000000ffff157224 */ /* 0x000fc600078e0005 */
[----:B------:R-:W5:Y:S04]  /*8fe0*/  @!P4 LDG.E.64.CONSTANT R18, desc[UR8][R2.64+0x600] ;  /* 0x000600080212c981 */ /* 0x000f68000c1e9b00 */
[----:B------:R-:W5:Y:S04]  /*8ff0*/  @!P6 LDG.E.64.CONSTANT R20, desc[UR8][R2.64+0x700] ;  /* 0x000700080214e981 */ /* 0x000f68000c1e9b00 */
[----:B------:R0:W5:Y:S01]  /*9000*/  @!P0 LDG.E.64.CONSTANT R4, desc[UR8][R2.64+0x800] ;  /* 0x0008000802048981 */ /* 0x000162000c1e9b00 */
[C---:B------:R-:W-:Y:S01]  /*9010*/  ISETP.NE.AND P1, PT, R52.reuse, RZ, PT ;  /* 0x000000ff3400720c */ /* 0x040fe20003f25270 */
[----:B------:R-:W1:Y:S01]  /*9020*/  S2R R49, SR_LANEID ;  /* 0x0000000000317919 */ /* 0x000e620000000000 */
[----:B------:R-:W1:Y:S01]  /*9030*/  S2UR UR5, SR_CgaCtaId ;  /* 0x00000000000579c3 */ /* 0x000e620000008800 */
[----:B------:R-:W-:Y:S01]  /*9040*/  SHF.R.U32.HI R32, RZ, 0x5, R52 ;  /* 0x00000005ff207819 */ /* 0x000fe20000011634 */
[----:B------:R-:W-:Y:S01]  /*9050*/  UMOV UR4, 0x400 ;  /* 0x0000040000047882 */ /* 0x000fe20000000000 */
[----:B------:R-:W-:-:S05]  /*9060*/  IMAD R31, R52, 0x9, RZ ;  /* 0x00000009341f7824 */ /* 0x000fca00078e02ff */
[----:B0-----:R-:W0:Y:S03]  /*9070*/  LDC R3, c[0x0][0x390] ;  /* 0x0000e400ff037b82 */ /* 0x001e260000000800 */
[----:B------:R5:W5:Y:S01]  /*9080*/  @!P1 LDG.E.64.CONSTANT R26, desc[UR8][R22.64+-0x8] ;  /* 0xfffff808161a9981 */ /* 0x000b62000c1e9b00 */
[----:B------:R-:W-:Y:S01]  /*9090*/  P2R R2, PR, RZ, 0x2 ;  /* 0x00000002ff027803 */ /* 0x000fe20000000000 */
[----:B-1----:R-:W-:Y:S01]  /*90a0*/  ULEA UR4, UR5, UR4, 0x18 ;  /* 0x0000000405047291 */ /* 0x002fe2000f8ec0ff */
[----:B------:R-:W-:-:S05]  /*90b0*/  IMAD R28, R32, 0x120, R49 ;  /* 0x00000120201c7824 */ /* 0x000fca00078e0231 */
[----:B------:R-:W-:-:S05]  /*90c0*/  LEA R29, R28, UR4, 0x3 ;  /* 0x000000041c1d7c11 */ /* 0x000fca000f8e18ff */
[----:B------:R-:W-:Y:S01]  /*90d0*/  IMAD R2, R49, 0x40, R29 ;  /* 0x0000004031027824 */ /* 0x000fe200078e021d */
[----:B------:R-:W-:Y:S01]  /*90e0*/  ISETP.NE.AND P0, PT, R52, RZ, PT ;  /* 0x000000ff3400720c */ /* 0x000fe20003f05270 */
[----:B--2---:R-:W-:Y:S04]  /*90f0*/  STS.64 [R29], R6 ;  /* 0x000000061d007388 */ /* 0x004fe80000000a00 */
[----:B---3--:R1:W-:Y:S04]  /*9100*/  STS.64 [R29+0x100], R8 ;  /* 0x000100081d007388 */ /* 0x0083e80000000a00 */
[----:B----4-:R-:W-:Y:S01]  /*9110*/  STS.64 [R29+0x200], R10 ;  /* 0x0002000a1d007388 */ /* 0x010fe20000000a00 */
[----:B-1----:R-:W-:-:S03]  /*9120*/  VIADD R9, R31, 0x3 ;  /* 0x000000031f097836 */ /* 0x002fc60000000000 */
[----:B-----5:R-:W-:Y:S02]  /*9130*/  STS.64 [R29+0x300], R12 ;  /* 0x0003000c1d007388 */ /* 0x020fe40000000a00 */
[----:B------:R-:W-:Y:S02]  /*9140*/  ISETP.EQ.U32.AND P1, PT, R30, R9, PT ;  /* 0x000000091e00720c */ /* 0x000fe40003f22070 */
[----:B------:R-:W-:Y:S04]  /*9150*/  STS.64 [R29+0x400], R14 ;  /* 0x0004000e1d007388 */ /* 0x000fe80000000a00 */
[----:B------:R-:W-:Y:S04]  /*9160*/  STS.64 [R29+0x500], R16 ;  /* 0x000500101d007388 */ /* 0x000fe80000000a00 */
[----:B------:R-:W-:Y:S04]  /*9170*/  STS.64 [R29+0x600], R18 ;  /* 0x000600121d007388 */ /* 0x000fe80000000a00 */
[----:B------:R-:W-:Y:S04]  /*9180*/  STS.64 [R29+0x700], R20 ;  /* 0x000700141d007388 */ /* 0x000fe80000000a00 */
[----:B------:R1:W-:Y:S01]  /*9190*/  STS.64 [R29+0x800], R4 ;  /* 0x000800041d007388 */ /* 0x0003e20000000a00 */
[----:B------:R-:W-:-:S03]  /*91a0*/  NOP ;  /* 0x0000000000007918 */ /* 0x000fc60000000000 */
[----:B------:R-:W-:Y:S04]  /*91b0*/  LDS.64 R24, [R2] ;  /* 0x0000000002187984 */ /* 0x000fe80000000a00 */
[----:B------:R-:W-:Y:S04]  /*91c0*/  LDS.64 R22, [R2+0x8] ;  /* 0x0000080002167984 */ /* 0x000fe80000000a00 */
[----:B------:R-:W2:Y:S04]  /*91d0*/  LDS.64 R20, [R2+0x40] ;  /* 0x0000400002147984 */ /* 0x000ea80000000a00 */
[----:B------:R-:W-:Y:S04]  /*91e0*/  LDS.64 R18, [R2+0x10] ;  /* 0x0000100002127984 */ /* 0x000fe80000000a00 */
[----:B------:R-:W3:Y:S04]  /*91f0*/  LDS.64 R16, [R2+0x18] ;  /* 0x0000180002107984 */ /* 0x000ee80000000a00 */
[----:B------:R-:W4:Y:S04]  /*9200*/  LDS.64 R14, [R2+0x20] ;  /* 0x00002000020e7984 */ /* 0x000f280000000a00 */
[----:B------:R-:W5:Y:S04]  /*9210*/  LDS.64 R12, [R2+0x28] ;  /* 0x00002800020c7984 */ /* 0x000f680000000a00 */
[----:B------:R-:W5:Y:S04]  /*9220*/  LDS.64 R10, [R2+0x30] ;  /* 0x00003000020a7984 */ /* 0x000f680000000a00 */
[----:B------:R-:W5:Y:S01]  /*9230*/  LDS.64 R8, [R2+0x38] ;  /* 0x0000380002087984 */ /* 0x000f620000000a00 */
[----:B-1----:R-:W-:-:S02]  /*9240*/  IMAD R5, R49, 0x8, R28 ;  /* 0x0000000831057824 */ /* 0x002fc400078e021c */
[----:B------:R-:W-:Y:S01]  /*9250*/  IMAD R28, R28, -0x4, R29 ;  /* 0xfffffffc1c1c7824 */ /* 0x000fe200078e021d */
[----:B------:R-:W-:Y:S01]  /*9260*/  BAR.SYNC.DEFER_BLOCKING 0x0 ;  /* 0x0000000000007b1d */ /* 0x000fe20000010000 */
[----:B------:R-:W-:Y:S02]  /*9270*/  IMAD R5, R5, -0x4, R2 ;  /* 0xfffffffc05057824 */ /* 0x000fe400078e0202 */
[----:B------:R-:W-:-:S05]  /*9280*/  VIADD R7, R31, 0x1 ;  /* 0x000000011f077836 */ /* 0x000fca0000000000 */
[----:B------:R-:W-:Y:S01]  /*9290*/  ISETP.EQ.U32.AND P3, PT, R30, R7, PT ;  /* 0x000000071e00720c */ /* 0x000fe20003f62070 */
[----:B0-----:R-:W-:Y:S04]  /*92a0*/  STS [R28], R3 ;  /* 0x000000031c007388 */ /* 0x001fe80000000800 */
        /* <DEDUP_REMOVED lines=17> */
[----:B------:R1:W-:Y:S01]  /*93c0*/  LDS R2, [R5+0x20] ;  /* 0x0000200005027984 */ /* 0x0003e20000000800 */
[----:B------:R-:W-:Y:S01]  /*93d0*/  VIADD R7, R31, 0x2 ;  /* 0x000000021f077836 */ /* 0x000fe20000000000 */
[----:B------:R-:W-:Y:S04]  /*93e0*/  BAR.SYNC.DEFER_BLOCKING 0x0 ;  /* 0x0000000000007b1d */ /* 0x000fe80000010000 */
[----:B------:R-:W-:-:S02]  /*93f0*/  ISETP.EQ.U32.AND P2, PT, R30, R7, PT ;  /* 0x000000071e00720c */ /* 0x000fc40003f42070 */
[----:B------:R-:W-:-:S05]  /*9400*/  LEA R7, R52, UR4, 0x3 ;  /* 0x0000000434077c11 */ /* 0x000fca000f8e18ff */
[----:B--2---:R-:W-:Y:S01]  /*9410*/  STS.64 [R7+0x8d8], R20 ;  /* 0x0008d81407007388 */ /* 0x004fe20000000a00 */
[----:B------:R-:W-:Y:S01]  /*9420*/  BAR.SYNC.DEFER_BLOCKING 0x0 ;  /* 0x0000000000007b1d */ /* 0x000fe20000010000 */
[----:B------:R-:W-:Y:S02]  /*9430*/  ISETP.NE.U32.AND P5, PT, R24, R22, PT ;  /* 0x000000161800720c */ /* 0x000fe40003fa5070 */
[----:B---3--:R-:W-:Y:S02]  /*9440*/  ISETP.NE.U32.AND P4, PT, R18, R16, PT ;  /* 0x000000101200720c */ /* 0x008fe40003f85070 */
[----:B------:R-:W-:Y:S01]  /*9450*/  ISETP.NE.AND.EX P5, PT, R25, R23, PT, P5 ;  /* 0x000000171900720c */ /* 0x000fe20003fa5350 */
[----:B0-----:R-:W-:Y:S01]  /*9460*/  VIADD R3, R31, 0x4 ;  /* 0x000000041f037836 */ /* 0x001fe20000000000 */
[----:B------:R-:W-:Y:S02]  /*9470*/  ISETP.NE.AND.EX P4, PT, R19, R17, PT, P4 ;  /* 0x000000111300720c */ /* 0x000fe40003f85340 */
[----:B------:R-:W-:-:S02]  /*9480*/  ISETP.EQ.OR.EX P3, PT, R50, RZ, P5, P3 ;  /* 0x000000ff3200720c */ /* 0x000fc40002f62730 */
[----:B----4-:R-:W-:Y:S01]  /*9490*/  ISETP.NE.U32.AND P5, PT, R16, R14, PT ;  /* 0x0000000e1000720c */ /* 0x010fe20003fa5070 */
[----:B------:R-:W0:Y:S01]  /*94a0*/  @P0 LDS.64 R26, [R7+0x8d0] ;  /* 0x0008d000071a0984 */ /* 0x000e220000000a00 */
[----:B------:R-:W-:-:S04]  /*94b0*/  ISETP.NE.U32.AND P0, PT, R22, R18, PT ;  /* 0x000000121600720c */ /* 0x000fc80003f05070 */
[----:B------:R-:W-:Y:S02]  /*94c0*/  ISETP.NE.AND.EX P0, PT, R23, R19, PT, P0 ;  /* 0x000000131700720c */ /* 0x000fe40003f05300 */
[----:B------:R-:W-:Y:S02]  /*94d0*/  ISETP.NE.AND.EX P5, PT, R17, R15, PT, P5 ;  /* 0x0000000f1100720c */ /* 0x000fe40003fa5350 */
[----:B------:R-:W-:Y:S02]  /*94e0*/  ISETP.EQ.OR.EX P2, PT, R50, RZ, P0, P2 ;  /* 0x000000ff3200720c */ /* 0x000fe40000742720 */
[----:B------:R-:W-:Y:S01]  /*94f0*/  ISETP.EQ.U32.AND P0, PT, R30, R3, PT ;  /* 0x000000031e00720c */ /* 0x000fe20003f02070 */
[----:B------:R-:W-:Y:S01]  /*9500*/  VIADD R3, R31, 0x5 ;  /* 0x000000051f037836 */ /* 0x000fe20000000000 */
[----:B------:R-:W-:Y:S02]  /*9510*/  ISETP.EQ.OR.EX P1, PT, R50, RZ, P4, P1 ;  /* 0x000000ff3200720c */ /* 0x000fe40002722710 */
[----:B-----5:R-:W-:-:S02]  /*9520*/  ISETP.NE.U32.AND P4, PT, R14, R12, PT ;  /* 0x0000000c0e00720c */ /* 0x020fc40003f85070 */
[----:B------:R-:W-:Y:S02]  /*9530*/  ISETP.EQ.OR.EX P0, PT, R50, RZ, P5, P0 ;  /* 0x000000ff3200720c */ /* 0x000fe40002f02700 */
[----:B------:R-:W-:Y:S02]  /*9540*/  ISETP.EQ.U32.AND P5, PT, R30, R3, PT ;  /* 0x000000031e00720c */ /* 0x000fe40003fa2070 */
[----:B------:R-:W-:Y:S01]  /*9550*/  ISETP.NE.AND.EX P4, PT, R15, R13, PT, P4 ;  /* 0x0000000d0f00720c */ /* 0x000fe20003f85340 */
[----:B------:R-:W-:-:S03]  /*9560*/  VIADD R3, R31, 0x6 ;  /* 0x000000061f037836 */ /* 0x000fc60000000000 */
[----:B------:R-:W-:Y:S02]  /*9570*/  ISETP.EQ.OR.EX P4, PT, R50, RZ, P4, P5 ;  /* 0x000000ff3200720c */ /* 0x000fe40002782750 */
[----:B------:R-:W-:Y:S02]  /*9580*/  ISETP.NE.U32.AND P5, PT, R12, R10, PT ;  /* 0x0000000a0c00720c */ /* 0x000fe40003fa5070 */
[----:B------:R-:W-:Y:S02]  /*9590*/  ISETP.EQ.U32.AND P6, PT, R30, R3, PT ;  /* 0x000000031e00720c */ /* 0x000fe40003fc2070 */
[----:B------:R-:W-:Y:S01]  /*95a0*/  ISETP.NE.AND.EX P5, PT, R13, R11, PT, P5 ;  /* 0x0000000b0d00720c */ /* 0x000fe20003fa5350 */
[----:B------:R-:W-:-:S03]  /*95b0*/  VIADD R3, R31, 0x7 ;  /* 0x000000071f037836 */ /* 0x000fc60000000000 */
[----:B------:R-:W-:Y:S02]  /*95c0*/  ISETP.EQ.OR.EX P6, PT, R50, RZ, P5, P6 ;  /* 0x000000ff3200720c */ /* 0x000fe40002fc2760 */
[----:B------:R-:W-:Y:S02]  /*95d0*/  ISETP.NE.U32.AND P5, PT, R10, R8, PT ;  /* 0x000000080a00720c */ /* 0x000fe40003fa5070 */
[----:B-1----:R-:W-:Y:S02]  /*95e0*/  P2R R5, PR, RZ, 0x40 ;  /* 0x00000040ff057803 */ /* 0x002fe40000000000 */
[----:B------:R-:W-:Y:S02]  /*95f0*/  ISETP.NE.AND.EX P5, PT, R11, R9, PT, P5 ;  /* 0x000000090b00720c */ /* 0x000fe40003fa5350 */
[----:B------:R-:W-:-:S04]  /*9600*/  ISETP.EQ.U32.AND P6, PT, R30, R3, PT ;  /* 0x000000031e00720c */ /* 0x000fc80003fc2070 */
[----:B------:R-:W-:Y:S02]  /*9610*/  ISETP.EQ.OR.EX P5, PT, R50, RZ, P5, P6 ;  /* 0x000000ff3200720c */ /* 0x000fe40002fa2760 */
[----:B0-----:R-:W-:Y:S02]  /*9620*/  ISETP.NE.U32.AND P6, PT, R26, R24, PT ;  /* 0x000000181a00720c */ /* 0x001fe40003fc5070 */
[----:B------:R-:W-:Y:S02]  /*9630*/  P2R R51, PR, RZ, 0x20 ;  /* 0x00000020ff337803 */ /* 0x000fe40000000000 */
[----:B------:R-:W-:Y:S02]  /*9640*/  ISETP.NE.AND.EX P6, PT, R27, R25, PT, P6 ;  /* 0x000000191b00720c */ /* 0x000fe40003fc5360 */
[----:B------:R-:W-:Y:S01]  /*9650*/  ISETP.EQ.U32.AND P5, PT, R30, R31, PT ;  /* 0x0000001f1e00720c */ /* 0x000fe20003fa2070 */
[----:B------:R-:W-:Y:S01]  /*9660*/  VIADD R31, R31, 0x8 ;  /* 0x000000081f1f7836 */ /* 0x000fe20000000000 */
[----:B------:R-:W-:-:S02]  /*9670*/  SEL R4, R48, RZ, !P3 ;  /* 0x000000ff30047207 */ /* 0x000fc40005800000 */
[----:B------:R-:W-:Y:S02]  /*9680*/  ISETP.EQ.OR.EX P5, PT, R50, RZ, P6, P5 ;  /* 0x000000ff3200720c */ /* 0x000fe400037a2750 */
[----:B------:R-:W-:Y:S02]  /*9690*/  ISETP.NE.U32.AND P6, PT, R8, R20, PT ;  /* 0x000000140800720c */ /* 0x000fe40003fc5070 */
[----:B------:R-:W-:Y:S01]  /*96a0*/  P2R R3, PR, RZ, 0x20 ;  /* 0x00000020ff037803 */ /* 0x000fe20000000000 */
[----:B------:R-:W-:Y:S01]  /*96b0*/  IMAD.IADD R4, R47, 0x1, R4 ;  /* 0x000000012f047824 */ /* 0x000fe200078e0204 */
[----:B------:R-:W-:Y:S02]  /*96c0*/  ISETP.NE.AND.EX P6, PT, R9, R21, PT, P6 ;  /* 0x000000150900720c */ /* 0x000fe40003fc5360 */
[----:B------:R-:W-:-:S04]  /*96d0*/  ISETP.EQ.U32.AND P5, PT, R30, R31, PT ;  /* 0x0000001f1e00720c */ /* 0x000fc80003fa2070 */
[----:B------:R-:W-:Y:S02]  /*96e0*/  ISETP.EQ.OR.EX P5, PT, R50, RZ, P6, P5 ;  /* 0x000000ff3200720c */ /* 0x000fe400037a2750 */
[----:B------:R-:W-:Y:S02]  /*96f0*/  ISETP.NE.AND P6, PT, R3, RZ, PT ;  /* 0x000000ff0300720c */ /* 0x000fe40003fc5270 */
[----:B------:R-:W-:-:S05]  /*9700*/  SEL R3, R4, RZ, !P2 ;  /* 0x000000ff04037207 */ /* 0x000fca0005000000 */
[----:B------:R-:W-:-:S05]  /*9710*/  IMAD.IADD R3, R46, 0x1, R3 ;  /* 0x000000012e037824 */ /* 0x000fca00078e0203 */
[----:B------:R-:W-:-:S05]  /*9720*/  SEL R4, R3, RZ, !P1 ;  /* 0x000000ff03047207 */ /* 0x000fca0004800000 */
[----:B------:R-:W-:-:S05]  /*9730*/  IMAD.IADD R4, R45, 0x1, R4 ;  /* 0x000000012d047824 */ /* 0x000fca00078e0204 */
[----:B------:R-:W-:-:S05]  /*9740*/  SEL R3, R4, RZ, !P0 ;  /* 0x000000ff04037207 */ /* 0x000fca0004000000 */
[----:B------:R-:W-:Y:S01]  /*9750*/  IMAD.IADD R3, R44, 0x1, R3 ;  /* 0x000000012c037824 */ /* 0x000fe200078e0203 */
[----:B------:R-:W-:-:S04]  /*9760*/  SEL R6, RZ, 0x1, !P6 ;  /* 0x00000001ff067807 */ /* 0x000fc80007000000 */
[----:B------:R-:W-:Y:S02]  /*9770*/  SEL R4, R3, RZ, !P4 ;  /* 0x000000ff03047207 */ /* 0x000fe40006000000 */
[----:B------:R-:W-:Y:S02]  /*9780*/  SEL R3, RZ, 0x1, !P3 ;  /* 0x00000001ff037807 */ /* 0x000fe40005800000 */
[----:B------:R-:W-:Y:S02]  /*9790*/  SEL R38, RZ, 0x1, !P4 ;  /* 0x00000001ff267807 */ /* 0x000fe40006000000 */
[----:B------:R-:W-:Y:S01]  /*97a0*/  IADD3 R7, P4, PT, R3, R6, RZ ;  /* 0x0000000603077210 */ /* 0x000fe20007f9e0ff */
[----:B------:R-:W-:-:S04]  /*97b0*/  IMAD.IADD R4, R43, 0x1, R4 ;  /* 0x000000012b047824 */ /* 0x000fc800078e0204 */
[----:B------:R-:W-:Y:S01]  /*97c0*/  IMAD.X R6, RZ, RZ, RZ, P4 ;  /* 0x000000ffff067224 */ /* 0x000fe200020e06ff */
[----:B------:R-:W-:-:S04]  /*97d0*/  ISETP.NE.AND P4, PT, R5, RZ, PT ;  /* 0x000000ff0500720c */ /* 0x000fc80003f85270 */
[----:B------:R-:W-:Y:S02]  /*97e0*/  SEL R3, R4, RZ, !P4 ;  /* 0x000000ff04037207 */ /* 0x000fe40006000000 */
[----:B------:R-:W-:Y:S02]  /*97f0*/  SEL R4, RZ, 0x1, !P2 ;  /* 0x00000001ff047807 */ /* 0x000fe40005000000 */
[----:B------:R-:W-:Y:S01]  /*9800*/  SEL R5, RZ, 0x1, !P4 ;  /* 0x00000001ff057807 */ /* 0x000fe20006000000 */
[----:B------:R-:W-:Y:S01]  /*9810*/  IMAD.IADD R3, R42, 0x1, R3 ;  /* 0x000000012a037824 */ /* 0x000fe200078e0203 */
[----:B------:R-:W-:Y:S02]  /*9820*/  IADD3 R7, P4, PT, R7, R4, RZ ;  /* 0x0000000407077210 */ /* 0x000fe40007f9e0ff */
[----:B------:R-:W-:Y:S02]  /*9830*/  ISETP.NE.AND P6, PT, R51, RZ, PT ;  /* 0x000000ff3300720c */ /* 0x000fe40003fc5270 */
[----:B------:R-:W-:Y:S01]  /*9840*/  SEL R4, RZ, 0x1, !P1 ;  /* 0x00000001ff047807 */ /* 0x000fe20004800000 */
[----:B------:R-:W-:Y:S01]  /*9850*/  IMAD.X R6, RZ, RZ, R6, P4 ;  /* 0x000000ffff067224 */ /* 0x000fe200020e0606 */
[----:B------:R-:W-:-:S02]  /*9860*/  SEL R3, R3, RZ, !P6 ;  /* 0x000000ff03037207 */ /* 0x000fc40007000000 */
[----:B------:R-:W-:Y:S02]  /*9870*/  IADD3 R7, P4, PT, R7, R4, RZ ;  /* 0x0000000407077210 */ /* 0x000fe40007f9e0ff */
[----:B------:R-:W-:Y:S01]  /*9880*/  SEL R4, RZ, 0x1, !P0 ;  /* 0x00000001ff047807 */ /* 0x000fe20004000000 */
[----:B------:R-:W-:Y:S02]  /*9890*/  IMAD.IADD R3, R40, 0x1, R3 ;  /* 0x0000000128037824 */ /* 0x000fe400078e0203 */
[----:B------:R-:W-:Y:S01]  /*98a0*/  IMAD.X R6, RZ, RZ, R6, P4 ;  /* 0x000000ffff067224 */ /* 0x000fe200020e0606 */
[----:B------:R-:W-:Y:S02]  /*98b0*/  IADD3 R7, P4, PT, R7, R4, RZ ;  /* 0x0000000407077210 */ /* 0x000fe40007f9e0ff */
[----:B------:R-:W-:-:S03]  /*98c0*/  SEL R3, R3, RZ, !P5 ;  /* 0x000000ff03037207 */ /* 0x000fc60006800000 */
[----:B------:R-:W-:Y:S01]  /*98d0*/  IMAD.X R41, RZ, RZ, R6, P4 ;  /* 0x000000ffff297224 */ /* 0x000fe200020e0606 */
[----:B------:R-:W-:Y:S01]  /*98e0*/  IADD3 R38, P4, PT, R7, R38, RZ ;  /* 0x0000002607267210 */ /* 0x000fe20007f9e0ff */
[----:B------:R-:W-:Y:S01]  /*98f0*/  IMAD.IADD R2, R2, 0x1, R3 ;  /* 0x0000000102027824 */ /* 0x000fe200078e0203 */
[----:B------:R-:W-:-:S03]  /*9900*/  SEL R7, RZ, 0x1, !P6 ;  /* 0x00000001ff077807 */ /* 0x000fc60007000000 */
[----:B------:R-:W-:Y:S01]  /*9910*/  IMAD.X R39, RZ, RZ, R41, P4 ;  /* 0x000000ffff277224 */ /* 0x000fe200020e0629 */
[----:B------:R-:W-:Y:S02]  /*9920*/  IADD3 R36, P4, PT, R38, R5, RZ ;  /* 0x0000000526247210 */ /* 0x000fe40007f9e0ff */
[----:B------:R-:W0:Y:S03]  /*9930*/  SHFL.UP PT, R5, R2, 0x1, RZ ;  /* 0x0420000002057989 */ /* 0x000e2600000e00ff */
[----:B------:R-:W-:Y:S01]  /*9940*/  IMAD.X R37, RZ, RZ, R39, P4 ;  /* 0x000000ffff257224 */ /* 0x000fe200020e0627 */
[----:B------:R-:W-:Y:S02]  /*9950*/  IADD3 R34, P4, PT, R36, R7, RZ ;  /* 0x0000000724227210 */ /* 0x000fe40007f9e0ff */
[----:B------:R-:W-:-:S03]  /*9960*/  SEL R3, RZ, 0x1, !P5 ;  /* 0x00000001ff037807 */ /* 0x000fc60006800000 */
[----:B------:R-:W-:Y:S01]  /*9970*/  IMAD.X R35, RZ, RZ, R37, P4 ;  /* 0x000000ffff237224 */ /* 0x000fe200020e0625 */
[----:B------:R-:W-:-:S05]  /*9980*/  IADD3 R28, P4, PT, R34, R3, RZ ;  /* 0x00000003221c7210 */ /* 0x000fca0007f9e0ff */
[----:B------:R-:W-:Y:S01]  /*9990*/  IMAD.X R29, RZ, RZ, R35, P4 ;  /* 0x000000ffff1d7224 */ /* 0x000fe200020e0623 */
[----:B------:R-:W-:Y:S01]  /*99a0*/  ISETP.NE.U32.AND P4, PT, R28, RZ, PT ;  /* 0x000000ff1c00720c */ /* 0x000fe20003f85070 */
[----:B------:R-:W1:Y:S03]  /*99b0*/  SHFL.UP PT, R3, R28, 0x1, RZ ;  /* 0x042000001c037989 */ /* 0x000e6600000e00ff */
[----:B------:R-:W-:Y:S01]  /*99c0*/  ISETP.NE.AND.EX P4, PT, R29, RZ, PT, P4 ;  /* 0x000000ff1d00720c */ /* 0x000fe20003f85340 */
[----:B------:R-:W2:Y:S03]  /*99d0*/  SHFL.UP PT, R4, R29, 0x1, RZ ;  /* 0x042000001d047989 */ /* 0x000ea600000e00ff */
[----:B0-----:R-:W-:Y:S02]  /*99e0*/  SEL R5, R5, RZ, !P4 ;  /* 0x000000ff05057207 */ /* 0x001fe40006000000 */
[----:B------:R-:W-:-:S04]  /*99f0*/  ISETP.GE.AND P4, PT, R49, 0x1, PT ;  /* 0x000000013100780c */ /* 0x000fc80003f86270 */
[----:B------:R-:W-:-:S05]  /*9a00*/  SEL R5, R5, RZ, P4 ;  /* 0x000000ff05057207 */ /* 0x000fca0002000000 */
[----:B------:R-:W-:-:S05]  /*9a10*/  IMAD.IADD R5, R2, 0x1, R5 ;  /* 0x0000000102057824 */ /* 0x000fca00078e0205 */
[----:B------:R-:W0:Y:S01]  /*9a20*/  SHFL.UP PT, R6, R5, 0x2, RZ ;  /* 0x0440000005067989 */ /* 0x000e2200000e00ff */
[----:B-1----:R-:W-:Y:S02]  /*9a30*/  SEL R3, R3, RZ, P4 ;  /* 0x000000ff03037207 */ /* 0x002fe40002000000 */
[----:B--2---:R-:W-:Y:S02]  /*9a40*/  SEL R4, R4, RZ, P4 ;  /* 0x000000ff04047207 */ /* 0x004fe40002000000 */
[----:B------:R-:W-:-:S05]  /*9a50*/  IADD3 R7, P4, PT, R3, R28, RZ ;  /* 0x0000001c03077210 */ /* 0x000fca0007f9e0ff */
[----:B------:R-:W-:Y:S01]  /*9a60*/  IMAD.X R54, R4, 0x1, R29, P4 ;  /* 0x0000000104367824 */ /* 0x000fe200020e061d */
[----:B------:R-:W1:Y:S01]  /*9a70*/  SHFL.UP PT, R2, R7, 0x2, RZ ;  /* 0x0440000007027989 */ /* 0x000e6200000e00ff */
[----:B------:R-:W-:-:S03]  /*9a80*/  ISETP.NE.U32.AND P4, PT, R7, RZ, PT ;  /* 0x000000ff0700720c */ /* 0x000fc60003f85070 */
[----:B------:R-:W2:Y:S01]  /*9a90*/  SHFL.UP PT, R3, R54, 0x2, RZ ;  /* 0x0440000036037989 */ /* 0x000ea200000e00ff */
[----:B------:R-:W-:-:S04]  /*9aa0*/  ISETP.NE.AND.EX P4, PT, R54, RZ, PT, P4 ;  /* 0x000000ff3600720c */ /* 0x000fc80003f85340 */
[----:B0-----:R-:W-:Y:S02]  /*9ab0*/  SEL R6, R6, RZ, !P4 ;  /* 0x000000ff06067207 */ /* 0x001fe40006000000 */
[----:B------:R-:W-:-:S04]  /*9ac0*/  ISETP.GE.AND P4, PT, R49, 0x2, PT ;  /* 0x000000023100780c */ /* 0x000fc80003f86270 */
[----:B------:R-:W-:-:S05]  /*9ad0*/  SEL R6, R6, RZ, P4 ;  /* 0x000000ff06067207 */ /* 0x000fca0002000000 */
[----:B------:R-:W-:Y:S01]  /*9ae0*/  IMAD.IADD R6, R5, 0x1, R6 ;  /* 0x0000000105067824 */ /* 0x000fe200078e0206 */
[----:B-1----:R-:W-:-:S04]  /*9af0*/  SEL R2, R2, RZ, P4 ;  /* 0x000000ff02027207 */ /* 0x002fc80002000000 */
[----:B------:R-:W0:Y:S01]  /*9b00*/  SHFL.UP PT, R4, R6, 0x4, RZ ;  /* 0x0480000006047989 */ /* 0x000e2200000e00ff */
        /* <DEDUP_REMOVED lines=9> */
[----:B------:R-:W-:Y:S02]  /*9ba0*/  SEL R5, R4, RZ, P4 ;  /* 0x000000ff04057207 */ /* 0x000fe40002000000 */
[----:B-1----:R-:W-:-:S03]  /*9bb0*/  SEL R2, R2, RZ, P4 ;  /* 0x000000ff02027207 */ /* 0x002fc60002000000 */
[----:B------:R-:W-:Y:S01]  /*9bc0*/  IMAD.IADD R5, R6, 0x1, R5 ;  /* 0x0000000106057824 */ /* 0x000fe200078e0205 */
[----:B--2---:R-:W-:Y:S02]  /*9bd0*/  SEL R3, R3, RZ, P4 ;  /* 0x000000ff03037207 */ /* 0x004fe40002000000 */
[----:B------:R-:W-:Y:S02]  /*9be0*/  IADD3 R29, P4, PT, R2, R29, RZ ;  /* 0x0000001d021d7210 */ /* 0x000fe40007f9e0ff */
[----:B------:R-:W0:Y:S03]  /*9bf0*/  SHFL.UP PT, R4, R5, 0x8, RZ ;  /* 0x0500000005047989 */ /* 0x000e2600000e00ff */
[----:B------:R-:W-:Y:S01]  /*9c00*/  IMAD.X R6, R3, 0x1, R28, P4 ;  /* 0x0000000103067824 */ /* 0x000fe200020e061c */
[----:B------:R-:W1:Y:S04]  /*9c10*/  SHFL.UP PT, R2, R29, 0x8, RZ ;  /* 0x050000001d027989 */ /* 0x000e6800000e00ff */
[----:B------:R-:W2:Y:S01]  /*9c20*/  SHFL.UP PT, R3, R6, 0x8, RZ ;  /* 0x0500000006037989 */ /* 0x000ea200000e00ff */
[----:B------:R-:W-:-:S04]  /*9c30*/  ISETP.NE.U32.AND P4, PT, R29, RZ, PT ;  /* 0x000000ff1d00720c */ /* 0x000fc80003f85070 */
[----:B------:R-:W-:-:S04]  /*9c40*/  ISETP.NE.AND.EX P4, PT, R6, RZ, PT, P4 ;  /* 0x000000ff0600720c */ /* 0x000fc80003f85340 */
[----:B0-----:R-:W-:Y:S02]  /*9c50*/  SEL R4, R4, RZ, !P4 ;  /* 0x000000ff04047207 */ /* 0x001fe40006000000 */
[----:B------:R-:W-:-:S04]  /*9c60*/  ISETP.GE.AND P4, PT, R49, 0x8, PT ;  /* 0x000000083100780c */ /* 0x000fc80003f86270 */
[----:B------:R-:W-:Y:S02]  /*9c70*/  SEL R4, R4, RZ, P4 ;  /* 0x000000ff04047207 */ /* 0x000fe40002000000 */
[----:B-1----:R-:W-:Y:S02]  /*9c80*/  SEL R2, R2, RZ, P4 ;  /* 0x000000ff02027207 */ /* 0x002fe40002000000 */
[----:B--2---:R-:W-:Y:S01]  /*9c90*/  SEL R3, R3, RZ, P4 ;  /* 0x000000ff03037207 */ /* 0x004fe20002000000 */
[----:B------:R-:W-:Y:S01]  /*9ca0*/  IMAD.IADD R4, R5, 0x1, R4 ;  /* 0x0000000105047824 */ /* 0x000fe200078e0204 */
[----:B------:R-:W-:-:S04]  /*9cb0*/  IADD3 R7, P4, PT, R2, R29, RZ ;  /* 0x0000001d02077210 */ /* 0x000fc80007f9e0ff */
[----:B------:R-:W0:Y:S01]  /*9cc0*/  SHFL.UP PT, R5, R4, 0x10, RZ ;  /* 0x0600000004057989 */ /* 0x000e2200000e00ff */
[----:B------:R-:W-:-:S03]  /*9cd0*/  IMAD.X R6, R3, 0x1, R6, P4 ;  /* 0x0000000103067824 */ /* 0x000fc600020e0606 */
[----:B------:R-:W1:Y:S04]  /*9ce0*/  SHFL.UP PT, R2, R7, 0x10, RZ ;  /* 0x0600000007027989 */ /* 0x000e6800000e00ff */
[----:B------:R-:W2:Y:S01]  /*9cf0*/  SHFL.UP PT, R3, R6, 0x10, RZ ;  /* 0x0600000006037989 */ /* 0x000ea200000e00ff */
[----:B------:R-:W-:-:S04]  /*9d00*/  ISETP.NE.U32.AND P4, PT, R7, RZ, PT ;  /* 0x000000ff0700720c */ /* 0x000fc80003f85070 */
[----:B------:R-:W-:-:S04]  /*9d10*/  ISETP.NE.AND.EX P4, PT, R6, RZ, PT, P4 ;  /* 0x000000ff0600720c */ /* 0x000fc80003f85340 */
[----:B0-----:R-:W-:Y:S02]  /*9d20*/  SEL R5, R5, RZ, !P4 ;  /* 0x000000ff05057207 */ /* 0x001fe40006000000 */
[----:B------:R-:W-:-:S04]  /*9d30*/  ISETP.GE.AND P4, PT, R49, 0x10, PT ;  /* 0x000000103100780c */ /* 0x000fc80003f86270 */
[----:B-1----:R-:W-:Y:S02]  /*9d40*/  SEL R2, R2, RZ, P4 ;  /* 0x000000ff02027207 */ /* 0x002fe40002000000 */
[----:B--2---:R-:W-:Y:S02]  /*9d50*/  SEL R3, R3, RZ, P4 ;  /* 0x000000ff03037207 */ /* 0x004fe40002000000 */
[----:B------:R-:W-:Y:S02]  /*9d60*/  SEL R5, R5, RZ, P4 ;  /* 0x000000ff05057207 */ /* 0x000fe40002000000 */
[----:B------:R-:W-:Y:S02]  /*9d70*/  ISETP.NE.AND P4, PT, R49, 0x1f, PT ;  /* 0x0000001f3100780c */ /* 0x000fe40003f85270 */
[----:B------:R-:W-:Y:S01]  /*9d80*/  IADD3 R2, P5, PT, R2, R7, RZ ;  /* 0x0000000702027210 */ /* 0x000fe20007fbe0ff */
[----:B------:R-:W-:-:S04]  /*9d90*/  IMAD.IADD R31, R4, 0x1, R5 ;  /* 0x00000001041f7824 */ /* 0x000fc800078e0205 */
[----:B------:R-:W-:-:S06]  /*9da0*/  IMAD.X R3, R3, 0x1, R6, P5 ;  /* 0x0000000103037824 */ /* 0x000fcc00028e0606 */
[----:B------:R-:W-:-:S05]  /*9db0*/  @!P4 LEA R58, R32, UR4, 0x4 ;  /* 0x00000004203acc11 */ /* 0x000fca000f8e20ff */
[----:B------:R-:W-:Y:S04]  /*9dc0*/  @!P4 STS.64 [R58], R2 ;  /* 0x000000023a00c388 */ /* 0x000fe80000000a00 */
[----:B------:R-:W-:Y:S01]  /*9dd0*/  @!P4 STS [R58+0x8], R31 ;  /* 0x0000081f3a00c388 */ /* 0x000fe20000000800 */
[----:B------:R-:W-:Y:S06]  /*9de0*/  BAR.SYNC.DEFER_BLOCKING 0x0 ;  /* 0x0000000000007b1d */ /* 0x000fec0000010000 */
[----:B------:R-:W-:Y:S04]  /*9df0*/  LDS.64 R54, [UR4+0x10] ;  /* 0x00001004ff367984 */ /* 0x000fe80008000a00 */
[----:B------:R-:W0:Y:S04]  /*9e00*/  LDS.64 R28, [UR4] ;  /* 0x00000004ff1c7984 */ /* 0x000e280008000a00 */
[----:B------:R-:W1:Y:S04]  /*9e10*/  LDS R33, [UR4+0x8] ;  /* 0x00000804ff217984 */ /* 0x000e680008000800 */
[----:B------:R-:W2:Y:S04]  /*9e20*/  LDS R53, [UR4+0x18] ;  /* 0x00001804ff357984 */ /* 0x000ea80008000800 */
[----:B------:R-:W3:Y:S04]  /*9e30*/  LDS.64 R6, [UR4+0x20] ;  /* 0x00002004ff067984 */ /* 0x000ee80008000a00 */
[----:B------:R-:W4:Y:S04]  /*9e40*/  LDS R56, [UR4+0x28] ;  /* 0x00002804ff387984 */ /* 0x000f280008000800 */
[----:B------:R-:W5:Y:S01]  /*9e50*/  LDS.64 R4, [UR4+0x30] ;  /* 0x00003004ff047984 */ /* 0x000f620008000a00 */
[----:B0-----:R-:W-:-:S05]  /*9e60*/  IADD3 R57, P4, PT, R28, R54, RZ ;  /* 0x000000361c397210 */ /* 0x001fca0007f9e0ff */
[----:B------:R-:W-:Y:S01]  /*9e70*/  IMAD.X R59, R29, 0x1, R55, P4 ;  /* 0x000000011d3b7824 */ /* 0x000fe200020e0637 */
[----:B------:R-:W-:-:S04]  /*9e80*/  ISETP.NE.U32.AND P4, PT, R54, RZ, PT ;  /* 0x000000ff3600720c */ /* 0x000fc80003f85070 */
[----:B------:R-:W-:-:S04]  /*9e90*/  ISETP.NE.AND.EX P4, PT, R55, RZ, PT, P4 ;  /* 0x000000ff3700720c */ /* 0x000fc80003f85340 */
[----:B-1----:R-:W-:Y:S02]  /*9ea0*/  SEL R54, R33, RZ, !P4 ;  /* 0x000000ff21367207 */ /* 0x002fe40006000000 */
[----:B------:R-:W-:-:S03]  /*9eb0*/  ISETP.NE.AND P4, PT, R32, 0x2, PT ;  /* 0x000000022000780c */ /* 0x000fc60003f85270 */
[----:B--2---:R-:W-:Y:S01]  /*9ec0*/  IMAD.IADD R54, R53, 0x1, R54 ;  /* 0x0000000135367824 */ /* 0x004fe200078e0236 */
[----:B------:R-:W-:Y:S01]  /*9ed0*/  SEL R58, R57, R28, !P4 ;  /* 0x0000001c393a7207 */ /* 0x000fe20006000000 */
[----:B------:R-:W0:Y:S01]  /*9ee0*/  LDS R53, [UR4+0x38] ;  /* 0x00003804ff357984 */ /* 0x000e220008000800 */
[----:B------:R-:W-:Y:S02]  /*9ef0*/  SEL R60, R59, R29, !P4 ;  /* 0x0000001d3b3c7207 */ /* 0x000fe40006000000 */
[----:B------:R-:W-:Y:S01]  /*9f00*/  SEL R33, R54, R33, !P4 ;  /* 0x0000002136217207 */ /* 0x000fe20006000000 */
[----:B------:R-:W1:Y:S01]  /*9f10*/  LDS.64 R28, [UR4+0x40] ;  /* 0x00004004ff1c7984 */ /* 0x000e620008000a00 */
[----:B---3--:R-:W-:-:S03]  /*9f20*/  IADD3 R55, P4, PT, R6, R57, RZ ;  /* 0x0000003906377210 */ /* 0x008fc60007f9e0ff */
[----:B------:R-:W2:Y:S02]  /*9f30*/  LDS R57, [UR4+0x48] ;  /* 0x00004804ff397984 */ /* 0x000ea40008000800 */
[----:B------:R-:W-:Y:S01]  /*9f40*/  IMAD.X R59, R7, 0x1, R59, P4 ;  /* 0x00000001073b7824 */ /* 0x000fe200020e063b */
[----:B------:R-:W-:-:S04]  /*9f50*/  ISETP.NE.U32.AND P4, PT, R6, RZ, PT ;  /* 0x000000ff0600720c */ /* 0x000fc80003f85070 */
[----:B------:R-:W-:-:S04]  /*9f60*/  ISETP.NE.AND.EX P4, PT, R7, RZ, PT, P4 ;  /* 0x000000ff0700720c */ /* 0x000fc80003f85340 */
[----:B------:R-:W-:Y:S02]  /*9f70*/  SEL R7, R54, RZ, !P4 ;  /* 0x000000ff36077207 */ /* 0x000fe40006000000 */
[----:B------:R-:W-:-:S03]  /*9f80*/  ISETP.NE.AND P4, PT, R32, 0x3, PT ;  /* 0x000000032000780c */ /* 0x000fc60003f85270 */
[----:B----4-:R-:W-:Y:S01]  /*9f90*/  IMAD.IADD R56, R56, 0x1, R7 ;  /* 0x0000000138387824 */ /* 0x010fe200078e0207 */
[----:B------:R-:W-:Y:S01]  /*9fa0*/  SEL R58, R55, R58, !P4 ;  /* 0x0000003a373a7207 */ /* 0x000fe20006000000 */
[----:B------:R-:W3:Y:S01]  /*9fb0*/  LDS.64 R6, [UR4+0x50] ;  /* 0x00005004ff067984 */ /* 0x000ee20008000a00 */
[----:B------:R-:W-:Y:S02]  /*9fc0*/  SEL R60, R59, R60, !P4 ;  /* 0x0000003c3b3c7207 */ /* 0x000fe40006000000 */
[----:B------:R-:W-:Y:S02]  /*9fd0*/  SEL R33, R56, R33, !P4 ;  /* 0x0000002138217207 */ /* 0x000fe40006000000 */
[----:B-----5:R-:W-:-:S05]  /*9fe0*/  IADD3 R55, P4, PT, R4, R55, RZ ;  /* 0x0000003704377210 */ /* 0x020fca0007f9e0ff */
[----:B------:R-:W-:Y:S01]  /*9ff0*/  IMAD.X R59, R5, 0x1, R59, P4 ;  /* 0x00000001053b7824 */ /* 0x000fe200020e063b */
[----:B------:R-:W-:-:S04]  /*a000*/  ISETP.NE.U32.AND P4, PT, R4, RZ, PT ;  /* 0x000000ff0400720c */ /* 0x000fc80003f85070 */
[----:B------:R-:W-:-:S04]  /*a010*/  ISETP.NE.AND.EX P4, PT, R5, RZ, PT, P4 ;  /* 0x000000ff0500720c */ /* 0x000fc80003f85340 */
[----:B------:R-:W-:Y:S02]  /*a020*/  SEL R56, R56, RZ, !P4 ;  /* 0x000000ff38387207 */ /* 0x000fe40006000000 */
[----:B------:R-:W-:-:S03]  /*a030*/  ISETP.NE.AND P4, PT, R32, 0x4, PT ;  /* 0x000000042000780c */ /* 0x000fc60003f85270 */
[----:B0-----:R-:W-:Y:S01]  /*a040*/  IMAD.IADD R56, R53, 0x1, R56 ;  /* 0x0000000135387824 */ /* 0x001fe200078e0238 */
[----:B------:R-:W-:Y:S01]  /*a050*/  SEL R58, R55, R58, !P4 ;  /* 0x0000003a373a7207 */ /* 0x000fe20006000000 */
[----:B------:R-:W0:Y:S01]  /*a060*/  LDS R53, [UR4+0x58] ;  /* 0x00005804ff357984 */ /* 0x000e220008000800 */
[----:B------:R-:W-:Y:S02]  /*a070*/  SEL R60, R59, R60, !P4 ;  /* 0x0000003c3b3c7207 */ /* 0x000fe40006000000 */
[----:B------:R-:W-:Y:S02]  /*a080*/  SEL R33, R56, R33, !P4 ;  /* 0x0000002138217207 */ /* 0x000fe40006000000 */
[C---:B-1----:R-:W-:Y:S02]  /*a090*/  IADD3 R5, P4, PT, R28.reuse, R55, RZ ;  /* 0x000000371c057210 */ /* 0x042fe40007f9e0ff */
[----:B------:R-:W1:Y:S03]  /*a0a0*/  LDS.64 R54, [UR4+0x60] ;  /* 0x00006004ff367984 */ /* 0x000e660008000a00 */
[----:B------:R-:W-:Y:S01]  /*a0b0*/  IMAD.X R59, R29, 0x1, R59, P4 ;  /* 0x000000011d3b7824 */ /* 0x000fe200020e063b */
[----:B------:R-:W-:-:S02]  /*a0c0*/  ISETP.NE.U32.AND P4, PT, R28, RZ, PT ;  /* 0x000000ff1c00720c */ /* 0x000fc40003f85070 */
[----:B------:R-:W4:Y:S02]  /*a0d0*/  LDS R28, [UR4+0x68] ;  /* 0x00006804ff1c7984 */ /* 0x000f240008000800 */
[----:B------:R-:W-:-:S04]  /*a0e0*/  ISETP.NE.AND.EX P4, PT, R29, RZ, PT, P4 ;  /* 0x000000ff1d00720c */ /* 0x000fc80003f85340 */
[----:B------:R-:W-:Y:S02]  /*a0f0*/  SEL R56, R56, RZ, !P4 ;  /* 0x000000ff38387207 */ /* 0x000fe40006000000 */
[----:B------:R-:W-:-:S03]  /*a100*/  ISETP.NE.AND P4, PT, R32, 0x5, PT ;  /* 0x000000052000780c */ /* 0x000fc60003f85270 */
[----:B--2---:R-:W-:Y:S01]  /*a110*/  IMAD.IADD R56, R57, 0x1, R56 ;  /* 0x0000000139387824 */ /* 0x004fe200078e0238 */
[----:B------:R-:W-:Y:S02]  /*a120*/  SEL R58, R5, R58, !P4 ;  /* 0x0000003a053a7207 */ /* 0x000fe40006000000 */
[----:B------:R-:W-:Y:S02]  /*a130*/  SEL R60, R59, R60, !P4 ;  /* 0x0000003c3b3c7207 */ /* 0x000fe40006000000 */
[----:B------:R-:W-:Y:S02]  /*a140*/  SEL R33, R56, R33, !P4 ;  /* 0x0000002138217207 */ /* 0x000fe40006000000 */
[C---:B---3--:R-:W-:Y:S02]  /*a150*/  IADD3 R29, P4, PT, R6.reuse, R5, RZ ;  /* 0x00000005061d7210 */ /* 0x048fe40007f9e0ff */
[----:B------:R-:W2:Y:S03]  /*a160*/  LDS.64 R4, [UR4+0x70] ;  /* 0x00007004ff047984 */ /* 0x000ea60008000a00 */
[----:B------:R-:W-:Y:S01]  /*a170*/  IMAD.X R57, R7, 0x1, R59, P4 ;  /* 0x0000000107397824 */ /* 0x000fe200020e063b */
[----:B------:R-:W-:-:S04]  /*a180*/  ISETP.NE.U32.AND P4, PT, R6, RZ, PT ;  /* 0x000000ff0600720c */ /* 0x000fc80003f85070 */
[----:B------:R-:W-:-:S04]  /*a190*/  ISETP.NE.AND.EX P4, PT, R7, RZ, PT, P4 ;  /* 0x000000ff0700720c */ /* 0x000fc80003f85340 */
[----:B------:R-:W-:Y:S02]  /*a1a0*/  SEL R56, R56, RZ, !P4 ;  /* 0x000000ff38387207 */ /* 0x000fe40006000000 */
[----:B------:R-:W-:-:S03]  /*a1b0*/  ISETP.NE.AND P4, PT, R32, 0x6, PT ;  /* 0x000000062000780c */ /* 0x000fc60003f85270 */
[----:B0-----:R-:W-:Y:S01]  /*a1c0*/  IMAD.IADD R56, R53, 0x1, R56 ;  /* 0x0000000135387824 */ /* 0x001fe200078e0238 */
[----:B------:R-:W-:Y:S02]  /*a1d0*/  SEL R58, R29, R58, !P4 ;  /* 0x0000003a1d3a7207 */ /* 0x000fe40006000000 */
[----:B------:R-:W-:Y:S02]  /*a1e0*/  SEL R6, R57, R60, !P4 ;  /* 0x0000003c39067207 */ /* 0x000fe40006000000 */
[----:B------:R-:W-:Y:S02]  /*a1f0*/  SEL R33, R56, R33, !P4 ;  /* 0x0000002138217207 */ /* 0x000fe40006000000 */
[C---:B-1----:R-:W-:Y:S02]  /*a200*/  IADD3 R53, P4, PT, R54.reuse, R29, RZ ;  /* 0x0000001d36357210 */ /* 0x042fe40007f9e0ff */
[----:B------:R-:W0:Y:S03]  /*a210*/  LDS R29, [UR4+0x78] ;  /* 0x00007804ff1d7984 */ /* 0x000e260008000800 */
[----:B------:R-:W-:Y:S01]  /*a220*/  IMAD.X R57, R55, 0x1, R57, P4 ;  /* 0x0000000137397824 */ /* 0x000fe200020e0639 */
[----:B------:R-:W-:-:S04]  /*a230*/  ISETP.NE.U32.AND P4, PT, R54, RZ, PT ;  /* 0x000000ff3600720c */ /* 0x000fc80003f85070 */
[----:B------:R-:W-:-:S04]  /*a240*/  ISETP.NE.AND.EX P4, PT, R55, RZ, PT, P4 ;  /* 0x000000ff3700720c */ /* 0x000fc80003f85340 */
[----:B------:R-:W-:Y:S02]  /*a250*/  SEL R7, R56, RZ, !P4 ;  /* 0x000000ff38077207 */ /* 0x000fe40006000000 */
[----:B------:R-:W-:-:S03]  /*a260*/  ISETP.NE.AND P4, PT, R32, 0x7, PT ;  /* 0x000000072000780c */ /* 0x000fc60003f85270 */
[----:B----4-:R-:W-:Y:S01]  /*a270*/  IMAD.IADD R28, R28, 0x1, R7 ;  /* 0x000000011c1c7824 */ /* 0x010fe200078e0207 */
[----:B------:R-:W-:Y:S02]  /*a280*/  SEL R7, R57, R6, !P4 ;  /* 0x0000000639077207 */ /* 0x000fe40006000000 */
[----:B------:R-:W-:Y:S02]  /*a290*/  SEL R58, R53, R58, !P4 ;  /* 0x0000003a353a7207 */ /* 0x000fe40006000000 */
[----:B------:R-:W-:Y:S02]  /*a2a0*/  SEL R6, R28, R33, !P4 ;  /* 0x000000211c067207 */ /* 0x000fe40006000000 */
[----:B--2---:R-:W-:-:S05]  /*a2b0*/  IADD3 R56, P4, PT, R4, R53, RZ ;  /* 0x0000003504387210 */ /* 0x004fca0007f9e0ff */
[----:B------:R-:W-:Y:S01]  /*a2c0*/  IMAD.X R55, R5, 0x1, R57, P4 ;  /* 0x0000000105377824 */ /* 0x000fe200020e0639 */
[----:B------:R-:W-:-:S04]  /*a2d0*/  ISETP.NE.U32.AND P4, PT, R4, RZ, PT ;  /* 0x000000ff0400720c */ /* 0x000fc80003f85070 */
[----:B------:R-:W-:-:S04]  /*a2e0*/  ISETP.NE.AND.EX P4, PT, R5, RZ, PT, P4 ;  /* 0x000000ff0500720c */ /* 0x000fc80003f85340 */
[----:B------:R-:W-:Y:S02]  /*a2f0*/  SEL R54, R28, RZ, !P4 ;  /* 0x000000ff1c367207 */ /* 0x000fe40006000000 */
[----:B------:R-:W-:Y:S01]  /*a300*/  ISETP.GE.U32.AND P4, PT, R52, 0x20, PT ;  /* 0x000000203400780c */ /* 0x000fe20003f86070 */
[----:B------:R1:W2:Y:S04]  /*a310*/  SHFL.UP PT, R33, R2, 0x1, RZ ;  /* 0x0420000002217989 */ /* 0x0002a800000e00ff */
[----:B------:R1:W3:Y:S01]  /*a320*/  SHFL.UP PT, R32, R3, 0x1, RZ ;  /* 0x0420000003207989 */ /* 0x0002e200000e00ff */
[----:B0-----:R-:W-:-:S03]  /*a330*/  IMAD.IADD R54, R29, 0x1, R54 ;  /* 0x000000011d367824 */ /* 0x001fc600078e0236 */
[----:B------:R-:W0:Y:S04]  /*a340*/  SHFL.UP PT, R31, R31, 0x1, RZ ;  /* 0x042000001f1f7989 */ /* 0x000e2800000e00ff */
[----:B-1----:R-:W-:Y:S05]  /*a350*/  @!P4 BRA `(.L_x_618) ;  /* 0x00000000002cc947 */ /* 0x002fea0003800000 */
[----:B------:R-:W-:Y:S02]  /*a360*/  ISETP.NE.AND P5, PT, R49, RZ, PT ;  /* 0x000000ff3100720c */ /* 0x000fe40003fa5270 */
[C---:B--2---:R-:W-:Y:S02]  /*a370*/  ISETP.NE.U32.AND P4, PT, R33.reuse, RZ, PT ;  /* 0x000000ff2100720c */ /* 0x044fe40003f85070 */
[----:B------:R-:W-:Y:S02]  /*a380*/  SEL R33, R33, RZ, P5 ;  /* 0x000000ff21217207 */ /* 0x000fe40002800000 */
[C---:B---3--:R-:W-:Y:S02]  /*a390*/  ISETP.NE.AND.EX P4, PT, R32.reuse, RZ, PT, P4 ;  /* 0x000000ff2000720c */ /* 0x048fe40003f85340 */
[----:B------:R-:W-:Y:S02]  /*a3a0*/  SEL R32, R32, RZ, P5 ;  /* 0x000000ff20207207 */ /* 0x000fe40002800000 */
[----:B------:R-:W-:-:S02]  /*a3b0*/  SEL R0, R6, RZ, !P4 ;  /* 0x000000ff06007207 */ /* 0x000fc40006000000 */
[----:B------:R-:W-:-:S03]  /*a3c0*/  IADD3 R33, P4, PT, R33, R58, RZ ;  /* 0x0000003a21217210 */ /* 0x000fc60007f9e0ff */
[----:B0-----:R-:W-:Y:S02]  /*a3d0*/  @P5 IMAD.IADD R6, R31, 0x1, R0 ;  /* 0x000000011f065824 */ /* 0x001fe400078e0200 */
[----:B------:R-:W-:Y:S02]  /*a3e0*/  IMAD.X R32, R32, 0x1, R7, P4 ;  /* 0x0000000120207824 */ /* 0x000fe400020e0607 */
[----:B------:R-:W-:Y:S01]  /*a3f0*/  IMAD.MOV.U32 R31, RZ, RZ, R6 ;  /* 0x000000ffff1f7224 */ /* 0x000fe200078e0006 */
[----:B------:R-:W-:Y:S06]  /*a400*/  BRA `(.L_x_619) ;  /* 0x0000001000447947 */ /* 0x000fec0003800000 */
.L_x_618:
[----:B------:R-:W1:Y:S01]  /*a410*/  LDC.64 R28, c[0x0][0x3b0] ;  /* 0x0000ec00ff1c7b82 */ /* 0x000e620000000a00 */
[----:B------:R-:W-:Y:S01]  /*a420*/  ISETP.NE.AND P4, PT, R52, RZ, PT ;  /* 0x000000ff3400720c */ /* 0x000fe20003f85270 */
[----:B------:R-:W4:Y:S01]  /*a430*/  LDCU UR5, c[0x0][0x370] ;  /* 0x00006e00ff0577ac */ /* 0x000f220008000800 */
[----:B------:R-:W-:-:S11]  /*a440*/  LOP3.LUT R53, RZ, R52, RZ, 0x33, !PT ;  /* 0x00000034ff357212 */ /* 0x000fd600078e33ff */
[----:B------:R-:W-:Y:S01]  /*a450*/  @!P4 IMAD.MOV.U32 R6, RZ, RZ, R56 ;  /* 0x000000ffff06c224 */ /* 0x000fe200078e0038 */
[----:B------:R0:W-:Y:S01]  /*a460*/  @!P4 STS [UR4+0xd0], R54 ;  /* 0x0000d036ff00c988 */ /* 0x0001e20008000804 */
[----:B------:R-:W-:Y:S02]  /*a470*/  @!P4 IMAD.MOV.U32 R7, RZ, RZ, R55 ;  /* 0x000000ffff07c224 */ /* 0x000fe400078e0037 */
[----:B------:R-:W-:Y:S02]  /*a480*/  @!P4 IMAD.MOV.U32 R4, RZ, RZ, R54 ;  /* 0x000000ffff04c224 */ /* 0x000fe400078e0036 */
[----:B------:R-:W-:Y:S01]  /*a490*/  @!P4 IMAD.MOV.U32 R5, RZ, RZ, 0x64 ;  /* 0x00000064ff05c424 */ /* 0x000fe200078e00ff */
[----:B------:R0:W-:Y:S01]  /*a4a0*/  @!P4 STS.64 [UR4+0xc8], R6 ;  /* 0x0000c806ff00c988 */ /* 0x0001e20008000a04 */
[----:B----4-:R-:W-:Y:S01]  /*a4b0*/  UISETP.GT.U32.AND UP0, UPT, UR5, 0x1f3, UPT ;  /* 0x000001f30500788c */ /* 0x010fe2000bf04070 */
[----:B-1----:R-:W-:-:S05]  /*a4c0*/  IMAD.WIDE.U32 R28, R0, 0x10, R28 ;  /* 0x00000010001c7825 */ /* 0x002fca00078e001c */
[----:B------:R1:W-:Y:S03]  /*a4d0*/  @!P4 ST.E.128.STRONG.GPU desc[UR8][R28.64+0x200], R4 ;  /* 0x000200041c00c985 */ /* 0x0003e6000c10fd08 */
[----:B0-----:R-:W-:Y:S05]  /*a4e0*/  BRA.U UP0, `(.L_x_620) ;  /* 0x0000000100087547 */ /* 0x001fea000b800000 */
[----:B------:R0:W-:Y:S06]  /*a4f0*/  MEMBAR.SC.CTA ;  /* 0x0000000000007992 */ /* 0x0001ec0000000000 */
[----:B0-----:R-:W-:Y:S05]  /*a500*/  BRA `(.L_x_621) ;  /* 0x0000000000087947 */ /* 0x001fea0003800000 */
.L_x_620:
[----:B------:R-:W-:Y:S05]  /*a510*/  NANOSLEEP 0x1c2 ;  /* 0x000001c20000795d */ /* 0x000fea0003800000 */
[----:B------:R-:W-:Y:S01]  /*a520*/  NOP ;  /* 0x0000000000007918 */ /* 0x000fe20000000000 */
.L_x_621:
[----:B-1----:R-:W-:-:S07]  /*a530*/  IMAD.WIDE R28, R53, 0x10, R28 ;  /* 0x00000010351c7825 */ /* 0x002fce00078e021c */
.L_x_623:
[----:B------:R-:W4:Y:S01]  /*a540*/  LD.E.128.STRONG.GPU R4, desc[UR8][R28.64+0x200] ;  /* 0x000200081c047980 */ /* 0x000f22000c10fd00 */
[----:B------:R-:W-:Y:S05]  /*a550*/  YIELD ;  /* 0x0000000000007946 */ /* 0x000fea0003800000 */
[----:B------:R-:W-:Y:S01]  /*a560*/  UMOV UR5, 0xffffffff ;  /* 0xffffffff00057882 */ /* 0x000fe20000000000 */
[----:B----4-:R-:W-:Y:S02]  /*a570*/  ISETP.NE.AND P4, PT, R5, 0x63, PT ;  /* 0x000000630500780c */ /* 0x010fe40003f85270 */
[----:B------:R-:W-:Y:S11]  /*a580*/  BRA.DIV UR5, `(.L_x_622) ;  /* 0x0000003e05347947 */ /* 0x000ff6000b800000 */
[----:B------:R-:W-:-:S13]  /*a590*/  VOTE.ANY P4, !P4 ;  /* 0x0000000000ff7806 */ /* 0x000fda0006080100 */
.L_x_776:
[----:B------:R-:W-:Y:S05]  /*a5a0*/  @P4 BRA `(.L_x_623) ;  /* 0xfffffffc00e44947 */ /* 0x000fea000383ffff */
[----:B------:R-:W-:Y:S01]  /*a5b0*/  UMOV UR5, 0xffffffff ;  /* 0xffffffff00057882 */ /* 0x000fe20000000000 */
[----:B------:R-:W-:Y:S01]  /*a5c0*/  ISETP.NE.AND P4, PT, R5, 0x65, PT ;  /* 0x000000650500780c */ /* 0x000fe20003f85270 */
[----:B------:R-:W-:Y:S02]  /*a5d0*/  IMAD.MOV.U32 R58, RZ, RZ, R6 ;  /* 0x000000ffff3a7224 */ /* 0x000fe400078e0006 */
[----:B------:R-:W-:Y:S02]  /*a5e0*/  IMAD.MOV.U32 R59, RZ, RZ, R7 ;  /* 0x000000ffff3b7224 */ /* 0x000fe400078e0007 */
[----:B------:R-:W-:Y:S01]  /*a5f0*/  IMAD.MOV.U32 R57, RZ, RZ, R4 ;  /* 0x000000ffff397224 */ /* 0x000fe200078e0004 */
[----:B------:R-:W-:Y:S07]  /*a600*/  BRA.DIV UR5, `(.L_x_624) ;  /* 0x0000003e05347947 */ /* 0x000fee000b800000 */
[----:B------:R-:W0:Y:S01]  /*a610*/  S2R R64, SR_GEMASK ;  /* 0x0000000000407919 */ /* 0x000e220000003c00 */
[----:B------:R-:W-:-:S04]  /*a620*/  VOTE.ANY R2, PT, !P4 ;  /* 0x0000000000027806 */ /* 0x000fc800060e0100 */
[----:B0-----:R-:W-:-:S05]  /*a630*/  LOP3.LUT R2, R2, 0x80000000, R64, 0xec, !PT ;  /* 0x8000000002027812 */ /* 0x001fca00078eec40 */
[----:B------:R-:W-:-:S05]  /*a640*/  VIADD R3, R2, 0xffffffff ;  /* 0xffffffff02037836 */ /* 0x000fca0000000000 */
[----:B------:R-:W-:-:S04]  /*a650*/  LOP3.LUT R3, R2, R3, RZ, 0xc, !PT ;  /* 0x0000000302037212 */ /* 0x000fc800078e0cff */
[----:B------:R-:W0:Y:S02]  /*a660*/  POPC R7, R3 ;  /* 0x0000000300077309 */ /* 0x000e240000000000 */
[----:B0-----:R0:W1:Y:S04]  /*a670*/  SHFL.DOWN PT, R29, R58, 0x1, R7 ;  /* 0x082000003a1d7989 */ /* 0x00106800000e0007 */
[----:B------:R0:W4:Y:S04]  /*a680*/  SHFL.DOWN PT, R28, R59, 0x1, R7 ;  /* 0x082000003b1c7989 */ /* 0x00012800000e0007 */
[----:B------:R0:W0:Y:S02]  /*a690*/  SHFL.DOWN PT, R6, R57, 0x1, R7 ;  /* 0x0820000039067989 */ /* 0x00002400000e0007 */
.L_x_782:
[----:B------:R-:W-:Y:S01]  /*a6a0*/  ISETP.GE.AND P5, PT, R49, R7, PT ;  /* 0x000000073100720c */ /* 0x000fe20003fa6270 */
[----:B------:R-:W-:-:S12]  /*a6b0*/  UMOV UR5, 0xffffffff ;  /* 0xffffffff00057882 */ /* 0x000fd80000000000 */
[----:B-1----:R-:W-:-:S05]  /*a6c0*/  @!P5 IADD3 R29, P4, PT, R29, R58, RZ ;  /* 0x0000003a1d1dd210 */ /* 0x002fca0007f9e0ff */
[----:B----4-:R-:W-:Y:S01]  /*a6d0*/  @!P5 IMAD.X R52, R28, 0x1, R59, P4 ;  /* 0x000000011c34d824 */ /* 0x010fe200020e063b */
[----:B------:R-:W-:Y:S01]  /*a6e0*/  @!P5 ISETP.NE.U32.AND P4, PT, R58, RZ, PT ;  /* 0x000000ff3a00d20c */ /* 0x000fe20003f85070 */
[----:B0-----:R-:W-:-:S03]  /*a6f0*/  @!P5 IMAD.MOV.U32 R58, RZ, RZ, R29 ;  /* 0x000000ffff3ad224 */ /* 0x001fc600078e001d */
[----:B------:R-:W-:-:S04]  /*a700*/  @!P5 ISETP.NE.AND.EX P4, PT, R59, RZ, PT, P4 ;  /* 0x000000ff3b00d20c */ /* 0x000fc80003f85340 */
[----:B------:R-:W-:Y:S01]  /*a710*/  @!P5 SEL R28, R6, RZ, !P4 ;  /* 0x000000ff061cd207 */ /* 0x000fe20006000000 */
[----:B------:R-:W-:Y:S08]  /*a720*/  BRA.DIV UR5, `(.L_x_625) ;  /* 0x0000003e05607947 */ /* 0x000ff0000b800000 */
.L_x_785:
[----:B------:R-:W-:Y:S01]  /*a730*/  UMOV UR5, 0xffffffff ;  /* 0xffffffff00057882 */ /* 0x000fe20000000000 */
[----:B------:R-:W-:Y:S02]  /*a740*/  @!P5 IMAD.MOV.U32 R59, RZ, RZ, R52 ;  /* 0x000000ffff3bd224 */ /* 0x000fe400078e0034 */
[----:B------:R-:W-:Y:S01]  /*a750*/  @!P5 IMAD.IADD R57, R57, 0x1, R28 ;  /* 0x000000013939d824 */ /* 0x000fe200078e021c */
[----:B------:R-:W-:Y:S06]  /*a760*/  BRA.DIV UR5, `(.L_x_626) ;  /* 0x0000003e05707947 */ /* 0x000fec000b800000 */
[----:B------:R0:W1:Y:S04]  /*a770*/  SHFL.DOWN PT, R29, R58, 0x2, R7 ;  /* 0x084000003a1d7989 */ /* 0x00006800000e0007 */
[----:B------:R0:W4:Y:S04]  /*a780*/  SHFL.DOWN PT, R28, R59, 0x2, R7 ;  /* 0x084000003b1c7989 */ /* 0x00012800000e0007 */
[----:B------:R0:W0:Y:S02]  /*a790*/  SHFL.DOWN PT, R6, R57, 0x2, R7 ;  /* 0x0840000039067989 */ /* 0x00002400000e0007 */
.L_x_790:
[----:B------:R-:W-:Y:S01]  /*a7a0*/  VIADD R63, R49, 0x2 ;  /* 0x00000002313f7836 */ /* 0x000fe20000000000 */
[----:B------:R-:W-:-:S04]  /*a7b0*/  UMOV UR5, 0xffffffff ;  /* 0xffffffff00057882 */ /* 0x000fc80000000000 */
[----:B------:R-:W-:-:S13]  /*a7c0*/  ISETP.GT.AND P5, PT, R63, R7, PT ;  /* 0x000000073f00720c */ /* 0x000fda0003fa4270 */
[----:B------:R-:W-:-:S04]  /*a7d0*/  @!P5 ISETP.NE.U32.AND P4, PT, R58, RZ, PT ;  /* 0x000000ff3a00d20c */ /* 0x000fc80003f85070 */
[----:B------:R-:W-:-:S04]  /*a7e0*/  @!P5 ISETP.NE.AND.EX P4, PT, R59, RZ, PT, P4 ;  /* 0x000000ff3b00d20c */ /* 0x000fc80003f85340 */
[----:B0-----:R-:W-:Y:S02]  /*a7f0*/  @!P5 SEL R52, R6, RZ, !P4 ;  /* 0x000000ff0634d207 */ /* 0x001fe40006000000 */
[----:B-1----:R-:W-:-:S05]  /*a800*/  @!P5 IADD3 R29, P4, PT, R29, R58, RZ ;  /* 0x0000003a1d1dd210 */ /* 0x002fca0007f9e0ff */
[----:B----4-:R-:W-:Y:S01]  /*a810*/  @!P5 IMAD.X R28, R28, 0x1, R59, P4 ;  /* 0x000000011c1cd824 */ /* 0x010fe200020e063b */
[----:B------:R-:W-:Y:S07]  /*a820*/  BRA.DIV UR5, `(.L_x_627) ;  /* 0x0000003e05947947 */ /* 0x000fee000b800000 */
.L_x_793:
[----:B------:R-:W-:Y:S01]  /*a830*/  UMOV UR5, 0xffffffff ;  /* 0xffffffff00057882 */ /* 0x000fe20000000000 */
[----:B------:R-:W-:Y:S02]  /*a840*/  @!P5 IMAD.MOV.U32 R58, RZ, RZ, R29 ;  /* 0x000000ffff3ad224 */ /* 0x000fe400078e001d */
[----:B------:R-:W-:Y:S02]  /*a850*/  @!P5 IMAD.MOV.U32 R59, RZ, RZ, R28 ;  /* 0x000000ffff3bd224 */ /* 0x000fe400078e001c */
[----:B------:R-:W-:Y:S01]  /*a860*/  @!P5 IMAD.IADD R57, R57, 0x1, R52 ;  /* 0x000000013939d824 */ /* 0x000fe200078e0234 */
[----:B------:R-:W-:Y:S06]  /*a870*/  BRA.DIV UR5, `(.L_x_628) ;  /* 0x0000003e05a07947 */ /* 0x000fec000b800000 */
[----:B------:R0:W1:Y:S04]  /*a880*/  SHFL.DOWN PT, R29, R58, 0x4, R7 ;  /* 0x088000003a1d7989 */ /* 0x00006800000e0007 */
[----:B------:R0:W4:Y:S04]  /*a890*/  SHFL.DOWN PT, R28, R59, 0x4, R7 ;  /* 0x088000003b1c7989 */ /* 0x00012800000e0007 */
[----:B------:R0:W0:Y:S02]  /*a8a0*/  SHFL.DOWN PT, R6, R57, 0x4, R7 ;  /* 0x0880000039067989 */ /* 0x00002400000e0007 */
.L_x_798:
        /* <DEDUP_REMOVED lines=9> */
.L_x_801:
        /* <DEDUP_REMOVED lines=8> */
.L_x_806:
        /* <DEDUP_REMOVED lines=9> */
.L_x_809:
        /* <DEDUP_REMOVED lines=8> */
.L_x_814:
[----:B------:R-:W-:Y:S01]  /*aad0*/  VIADD R60, R49, 0x10 ;  /* 0x00000010313c7836 */ /* 0x000fe20000000000 */
[----:B------:R-:W5:Y:S01]  /*aae0*/  LDC.64 R28, c[0x0][0x3b0] ;  /* 0x0000ec00ff1c7b82 */ /* 0x000f620000000a00 */
[----:B------:R-:W-:-:S03]  /*aaf0*/  UMOV UR5, 0xffffffff ;  /* 0xffffffff00057882 */ /* 0x000fc60000000000 */
[----:B------:R-:W-:-:S13]  /*ab00*/  ISETP.GT.AND P4, PT, R60, R7, PT ;  /* 0x000000073c00720c */ /* 0x000fda0003f84270 */
[----:B-1----:R-:W-:-:S05]  /*ab10*/  @!P4 IADD3 R65, P5, PT, R65, R58, RZ ;  /* 0x0000003a4141c210 */ /* 0x002fca0007fbe0ff */
[----:B----4-:R-:W-:Y:S01]  /*ab20*/  @!P4 IMAD.X R52, R52, 0x1, R59, P5 ;  /* 0x000000013434c824 */ /* 0x010fe200028e063b */
[----:B------:R-:W-:Y:S01]  /*ab30*/  @!P4 ISETP.NE.U32.AND P5, PT, R58, RZ, PT ;  /* 0x000000ff3a00c20c */ /* 0x000fe20003fa5070 */
[----:B0-----:R-:W-:Y:S01]  /*ab40*/  @!P4 IMAD.MOV.U32 R58, RZ, RZ, R65 ;  /* 0x000000ffff3ac224 */ /* 0x001fe200078e0041 */
[----:B-----5:R-:W-:Y:S02]  /*ab50*/  IADD3 R28, P6, PT, R28, 0x200, RZ ;  /* 0x000002001c1c7810 */ /* 0x020fe40007fde0ff */
[----:B------:R-:W-:Y:S01]  /*ab60*/  @!P4 ISETP.NE.AND.EX P5, PT, R59, RZ, PT, P5 ;  /* 0x000000ff3b00c20c */ /* 0x000fe20003fa5350 */
[----:B------:R-:W-:-:S03]  /*ab70*/  @!P4 IMAD.MOV.U32 R59, RZ, RZ, R52 ;  /* 0x000000ffff3bc224 */ /* 0x000fc600078e0034 */
[----:B------:R-:W-:Y:S02]  /*ab80*/  @!P4 SEL R6, R6, RZ, !P5 ;  /* 0x000000ff0606c207 */ /* 0x000fe40006800000 */
[----:B------:R-:W-:-:S03]  /*ab90*/  ISETP.NE.AND P5, PT, R5, 0x65, PT ;  /* 0x000000650500780c */ /* 0x000fc60003fa5270 */
[----:B------:R-:W-:Y:S01]  /*aba0*/  @!P4 IMAD.IADD R57, R57, 0x1, R6 ;  /* 0x000000013939c824 */ /* 0x000fe200078e0206 */
[----:B------:R-:W-:Y:S09]  /*abb0*/  BRA.DIV UR5, `(.L_x_633) ;  /* 0x00000042050c7947 */ /* 0x000ff2000b800000 */
.L_x_817:
[----:B------:R-:W-:Y:S01]  /*abc0*/  UMOV UR5, 0xffffffff ;  /* 0xffffffff00057882 */ /* 0x000fe20000000000 */
[----:B------:R-:W-:Y:S02]  /*abd0*/  IMAD.X R29, RZ, RZ, R29, P6 ;  /* 0x000000ffff1d7224 */ /* 0x000fe400030e061d */
[----:B------:R-:W-:Y:S01]  /*abe0*/  IMAD.IADD R65, R53, 0x1, R0 ;  /* 0x0000000135417824 */ /* 0x000fe200078e0200 */
[----:B------:R-:W-:Y:S06]  /*abf0*/  BRA.DIV UR5, `(.L_x_634) ;  /* 0x00000042051c7947 */ /* 0x000fec000b800000 */
[----:B------:R-:W-:-:S13]  /*ac00*/  VOTE.ALL P5, P5 ;  /* 0x0000000000ff7806 */ /* 0x000fda00028a0000 */
.L_x_820:
[----:B------:R-:W-:Y:S05]  /*ac10*/  @!P5 BRA `(.L_x_635) ;  /* 0x0000000400b4d947 */ /* 0x000fea0003800000 */
.L_x_649:
[----:B------:R-:W-:-:S07]  /*ac20*/  IMAD.WIDE R52, R65, 0x10, R28 ;  /* 0x0000001041347825 */ /* 0x000fce00078e021c */
.L_x_637:
[----:B------:R-:W4:Y:S01]  /*ac30*/  LD.E.128.STRONG.GPU R4, desc[UR8][R52.64+-0x200] ;  /* 0xfffe000834047980 */ /* 0x000f22000c10fd00 */
[----:B------:R-:W-:Y:S05]  /*ac40*/  YIELD ;  /* 0x0000000000007946 */ /* 0x000fea0003800000 */
[----:B------:R-:W-:Y:S01]  /*ac50*/  UMOV UR5, 0xffffffff ;  /* 0xffffffff00057882 */ /* 0x000fe20000000000 */
[----:B----4-:R-:W-:Y:S02]  /*ac60*/  ISETP.NE.AND P4, PT, R5, 0x63, PT ;  /* 0x000000630500780c */ /* 0x010fe40003f85270 */
[----:B------:R-:W-:Y:S11]  /*ac70*/  BRA.DIV UR5, `(.L_x_636) ;  /* 0x0000004205207947 */ /* 0x000ff6000b800000 */
[----:B------:R-:W-:-:S13]  /*ac80*/  VOTE.ANY P4, !P4 ;  /* 0x0000000000ff7806 */ /* 0x000fda0006080100 */
.L_x_823:
        /* <DEDUP_REMOVED lines=11> */
[----:B------:R-:W0:Y:S02]  /*ad40*/  POPC R7, R3 ;  /* 0x0000000300077309 */ /* 0x000e240000000000 */
[----:B0-----:R0:W1:Y:S04]  /*ad50*/  SHFL.DOWN PT, R68, R53, 0x1, R7 ;  /* 0x0820000035447989 */ /* 0x00106800000e0007 */
[----:B------:R0:W4:Y:S04]  /*ad60*/  SHFL.DOWN PT, R67, R52, 0x1, R7 ;  /* 0x0820000034437989 */ /* 0x00012800000e0007 */
[----:B------:R0:W0:Y:S02]  /*ad70*/  SHFL.DOWN PT, R69, R66, 0x1, R7 ;  /* 0x0820000042457989 */ /* 0x00002400000e0007 */
.L_x_829:
[----:B------:R-:W-:Y:S01]  /*ad80*/  ISETP.GE.AND P5, PT, R49, R7, PT ;  /* 0x000000073100720c */ /* 0x000fe20003fa6270 */
[----:B------:R-:W-:-:S12]  /*ad90*/  UMOV UR5, 0xffffffff ;  /* 0xffffffff00057882 */ /* 0x000fd80000000000 */
[----:B-1----:R-:W-:Y:S02]  /*ada0*/  @!P5 IADD3 R68, P4, PT, R68, R53, RZ ;  /* 0x000000354444d210 */ /* 0x002fe40007f9e0ff */
[----:B------:R-:W-:-:S03]  /*adb0*/  @!P5 ISETP.NE.U32.AND P6, PT, R53, RZ, PT ;  /* 0x000000ff3500d20c */ /* 0x000fc60003fc5070 */
[----:B----4-:R-:W-:Y:S01]  /*adc0*/  @!P5 IMAD.X R67, R67, 0x1, R52, P4 ;  /* 0x000000014343d824 */ /* 0x010fe200020e0634 */
[----:B------:R-:W-:Y:S01]  /*add0*/  @!P5 ISETP.NE.AND.EX P6, PT, R52, RZ, PT, P6 ;  /* 0x000000ff3400d20c */ /* 0x000fe20003fc5360 */
[----:B0-----:R-:W-:Y:S01]  /*ade0*/  @!P5 IMAD.MOV.U32 R53, RZ, RZ, R68 ;  /* 0x000000ffff35d224 */ /* 0x001fe200078e0044 */
[----:B------:R-:W-:Y:S11]  /*adf0*/  BRA.DIV UR5, `(.L_x_639) ;  /* 0x0000004205547947 */ /* 0x000ff6000b800000 */
.L_x_832:
[----:B------:R-:W-:Y:S01]  /*ae00*/  @!P5 SEL R69, R69, RZ, !P6 ;  /* 0x000000ff4545d207 */ /* 0x000fe20007000000 */
[----:B------:R-:W-:Y:S01]  /*ae10*/  UMOV UR5, 0xffffffff ;  /* 0xffffffff00057882 */ /* 0x000fe20000000000 */
[----:B------:R-:W-:-:S03]  /*ae20*/  @!P5 IMAD.MOV.U32 R52, RZ, RZ, R67 ;  /* 0x000000ffff34d224 */ /* 0x000fc600078e0043 */
[----:B------:R-:W-:Y:S01]  /*ae30*/  @!P5 IMAD.IADD R66, R66, 0x1, R69 ;  /* 0x000000014242d824 */ /* 0x000fe200078e0245 */
[----:B------:R-:W-:Y:S06]  /*ae40*/  BRA.DIV UR5, `(.L_x_640) ;  /* 0x0000004205607947 */ /* 0x000fec000b800000 */
[----:B------:R0:W1:Y:S04]  /*ae50*/  SHFL.DOWN PT, R68, R53, 0x2, R7 ;  /* 0x0840000035447989 */ /* 0x00006800000e0007 */
[----:B------:R0:W4:Y:S04]  /*ae60*/  SHFL.DOWN PT, R67, R52, 0x2, R7 ;  /* 0x0840000034437989 */ /* 0x00012800000e0007 */
[----:B------:R0:W0:Y:S02]  /*ae70*/  SHFL.DOWN PT, R69, R66, 0x2, R7 ;  /* 0x0840000042457989 */ /* 0x00002400000e0007 */
.L_x_837:
[----:B------:R-:W-:Y:S01]  /*ae80*/  ISETP.GT.AND P5, PT, R63, R7, PT ;  /* 0x000000073f00720c */ /* 0x000fe20003fa4270 */
[----:B------:R-:W-:-:S12]  /*ae90*/  UMOV UR5, 0xffffffff ;  /* 0xffffffff00057882 */ /* 0x000fd80000000000 */
[----:B-1----:R-:W-:Y:S02]  /*aea0*/  @!P5 IADD3 R68, P4, PT, R68, R53, RZ ;  /* 0x000000354444d210 */ /* 0x002fe40007f9e0ff */
[----:B------:R-:W-:-:S03]  /*aeb0*/  @!P5 ISETP.NE.U32.AND P6, PT, R53, RZ, PT ;  /* 0x000000ff3500d20c */ /* 0x000fc60003fc5070 */
[----:B----4-:R-:W-:Y:S01]  /*aec0*/  @!P5 IMAD.X R67, R67, 0x1, R52, P4 ;  /* 0x000000014343d824 */ /* 0x010fe200020e0634 */
[----:B------:R-:W-:Y:S01]  /*aed0*/  @!P5 ISETP.NE.AND.EX P6, PT, R52, RZ, PT, P6 ;  /* 0x000000ff3400d20c */ /* 0x000fe20003fc5360 */
[----:B0-----:R-:W-:Y:S01]  /*aee0*/  @!P5 IMAD.MOV.U32 R53, RZ, RZ, R68 ;  /* 0x000000ffff35d224 */ /* 0x001fe200078e0044 */
[----:B------:R-:W-:Y:S11]  /*aef0*/  BRA.DIV UR5, `(.L_x_641) ;  /* 0x00000042058c7947 */ /* 0x000ff6000b800000 */
.L_x_840:
        /* <DEDUP_REMOVED lines=8> */
.L_x_845:
        /* <DEDUP_REMOVED lines=8> */
.L_x_848:
        /* <DEDUP_REMOVED lines=8> */
.L_x_853:
        /* <DEDUP_REMOVED lines=8> */
.L_x_856:
        /* <DEDUP_REMOVED lines=8> */
.L_x_861:
[----:B------:R-:W-:Y:S01]  /*b180*/  UMOV UR5, 0xffffffff ;  /* 0xffffffff00057882 */ /* 0x000fe20000000000 */
[----:B------:R-:W-:Y:S02]  /*b190*/  ISETP.GT.AND P5, PT, R60, R7, PT ;  /* 0x000000073c00720c */ /* 0x000fe40003fa4270 */
[----:B------:R-:W-:Y:S11]  /*b1a0*/  BRA.DIV UR5, `(.L_x_647) ;  /* 0x0000004605487947 */ /* 0x000ff6000b800000 */
.L_x_864:
[----:B------:R-:W-:Y:S01]  /*b1b0*/  @!P5 ISETP.NE.U32.AND P4, PT, R53, RZ, PT ;  /* 0x000000ff3500d20c */ /* 0x000fe20003f85070 */
[----:B------:R-:W-:Y:S01]  /*b1c0*/  UMOV UR5, 0xffffffff ;  /* 0xffffffff00057882 */ /* 0x000fe20000000000 */
[----:B------:R-:W-:Y:S02]  /*b1d0*/  VIADD R65, R65, 0xffffffe0 ;  /* 0xffffffe041417836 */ /* 0x000fe40000000000 */
[----:B------:R-:W-:-:S04]  /*b1e0*/  @!P5 ISETP.NE.AND.EX P4, PT, R52, RZ, PT, P4 ;  /* 0x000000ff3400d20c */ /* 0x000fc80003f85340 */
[----:B0-----:R-:W-:Y:S02]  /*b1f0*/  @!P5 SEL R69, R69, RZ, !P4 ;  /* 0x000000ff4545d207 */ /* 0x001fe40006000000 */
[----:B-1----:R-:W-:-:S03]  /*b200*/  @!P5 IADD3 R68, P4, PT, R68, R53, RZ ;  /* 0x000000354444d210 */ /* 0x002fc60007f9e0ff */
[----:B------:R-:W-:Y:S02]  /*b210*/  @!P5 IMAD.IADD R66, R66, 0x1, R69 ;  /* 0x000000014242d824 */ /* 0x000fe400078e0245 */
[----:B----4-:R-:W-:Y:S01]  /*b220*/  @!P5 IMAD.X R67, R67, 0x1, R52, P4 ;  /* 0x000000014343d824 */ /* 0x010fe200020e0634 */
[C---:B------:R-:W-:Y:S01]  /*b230*/  ISETP.NE.U32.AND P4, PT, R58.reuse, RZ, PT ;  /* 0x000000ff3a00720c */ /* 0x040fe20003f85070 */
[----:B------:R-:W-:Y:S02]  /*b240*/  @!P5 IMAD.MOV.U32 R53, RZ, RZ, R68 ;  /* 0x000000ffff35d224 */ /* 0x000fe400078e0044 */
[----:B------:R-:W-:Y:S01]  /*b250*/  @!P5 IMAD.MOV.U32 R52, RZ, RZ, R67 ;  /* 0x000000ffff34d224 */ /* 0x000fe200078e0043 */
[----:B------:R-:W-:Y:S02]  /*b260*/  ISETP.NE.AND.EX P4, PT, R59, RZ, PT, P4 ;  /* 0x000000ff3b00720c */ /* 0x000fe40003f85340 */
[----:B------:R-:W-:Y:S02]  /*b270*/  IADD3 R58, P5, PT, R58, R53, RZ ;  /* 0x000000353a3a7210 */ /* 0x000fe40007fbe0ff */
[----:B------:R-:W-:-:S02]  /*b280*/  SEL R66, R66, RZ, !P4 ;  /* 0x000000ff42427207 */ /* 0x000fc40006000000 */
[----:B------:R-:W-:Y:S01]  /*b290*/  ISETP.NE.AND P4, PT, R5, 0x65, PT ;  /* 0x000000650500780c */ /* 0x000fe20003f85270 */
[----:B------:R-:W-:Y:S02]  /*b2a0*/  IMAD.X R59, R59, 0x1, R52, P5 ;  /* 0x000000013b3b7824 */ /* 0x000fe400028e0634 */
[----:B------:R-:W-:Y:S01]  /*b2b0*/  IMAD.IADD R57, R66, 0x1, R57 ;  /* 0x0000000142397824 */ /* 0x000fe200078e0239 */
[----:B------:R-:W-:Y:S09]  /*b2c0*/  BRA.DIV UR5, `(.L_x_648) ;  /* 0x0000004605207947 */ /* 0x000ff2000b800000 */
[----:B------:R-:W-:-:S13]  /*b2d0*/  VOTE.ALL P4, P4 ;  /* 0x0000000000ff7806 */ /* 0x000fda0002080000 */
.L_x_867:
[----:B------:R-:W-:Y:S05]  /*b2e0*/  @P4 BRA `(.L_x_649) ;  /* 0xfffffff8004c4947 */ /* 0x000fea000383ffff */
.L_x_635:
[----:B------:R-:W0:Y:S01]  /*b2f0*/  S2R R2, SR_TID.X ;  /* 0x0000000000027919 */ /* 0x000e220000002100 */
[----:B------:R-:W-:Y:S01]  /*b300*/  BSSY.RECONVERGENT B0, `(.L_x_650) ;  /* 0x0000018000007945 */ /* 0x000fe20003800200 */
[----:B------:R-:W-:Y:S01]  /*b310*/  IMAD.MOV.U32 R3, RZ, RZ, R59 ;  /* 0x000000ffff037224 */ /* 0x000fe200078e003b */
[----:B0-----:R-:W-:Y:S01]  /*b320*/  ISETP.NE.AND P4, PT, R2, RZ, PT ;  /* 0x000000ff0200720c */ /* 0x001fe20003f85270 */
[----:B------:R-:W-:-:S12]  /*b330*/  IMAD.MOV.U32 R2, RZ, RZ, R58 ;  /* 0x000000ffff027224 */ /* 0x000fd800078e003a */
[----:B------:R-:W-:Y:S05]  /*b340*/  @P4 BRA `(.L_x_651) ;  /* 0x00000000004c4947 */ /* 0x000fea0003800000 */
[----:B------:R-:W0:Y:S01]  /*b350*/  S2UR UR6, SR_CgaCtaId ;  /* 0x00000000000679c3 */ /* 0x000e220000008800 */
[----:B------:R-:W-:Y:S01]  /*b360*/  ISETP.NE.U32.AND P4, PT, R56, RZ, PT ;  /* 0x000000ff3800720c */ /* 0x000fe20003f85070 */
[----:B------:R-:W-:Y:S01]  /*b370*/  UMOV UR5, 0x400 ;  /* 0x0000040000057882 */ /* 0x000fe20000000000 */
[----:B------:R-:W-:Y:S02]  /*b380*/  IADD3 R6, P5, PT, R2, R56, RZ ;  /* 0x0000003802067210 */ /* 0x000fe40007fbe0ff */
[----:B------:R-:W-:-:S03]  /*b390*/  ISETP.NE.AND.EX P4, PT, R55, RZ, PT, P4 ;  /* 0x000000ff3700720c */ /* 0x000fc60003f85340 */
[----:B------:R-:W1:Y:S01]  /*b3a0*/  LDC.64 R4, c[0x0][0x3b0] ;  /* 0x0000ec00ff047b82 */ /* 0x000e620000000a00 */
[----:B------:R-:W-:Y:S01]  /*b3b0*/  SEL R7, R57, RZ, !P4 ;  /* 0x000000ff39077207 */ /* 0x000fe20006000000 */
[----:B------:R-:W-:-:S04]  /*b3c0*/  IMAD.X R55, R3, 0x1, R55, P5 ;  /* 0x0000000103377824 */ /* 0x000fc800028e0637 */
[----:B------:R-:W-:Y:S02]  /*b3d0*/  IMAD.IADD R54, R54, 0x1, R7 ;  /* 0x0000000136367824 */ /* 0x000fe400078e0207 */
[----:B------:R-:W-:Y:S01]  /*b3e0*/  IMAD.MOV.U32 R7, RZ, RZ, R55 ;  /* 0x000000ffff077224 */ /* 0x000fe200078e0037 */
[----:B0-----:R-:W-:Y:S01]  /*b3f0*/  ULEA UR5, UR6, UR5, 0x18 ;  /* 0x0000000506057291 */ /* 0x001fe2000f8ec0ff */
[----:B-1----:R-:W-:-:S04]  /*b400*/  IMAD.WIDE.U32 R28, R0, 0x10, R4 ;  /* 0x00000010001c7825 */ /* 0x002fc800078e0004 */
[----:B------:R-:W-:Y:S02]  /*b410*/  IMAD.MOV.U32 R4, RZ, RZ, R54 ;  /* 0x000000ffff047224 */ /* 0x000fe400078e0036 */
[----:B------:R-:W-:-:S05]  /*b420*/  IMAD.MOV.U32 R5, RZ, RZ, 0x65 ;  /* 0x00000065ff057424 */ /* 0x000fca00078e00ff */
[----:B------:R0:W-:Y:S04]  /*b430*/  ST.E.128.STRONG.GPU desc[UR8][R28.64+0x200], R4 ;  /* 0x000200041c007985 */ /* 0x0001e8000c10fd08 */
[----:B------:R0:W-:Y:S04]  /*b440*/  STS.64 [UR5+0xb8], R6 ;  /* 0x0000b806ff007988 */ /* 0x0001e80008000a05 */
[----:B------:R0:W-:Y:S04]  /*b450*/  STS [UR5+0xc0], R54 ;  /* 0x0000c036ff007988 */ /* 0x0001e80008000805 */
[----:B------:R0:W-:Y:S04]  /*b460*/  STS.64 [UR5+0xa8], R2 ;  /* 0x0000a802ff007988 */ /* 0x0001e80008000a05 */
[----:B------:R0:W-:Y:S02]  /*b470*/  STS [UR5+0xb0], R57 ;  /* 0x0000b039ff007988 */ /* 0x0001e40008000805 */
.L_x_651:
[----:B------:R-:W-:Y:S05]  /*b480*/  BSYNC.RECONVERGENT B0 ;  /* 0x0000000000007941 */ /* 0x000fea0003800200 */
.L_x_650:
[----:B------:R-:W-:-:S13]  /*b490*/  ISETP.NE.AND P4, PT, R49, RZ, PT ;  /* 0x000000ff3100720c */ /* 0x000fda0003f85270 */
[----:B0-----:R-:W0:Y:S01]  /*b4a0*/  @!P4 S2R R5, SR_CgaCtaId ;  /* 0x000000000005c919 */ /* 0x001e220000008800 */
[----:B------:R-:W-:Y:S01]  /*b4b0*/  @!P4 MOV R0, 0x400 ;  /* 0x000004000000c802 */ /* 0x000fe20000000f00 */
[----:B--2---:R-:W-:Y:S02]  /*b4c0*/  @!P4 IMAD.MOV.U32 R33, RZ, RZ, R2 ;  /* 0x000000ffff21c224 */ /* 0x004fe400078e0002 */
[----:B---3--:R-:W-:Y:S02]  /*b4d0*/  @!P4 IMAD.MOV.U32 R32, RZ, RZ, R3 ;  /* 0x000000ffff20c224 */ /* 0x008fe400078e0003 */
[----:B------:R-:W-:Y:S01]  /*b4e0*/  @!P4 IMAD.MOV.U32 R31, RZ, RZ, R57 ;  /* 0x000000ffff1fc224 */ /* 0x000fe200078e0039 */
[----:B0-----:R-:W-:-:S05]  /*b4f0*/  @!P4 LEA R0, R5, R0, 0x18 ;  /* 0x000000000500c211 */ /* 0x001fca00078ec0ff */
[----:B------:R0:W-:Y:S04]  /*b500*/  @!P4 STS.64 [R0+0x88], R2 ;  /* 0x000088020000c388 */ /* 0x0001e80000000a00 */
[----:B------:R0:W-:Y:S02]  /*b510*/  @!P4 STS [R0+0x90], R57 ;  /* 0x000090390000c388 */ /* 0x0001e40000000800 */
.L_x_619:
[----:B------:R-:W1:Y:S01]  /*b520*/  S2R R29, SR_TID.X ;  /* 0x00000000001d7919 */ /* 0x000e620000002100 */
[----:B------:R-:W-:Y:S01]  /*b530*/  ISETP.NE.U32.AND P4, PT, R26, R24, PT ;  /* 0x000000181a00720c */ /* 0x000fe20003f85070 */
[----:B------:R-:W-:Y:S05]  /*b540*/  WARPSYNC.ALL ;  /* 0x0000000000007948 */ /* 0x000fea0003800000 */
[----:B------:R-:W-:Y:S01]  /*b550*/  BAR.SYNC.DEFER_BLOCKING 0x0 ;  /* 0x0000000000007b1d */ /* 0x000fe20000010000 */
[----:B------:R-:W-:-:S05]  /*b560*/  ISETP.NE.AND.EX P4, PT, R27, R25, PT, P4 ;  /* 0x000000191b00720c */ /* 0x000fca0003f85340 */
[----:B------:R-:W-:Y:S01]  /*b570*/  BSSY.RECONVERGENT B0, `(.L_x_652) ;  /* 0x0000011000007945 */ /* 0x000fe20003800200 */
[----:B-1----:R-:W-:-:S05]  /*b580*/  IMAD R7, R29, 0x9, RZ ;  /* 0x000000091d077824 */ /* 0x002fca00078e02ff */
[----:B------:R-:W-:-:S04]  /*b590*/  ISETP.EQ.U32.AND P6, PT, R30, R7, PT ;  /* 0x000000071e00720c */ /* 0x000fc80003fc2070 */
[----:B------:R-:W-:Y:S02]  /*b5a0*/  ISETP.EQ.OR.EX P6, PT, R50, RZ, P4, P6 ;  /* 0x000000ff3200720c */ /* 0x000fe400027c2760 */
[----:B------:R-:W-:-:S13]  /*b5b0*/  ISETP.NE.AND P4, PT, R29, RZ, PT ;  /* 0x000000ff1d00720c */ /* 0x000fda0003f85270 */
[----:B------:R-:W-:Y:S05]  /*b5c0*/  @!P4 BRA `(.L_x_653) ;  /* 0x00000000002cc947 */ /* 0x000fea0003800000 */
[----:B------:R-:W1:Y:S01]  /*b5d0*/  S2UR UR6, SR_CgaCtaId ;  /* 0x00000000000679c3 */ /* 0x000e620000008800 */
[----:B------:R-:W-:Y:S01]  /*b5e0*/  UMOV UR5, 0x400 ;  /* 0x0000040000057882 */ /* 0x000fe20000000000 */
[----:B------:R-:W-:-:S04]  /*b5f0*/  ISETP.NE.U32.AND P4, PT, R33, RZ, PT ;  /* 0x000000ff2100720c */ /* 0x000fc80003f85070 */
[----:B------:R-:W-:Y:S01]  /*b600*/  ISETP.NE.AND.EX P4, PT, R32, RZ, PT, P4 ;  /* 0x000000ff2000720c */ /* 0x000fe20003f85340 */
[----:B-1----:R-:W-:-:S09]  /*b610*/  ULEA UR5, UR6, UR5, 0x18 ;  /* 0x0000000506057291 */ /* 0x002fd2000f8ec0ff */
[----:B0-----:R-:W0:Y:S04]  /*b620*/  LDS R0, [UR5+0x90] ;  /* 0x00009005ff007984 */ /* 0x001e280008000800 */
[----:B------:R-:W1:Y:S01]  /*b630*/  LDS.64 R2, [UR5+0x88] ;  /* 0x00008805ff027984 */ /* 0x000e620008000a00 */
[----:B0-----:R-:W-:Y:S02]  /*b640*/  SEL R0, R0, RZ, !P4 ;  /* 0x000000ff00007207 */ /* 0x001fe40006000000 */
[----:B-1----:R-:W-:-:S03]  /*b650*/  IADD3 R33, P4, PT, R2, R33, RZ ;  /* 0x0000002102217210 */ /* 0x002fc60007f9e0ff */
[----:B------:R-:W-:Y:S02]  /*b660*/  IMAD.IADD R31, R31, 0x1, R0 ;  /* 0x000000011f1f7824 */ /* 0x000fe400078e0200 */
[----:B------:R-:W-:-:S08]  /*b670*/  IMAD.X R32, R3, 0x1, R32, P4 ;  /* 0x0000000103207824 */ /* 0x000fd000020e0620 */
.L_x_653:
[----:B------:R-:W-:Y:S05]  /*b680*/  BSYNC.RECONVERGENT B0 ;  /* 0x0000000000007941 */ /* 0x000fea0003800200 */
.L_x_652:
[----:B0-----:R-:W-:Y:S01]  /*b690*/  IMAD R3, R29, 0x9, RZ ;  /* 0x000000091d037824 */ /* 0x001fe200078e02ff */
[----:B------:R-:W-:Y:S01]  /*b6a0*/  ISETP.NE.U32.AND P4, PT, R26, R24, PT ;  /* 0x000000181a00720c */ /* 0x000fe20003f85070 */
[----:B------:R-:W0:Y:S01]  /*b6b0*/  S2UR UR5, SR_CgaCtaId ;  /* 0x00000000000579c3 */ /* 0x000e220000008800 */
[----:B------:R-:W-:Y:S01]  /*b6c0*/  SEL R0, RZ, 0x1, !P6 ;  /* 0x00000001ff007807 */ /* 0x000fe20007000000 */
[----:B------:R-:W-:Y:S01]  /*b6d0*/  UMOV UR4, 0x400 ;  /* 0x0000040000047882 */ /* 0x000fe20000000000 */
[----:B------:R-:W-:Y:S01]  /*b6e0*/  ISETP.NE.AND.EX P4, PT, R27, R25, PT, P4 ;  /* 0x000000191b00720c */ /* 0x000fe20003f85340 */
[----:B------:R-:W-:Y:S01]  /*b6f0*/  BSSY.RECONVERGENT B0, `(.L_x_654) ;  /* 0x0000146000007945 */ /* 0x000fe20003800200 */
[----:B------:R-:W-:Y:S01]  /*b700*/  ISETP.EQ.U32.AND P5, PT, R30, R3, PT ;  /* 0x000000031e00720c */ /* 0x000fe20003fa2070 */
[----:B------:R-:W-:Y:S01]  /*b710*/  VIADD R3, R7, 0x5 ;  /* 0x0000000507037836 */ /* 0x000fe20000000000 */
[----:B------:R-:W-:Y:S02]  /*b720*/  SEL R53, RZ, 0x1, !P1 ;  /* 0x00000001ff357807 */ /* 0x000fe40004800000 */
[----:B------:R-:W-:-:S02]  /*b730*/  ISETP.EQ.OR.EX P5, PT, R50, RZ, P4, P5 ;  /* 0x000000ff3200720c */ /* 0x000fc400027a2750 */
[----:B------:R-:W-:Y:S02]  /*b740*/  ISETP.NE.U32.AND P4, PT, R14, R12, PT ;  /* 0x0000000c0e00720c */ /* 0x000fe40003f85070 */
[----:B------:R-:W-:Y:S02]  /*b750*/  P2R R2, PR, RZ, 0x20 ;  /* 0x00000020ff027803 */ /* 0x000fe40000000000 */
[----:B------:R-:W-:Y:S02]  /*b760*/  ISETP.EQ.U32.AND P5, PT, R30, R3, PT ;  /* 0x000000031e00720c */ /* 0x000fe40003fa2070 */
[----:B------:R-:W-:Y:S02]  /*b770*/  SEL R3, R31, RZ, !P6 ;  /* 0x000000ff1f037207 */ /* 0x000fe40007000000 */
[----:B------:R-:W-:Y:S02]  /*b780*/  ISETP.NE.AND P6, PT, R2, RZ, PT ;  /* 0x000000ff0200720c */ /* 0x000fe40003fc5270 */
[----:B------:R-:W-:Y:S01]  /*b790*/  ISETP.NE.AND.EX P4, PT, R15, R13, PT, P4 ;  /* 0x0000000d0f00720c */ /* 0x000fe20003f85340 */
[----:B------:R-:W-:Y:S01]  /*b7a0*/  IMAD.IADD R48, R48, 0x1, R3 ;  /* 0x0000000130307824 */ /* 0x000fe200078e0203 */
[----:B0-----:R-:W-:-:S02]  /*b7b0*/  ULEA UR4, UR5, UR4, 0x18 ;  /* 0x0000000405047291 */ /* 0x001fc4000f8ec0ff */
[----:B------:R-:W-:Y:S02]  /*b7c0*/  ISETP.EQ.OR.EX P4, PT, R50, RZ, P4, P5 ;  /* 0x000000ff3200720c */ /* 0x000fe40002782750 */
[----:B------:R-:W-:Y:S02]  /*b7d0*/  SEL R2, R48, RZ, !P3 ;  /* 0x000000ff30027207 */ /* 0x000fe40005800000 */
[----:B------:R-:W-:-:S03]  /*b7e0*/  IADD3 R0, P5, PT, R33, R0, RZ ;  /* 0x0000000021007210 */ /* 0x000fc60007fbe0ff */
[----:B------:R-:W-:Y:S01]  /*b7f0*/  IMAD.IADD R47, R47, 0x1, R2 ;  /* 0x000000012f2f7824 */ /* 0x000fe200078e0202 */
[----:B------:R-:W0:Y:S01]  /*b800*/  LDS.64 R4, [UR4+0xc8] ;  /* 0x0000c804ff047984 */ /* 0x000e220008000a00 */
[----:B------:R-:W-:Y:S01]  /*b810*/  IMAD.X R49, RZ, RZ, R32, P5 ;  /* 0x000000ffff317224 */ /* 0x000fe200028e0620 */
[----:B------:R-:W-:Y:S02]  /*b820*/  ISETP.NE.U32.AND P5, PT, R12, R10, PT ;  /* 0x0000000a0c00720c */ /* 0x000fe40003fa5070 */
[----:B------:R-:W-:Y:S01]  /*b830*/  SEL R3, R47, RZ, !P2 ;  /* 0x000000ff2f037207 */ /* 0x000fe20005000000 */
[----:B------:R-:W1:Y:S01]  /*b840*/  LDS R54, [UR4+0xc0] ;  /* 0x0000c004ff367984 */ /* 0x000e620008000800 */
[----:B------:R-:W-:-:S03]  /*b850*/  ISETP.NE.AND.EX P5, PT, R13, R11, PT, P5 ;  /* 0x0000000b0d00720c */ /* 0x000fc60003fa5350 */
[----:B------:R-:W-:-:S05]  /*b860*/  IMAD.IADD R46, R46, 0x1, R3 ;  /* 0x000000012e2e7824 */ /* 0x000fca00078e0203 */
[----:B------:R-:W-:-:S05]  /*b870*/  SEL R2, R46, RZ, !P1 ;  /* 0x000000ff2e027207 */ /* 0x000fca0004800000 */
[----:B------:R-:W-:-:S05]  /*b880*/  IMAD.IADD R45, R45, 0x1, R2 ;  /* 0x000000012d2d7824 */ /* 0x000fca00078e0202 */
[----:B------:R-:W-:-:S05]  /*b890*/  SEL R3, R45, RZ, !P0 ;  /* 0x000000ff2d037207 */ /* 0x000fca0004000000 */
[----:B------:R-:W-:Y:S02]  /*b8a0*/  IMAD.IADD R44, R44, 0x1, R3 ;  /* 0x000000012c2c7824 */ /* 0x000fe400078e0203 */
[----:B------:R-:W-:-:S03]  /*b8b0*/  VIADD R3, R7, 0x6 ;  /* 0x0000000607037836 */ /* 0x000fc60000000000 */
[----:B------:R-:W-:-:S05]  /*b8c0*/  SEL R2, R44, RZ, !P4 ;  /* 0x000000ff2c027207 */ /* 0x000fca0006000000 */
[----:B------:R-:W-:-:S05]  /*b8d0*/  IMAD.IADD R43, R43, 0x1, R2 ;  /* 0x000000012b2b7824 */ /* 0x000fca00078e0202 */
[----:B------:R-:W-:Y:S02]  /*b8e0*/  SEL R2, R43, RZ, !P5 ;  /* 0x000000ff2b027207 */ /* 0x000fe40006800000 */
[----:B------:R-:W-:Y:S02]  /*b8f0*/  ISETP.NE.U32.AND P5, PT, R30, R3, PT ;  /* 0x000000031e00720c */ /* 0x000fe40003fa5070 */
[----:B------:R-:W-:Y:S02]  /*b900*/  SEL R3, RZ, 0x1, !P3 ;  /* 0x00000001ff037807 */ /* 0x000fe40005800000 */
[----:B------:R-:W-:-:S04]  /*b910*/  ISETP.NE.AND.EX P5, PT, R50, RZ, PT, P5 ;  /* 0x000000ff3200720c */ /* 0x000fc80003fa5350 */
[----:B------:R-:W-:Y:S02]  /*b920*/  SEL R61, R2, RZ, P5 ;  /* 0x000000ff023d7207 */ /* 0x000fe40002800000 */
[----:B------:R-:W-:Y:S02]  /*b930*/  SEL R2, RZ, 0x1, !P6 ;  /* 0x00000001ff027807 */ /* 0x000fe40007000000 */
[----:B------:R-:W-:Y:S01]  /*b940*/  ISETP.NE.AND P6, PT, R51, RZ, PT ;  /* 0x000000ff3300720c */ /* 0x000fe20003fc5270 */
[----:B------:R-:W-:Y:S01]  /*b950*/  IMAD.IADD R42, R42, 0x1, R61 ;  /* 0x000000012a2a7824 */ /* 0x000fe200078e023d */
[----:B------:R-:W-:Y:S02]  /*b960*/  IADD3 R3, P5, PT, R3, R2, RZ ;  /* 0x0000000203037210 */ /* 0x000fe40007fbe0ff */
[----:B------:R-:W-:-:S03]  /*b970*/  SEL R2, RZ, 0x1, !P2 ;  /* 0x00000001ff027807 */ /* 0x000fc60005000000 */
[----:B------:R-:W-:Y:S01]  /*b980*/  IMAD.X R59, RZ, RZ, RZ, P5 ;  /* 0x000000ffff3b7224 */ /* 0x000fe200028e06ff */
[----:B------:R-:W-:-:S05]  /*b990*/  IADD3 R2, P5, PT, R3, R2, RZ ;  /* 0x0000000203027210 */ /* 0x000fca0007fbe0ff */
[----:B------:R-:W-:Y:S01]  /*b9a0*/  IMAD.X R57, RZ, RZ, R59, P5 ;  /* 0x000000ffff397224 */ /* 0x000fe200028e063b */
[----:B------:R-:W-:Y:S02]  /*b9b0*/  IADD3 R28, P5, PT, R33, R3, RZ ;  /* 0x00000003211c7210 */ /* 0x000fe40007fbe0ff */
[----:B------:R-:W-:-:S03]  /*b9c0*/  SEL R3, RZ, 0x1, !P0 ;  /* 0x00000001ff037807 */ /* 0x000fc60004000000 */
[----:B------:R-:W-:Y:S01]  /*b9d0*/  IMAD.X R59, R32, 0x1, R59, P5 ;  /* 0x00000001203b7824 */ /* 0x000fe200028e063b */
[----:B------:R-:W-:-:S05]  /*b9e0*/  IADD3 R6, P5, PT, R2, R53, RZ ;  /* 0x0000003502067210 */ /* 0x000fca0007fbe0ff */
[----:B------:R-:W-:Y:S01]  /*b9f0*/  IMAD.X R55, RZ, RZ, R57, P5 ;  /* 0x000000ffff377224 */ /* 0x000fe200028e0639 */
[C---:B------:R-:W-:Y:S01]  /*ba00*/  IADD3 R52, P5, PT, R33.reuse, R2, RZ ;  /* 0x0000000221347210 */ /* 0x040fe20007fbe0ff */
[----:B------:R-:W-:Y:S02]  /*ba10*/  IMAD.IADD R58, R6, 0x1, R3 ;  /* 0x00000001063a7824 */ /* 0x000fe400078e0203 */
[----:B------:R-:W2:Y:S02]  /*ba20*/  LDS.64 R2, [UR4+0xb8] ;  /* 0x0000b804ff027984 */ /* 0x000ea40008000a00 */
        /* <DEDUP_REMOVED lines=11> */
[----:B0-----:R-:W-:Y:S02]  /*bae0*/  ISETP.GE.U32.AND P5, PT, R4, 0x101, PT ;  /* 0x000001010400780c */ /* 0x001fe40003fa6070 */
[----:B------:R-:W-:Y:S02]  /*baf0*/  SEL R35, R42, RZ, !P6 ;  /* 0x000000ff2a237207 */ /* 0x000fe40007000000 */
[----:B------:R-:W-:-:S03]  /*bb00*/  ISETP.GE.AND.EX P5, PT, R5, RZ, PT, P5 ;  /* 0x000000ff0500720c */ /* 0x000fc60003fa6350 */
[----:B------:R-:W-:-:S10]  /*bb10*/  IMAD.IADD R40, R40, 0x1, R35 ;  /* 0x0000000128287824 */ /* 0x000fd400078e0223 */
[----:B-12---:R-:W-:Y:S05]  /*bb20*/  @!P5 BRA `(.L_x_655) ;  /* 0x000000080044d947 */ /* 0x006fea0003800000 */
[----:B------:R-:W-:Y:S01]  /*bb30*/  ISETP.NE.U32.AND P5, PT, R30, R7, PT ;  /* 0x000000071e00720c */ /* 0x000fe20003fa5070 */
[----:B------:R-:W-:Y:S01]  /*bb40*/  IMAD.MOV.U32 R32, RZ, RZ, 0x9 ;  /* 0x00000009ff207424 */ /* 0x000fe200078e00ff */
[----:B------:R-:W0:Y:S01]  /*bb50*/  LDS.64 R6, [UR4+0xa8] ;  /* 0x0000a804ff067984 */ /* 0x000e220008000a00 */
[----:B------:R-:W-:Y:S01]  /*bb60*/  ISETP.NE.U32.AND P6, PT, R26, R24, PT ;  /* 0x000000181a00720c */ /* 0x000fe20003fc5070 */
[----:B------:R-:W1:Y:S01]  /*bb70*/  LDCU.64 UR12, c[0x0][0x398] ;  /* 0x00007300ff0c77ac */ /* 0x000e620008000a00 */
[----:B------:R-:W-:Y:S01]  /*bb80*/  IMAD R49, R29, R32, 0x6 ;  /* 0x000000061d317424 */ /* 0x000fe200078e0220 */
[----:B------:R-:W-:Y:S01]  /*bb90*/  BSSY.RECONVERGENT B1, `(.L_x_656) ;  /* 0x0000089000017945 */ /* 0x000fe20003800200 */
[----:B------:R-:W-:Y:S01]  /*bba0*/  BAR.SYNC.DEFER_BLOCKING 0x0 ;  /* 0x0000000000007b1d */ /* 0x000fe20000010000 */
[----:B------:R-:W-:-:S04]  /*bbb0*/  ISETP.NE.AND.EX P6, PT, R27, R25, PT, P6 ;  /* 0x000000191b00720c */ /* 0x000fc80003fc5360 */
[----:B------:R-:W-:Y:S01]  /*bbc0*/  ISETP.NE.AND.EX P5, PT, R50, RZ, !P6, P5 ;  /* 0x000000ff3200720c */ /* 0x000fe200077a5350 */
[----:B------:R-:W2:Y:S01]  /*bbd0*/  LDCU.64 UR14, c[0x0][0x3a0] ;  /* 0x00007400ff0e77ac */ /* 0x000ea20008000a00 */
[----:B------:R-:W-:-:S11]  /*bbe0*/  ISETP.NE.AND P6, PT, R51, RZ, PT ;  /* 0x000000ff3300720c */ /* 0x000fd60003fc5270 */
[--C-:B0-----:R-:W-:Y:S02]  /*bbf0*/  @!P5 IMAD.IADD R33, R33, 0x1, -R6.reuse ;  /* 0x000000012121d824 */ /* 0x101fe400078e0a06 */
[--C-:B------:R-:W-:Y:S02]  /*bc00*/  @P3 IMAD.IADD R0, R0, 0x1, -R6.reuse ;  /* 0x0000000100003824 */ /* 0x100fe400078e0a06 */
[--C-:B------:R-:W-:Y:S01]  /*bc10*/  @P2 IMAD.IADD R28, R28, 0x1, -R6.reuse ;  /* 0x000000011c1c2824 */ /* 0x100fe200078e0a06 */
[----:B------:R-:W-:Y:S01]  /*bc20*/  @!P5 LEA R33, R33, UR4, 0x4 ;  /* 0x000000042121dc11 */ /* 0x000fe2000f8e20ff */
[--C-:B------:R-:W-:Y:S01]  /*bc30*/  @P1 IMAD.IADD R52, R52, 0x1, -R6.reuse ;  /* 0x0000000134341824 */ /* 0x100fe200078e0a06 */
[----:B------:R-:W-:Y:S01]  /*bc40*/  @P3 LEA R35, R0, UR4, 0x4 ;  /* 0x0000000400233c11 */ /* 0x000fe2000f8e20ff */
[--C-:B------:R-:W-:Y:S01]  /*bc50*/  @P0 IMAD.IADD R53, R53, 0x1, -R6.reuse ;  /* 0x0000000135350824 */ /* 0x100fe200078e0a06 */
[----:B------:R-:W-:Y:S01]  /*bc60*/  @P2 LEA R28, R28, UR4, 0x4 ;  /* 0x000000041c1c2c11 */ /* 0x000fe2000f8e20ff */
[----:B------:R0:W-:Y:S01]  /*bc70*/  @!P5 STS.64 [R33], R26 ;  /* 0x0000001a2100d388 */ /* 0x0001e20000000a00 */
[----:B------:R-:W-:-:S02]  /*bc80*/  @P4 IMAD.IADD R55, R55, 0x1, -R6 ;  /* 0x0000000137374824 */ /* 0x000fc400078e0a06 */
[----:B------:R-:W-:Y:S01]  /*bc90*/  @P0 LEA R53, R53, UR4, 0x4 ;  /* 0x0000000435350c11 */ /* 0x000fe2000f8e20ff */
[----:B------:R-:W-:Y:S01]  /*bca0*/  @!P5 STS [R33+0x8], R31 ;  /* 0x0000081f2100d388 */ /* 0x000fe20000000800 */
[----:B------:R-:W-:Y:S01]  /*bcb0*/  ISETP.NE.U32.AND P5, PT, R12, R10, PT ;  /* 0x0000000a0c00720c */ /* 0x000fe20003fa5070 */
[----:B------:R-:W-:Y:S01]  /*bcc0*/  @P6 IMAD.IADD R39, R39, 0x1, -R6 ;  /* 0x0000000127276824 */ /* 0x000fe200078e0a06 */
[----:B------:R-:W-:Y:S01]  /*bcd0*/  @P4 LEA R55, R55, UR4, 0x4 ;  /* 0x0000000437374c11 */ /* 0x000fe2000f8e20ff */
[----:B------:R3:W-:Y:S01]  /*bce0*/  @P3 STS.64 [R35], R24 ;  /* 0x0000001823003388 */ /* 0x0007e20000000a00 */
[----:B------:R-:W-:Y:S02]  /*bcf0*/  ISETP.NE.AND.EX P5, PT, R13, R11, PT, P5 ;  /* 0x0000000b0d00720c */ /* 0x000fe40003fa5350 */
[----:B------:R-:W-:Y:S01]  /*bd00*/  @P6 LEA R39, R39, UR4, 0x4 ;  /* 0x0000000427276c11 */ /* 0x000fe2000f8e20ff */
[----:B------:R4:W-:Y:S01]  /*bd10*/  @P3 STS [R35+0x8], R48 ;  /* 0x0000083023003388 */ /* 0x0009e20000000800 */
[----:B------:R-:W-:Y:S01]  /*bd20*/  ISETP.NE.U32.AND P3, PT, R30, R49, PT ;  /* 0x000000311e00720c */ /* 0x000fe20003f65070 */
[----:B0-----:R-:W-:-:S02]  /*bd30*/  IMAD R27, R29, R32, 0x8 ;  /* 0x000000081d1b7424 */ /* 0x001fc400078e0220 */
[----:B------:R4:W-:Y:S01]  /*bd40*/  @P2 STS.64 [R28], R22 ;  /* 0x000000161c002388 */ /* 0x0009e20000000a00 */
[----:B------:R-:W-:Y:S02]  /*bd50*/  ISETP.NE.AND.EX P3, PT, R50, RZ, !P5, P3 ;  /* 0x000000ff3200720c */ /* 0x000fe40006f65330 */
[----:B------:R-:W-:Y:S01]  /*bd60*/  ISETP.NE.U32.AND P5, PT, R30, R27, PT ;  /* 0x0000001b1e00720c */ /* 0x000fe20003fa5070 */
[----:B------:R4:W-:Y:S01]  /*bd70*/  @P2 STS [R28+0x8], R47 ;  /* 0x0000082f1c002388 */ /* 0x0009e20000000800 */
[----:B------:R-:W-:Y:S02]  /*bd80*/  ISETP.NE.U32.AND P2, PT, R8, R20, PT ;  /* 0x000000140800720c */ /* 0x000fe40003f45070 */
[----:B---3--:R-:W-:Y:S02]  /*bd90*/  @P1 LEA R25, R52, UR4, 0x4 ;  /* 0x0000000434191c11 */ /* 0x008fe4000f8e20ff */
[----:B------:R-:W-:-:S03]  /*bda0*/  ISETP.NE.AND.EX P2, PT, R9, R21, PT, P2 ;  /* 0x000000150900720c */ /* 0x000fc60003f45320 */
[----:B------:R4:W-:Y:S01]  /*bdb0*/  @P1 STS.64 [R25], R18 ;  /* 0x0000001219001388 */ /* 0x0009e20000000a00 */
[----:B------:R-:W-:Y:S01]  /*bdc0*/  ISETP.NE.AND.EX P5, PT, R50, RZ, !P2, P5 ;  /* 0x000000ff3200720c */ /* 0x000fe200057a5350 */
[--C-:B------:R-:W-:Y:S02]  /*bdd0*/  @!P3 IMAD.IADD R41, R41, 0x1, -R6.reuse ;  /* 0x000000012929b824 */ /* 0x100fe400078e0a06 */
[----:B------:R4:W-:Y:S03]  /*bde0*/  @P1 STS [R25+0x8], R46 ;  /* 0x0000082e19001388 */ /* 0x0009e60000000800 */
[----:B------:R-:W-:Y:S01]  /*bdf0*/  @!P3 LEA R41, R41, UR4, 0x4 ;  /* 0x000000042929bc11 */ /* 0x000fe2000f8e20ff */
[----:B------:R4:W-:Y:S04]  /*be00*/  @P0 STS.64 [R53], R16 ;  /* 0x0000001035000388 */ /* 0x0009e80000000a00 */
[----:B------:R4:W-:Y:S01]  /*be10*/  @P0 STS [R53+0x8], R45 ;  /* 0x0000082d35000388 */ /* 0x0009e20000000800 */
[----:B------:R-:W-:Y:S01]  /*be20*/  ISETP.GT.U32.AND P0, PT, R4, R29, PT ;  /* 0x0000001d0400720c */ /* 0x000fe20003f04070 */
[----:B------:R-:W-:-:S02]  /*be30*/  @!P5 IMAD.IADD R37, R37, 0x1, -R6 ;  /* 0x000000012525d824 */ /* 0x000fc400078e0a06 */
[----:B------:R4:W-:Y:S01]  /*be40*/  @P4 STS.64 [R55], R14 ;  /* 0x0000000e37004388 */ /* 0x0009e20000000a00 */
[----:B------:R-:W-:Y:S02]  /*be50*/  ISETP.GT.U32.AND.EX P0, PT, R5, RZ, PT, P0 ;  /* 0x000000ff0500720c */ /* 0x000fe40003f04100 */
[----:B------:R-:W-:Y:S01]  /*be60*/  @!P5 LEA R37, R37, UR4, 0x4 ;  /* 0x000000042525dc11 */ /* 0x000fe2000f8e20ff */
[----:B------:R4:W-:Y:S04]  /*be70*/  @P4 STS [R55+0x8], R44 ;  /* 0x0000082c37004388 */ /* 0x0009e80000000800 */
[----:B------:R4:W-:Y:S04]  /*be80*/  @!P3 STS.64 [R41], R12 ;  /* 0x0000000c2900b388 */ /* 0x0009e80000000a00 */
[----:B------:R4:W-:Y:S04]  /*be90*/  @!P3 STS [R41+0x8], R43 ;  /* 0x0000082b2900b388 */ /* 0x0009e80000000800 */
[----:B------:R4:W-:Y:S04]  /*bea0*/  @P6 STS.64 [R39], R10 ;  /* 0x0000000a27006388 */ /* 0x0009e80000000a00 */
[----:B------:R4:W-:Y:S04]  /*beb0*/  @P6 STS [R39+0x8], R42 ;  /* 0x0000082a27006388 */ /* 0x0009e80000000800 */
[----:B------:R4:W-:Y:S04]  /*bec0*/  @!P5 STS.64 [R37], R8 ;  /* 0x000000082500d388 */ /* 0x0009e80000000a00 */
[----:B------:R4:W-:Y:S01]  /*bed0*/  @!P5 STS [R37+0x8], R40 ;  /* 0x000008282500d388 */ /* 0x0009e20000000800 */
[----:B------:R-:W-:Y:S06]  /*bee0*/  BAR.SYNC.DEFER_BLOCKING 0x0 ;  /* 0x0000000000007b1d */ /* 0x000fec0000010000 */
[----:B-12---:R-:W-:Y:S05]  /*bef0*/  @!P0 BRA `(.L_x_657) ;  /* 0x0000000400488947 */ /* 0x006fea0003800000 */
[----:B----4-:R-:W-:Y:S01]  /*bf00*/  IMAD.MOV.U32 R37, RZ, RZ, R29 ;  /* 0x000000ffff257224 */ /* 0x010fe200078e001d */
[----:B------:R-:W-:Y:S01]  /*bf10*/  BSSY.RECONVERGENT B2, `(.L_x_658) ;  /* 0x000002e000027945 */ /* 0x000fe20003800200 */
[----:B------:R-:W-:-:S03]  /*bf20*/  IMAD.MOV.U32 R25, RZ, RZ, RZ ;  /* 0x000000ffff197224 */ /* 0x000fc600078e00ff */
[----:B------:R-:W-:-:S04]  /*bf30*/  LOP3.LUT R9, RZ, R37, RZ, 0x33, !PT ;  /* 0x00000025ff097212 */ /* 0x000fc800078e33ff */
[----:B------:R-:W-:Y:S02]  /*bf40*/  IADD3 R18, P0, PT, R4, R9, RZ ;  /* 0x0000000904127210 */ /* 0x000fe40007f1e0ff */
[----:B------:R-:W-:Y:S02]  /*bf50*/  LOP3.LUT R9, RZ, R25, RZ, 0x33, !PT ;  /* 0x00000019ff097212 */ /* 0x000fe400078e33ff */
[----:B------:R-:W-:-:S03]  /*bf60*/  LOP3.LUT R0, R18, 0x300, RZ, 0xc0, !PT ;  /* 0x0000030012007812 */ /* 0x000fc600078ec0ff */
[----:B------:R-:W-:Y:S01]  /*bf70*/  IMAD.X R9, R5, 0x1, R9, P0 ;  /* 0x0000000105097824 */ /* 0x000fe200000e0609 */
[----:B------:R-:W-:Y:S02]  /*bf80*/  ISETP.NE.U32.AND P1, PT, R0, 0x300, PT ;  /* 0x000003000000780c */ /* 0x000fe40003f25070 */
[----:B------:R-:W-:Y:S02]  /*bf90*/  ISETP.GE.U32.AND P0, PT, R18, 0x300, PT ;  /* 0x000003001200780c */ /* 0x000fe40003f06070 */
[----:B------:R-:W-:Y:S02]  /*bfa0*/  ISETP.NE.AND.EX P1, PT, RZ, RZ, PT, P1 ;  /* 0x000000ffff00720c */ /* 0x000fe40003f25310 */
[----:B------:R-:W-:-:S11]  /*bfb0*/  ISETP.GE.U32.AND.EX P0, PT, R9, RZ, PT, P0 ;  /* 0x000000ff0900720c */ /* 0x000fd60003f06100 */
[----:B------:R-:W-:Y:S05]  /*bfc0*/  @!P1 BRA `(.L_x_659) ;  /* 0x0000000000889947 */ /* 0x000fea0003800000 */
        /* <DEDUP_REMOVED lines=16> */
.L_x_660:
        /* <DEDUP_REMOVED lines=18> */
.L_x_659:
[----:B------:R-:W-:Y:S05]  /*c1f0*/  BSYNC.RECONVERGENT B2 ;  /* 0x0000000000027941 */ /* 0x000fea0003800200 */
.L_x_658:
[----:B------:R-:W-:Y:S05]  /*c200*/  @!P0 BRA `(.L_x_657) ;  /* 0x0000000000848947 */ /* 0x000fea0003800000 */
.L_x_661:
        /* <DEDUP_REMOVED lines=33> */
.L_x_657:
[----:B------:R-:W-:Y:S05]  /*c420*/  BSYNC.RECONVERGENT B1 ;  /* 0x0000000000017941 */ /* 0x000fea0003800200 */
.L_x_656:
[----:B------:R-:W-:Y:S05]  /*c430*/  BRA `(.L_x_662) ;  /* 0x0000000400c47947 */ /* 0x000fea0003800000 */
.L_x_655:
[----:B------:R-:W-:Y:S01]  /*c440*/  ISETP.NE.U32.AND P6, PT, R26, R24, PT ;  /* 0x000000181a00720c */ /* 0x000fe20003fc5070 */
[----:B------:R-:W-:Y:S01]  /*c450*/  BSSY.RECONVERGENT B1, `(.L_x_663) ;  /* 0x000000d000017945 */ /* 0x000fe20003800200 */
[----:B------:R-:W-:Y:S02]  /*c460*/  ISETP.NE.U32.AND P5, PT, R30, R7, PT ;  /* 0x000000071e00720c */ /* 0x000fe40003fa5070 */
[----:B------:R-:W-:Y:S02]  /*c470*/  ISETP.NE.AND.EX P6, PT, R27, R25, PT, P6 ;  /* 0x000000191b00720c */ /* 0x000fe40003fc5360 */
[----:B------:R-:W-:-:S13]  /*c480*/  ISETP.NE.AND.EX P5, PT, R50, RZ, PT, P5 ;  /* 0x000000ff3200720c */ /* 0x000fda0003fa5350 */
[----:B------:R-:W-:Y:S05]  /*c490*/  @!P6 BRA P5, `(.L_x_664) ;  /* 0x000000000020e947 */ /* 0x000fea0002800000 */
        /* <DEDUP_REMOVED lines=8> */
.L_x_664:
[----:B------:R-:W-:Y:S05]  /*c520*/  BSYNC.RECONVERGENT B1 ;  /* 0x0000000000017941 */ /* 0x000fea0003800200 */
.L_x_663:
[----:B0-----:R-:W-:Y:S01]  /*c530*/  IMAD.MOV.U32 R26, RZ, RZ, 0x9 ;  /* 0x00000009ff1a7424 */ /* 0x001fe200078e00ff */
[----:B------:R-:W-:Y:S01]  /*c540*/  BSSY.RECONVERGENT B1, `(.L_x_665) ;  /* 0x000000c000017945 */ /* 0x000fe20003800200 */
[----:B------:R-:W-:Y:S02]  /*c550*/  ISETP.NE.U32.AND P5, PT, R12, R10, PT ;  /* 0x0000000a0c00720c */ /* 0x000fe40003fa5070 */
[----:B------:R-:W-:Y:S01]  /*c560*/  IMAD R27, R29, R26, 0x6 ;  /* 0x000000061d1b7424 */ /* 0x000fe200078e021a */
[----:B------:R-:W-:Y:S10]  /*c570*/  @!P3 BRA `(.L_x_666) ;  /* 0x000000000020b947 */ /* 0x000ff40003800000 */
        /* <DEDUP_REMOVED lines=8> */
.L_x_666:
[----:B------:R-:W-:Y:S05]  /*c600*/  BSYNC.RECONVERGENT B1 ;  /* 0x0000000000017941 */ /* 0x000fea0003800200 */
.L_x_665:
[----:B------:R-:W-:Y:S01]  /*c610*/  BSSY.RECONVERGENT B1, `(.L_x_667) ;  /* 0x000000b000017945 */ /* 0x000fe20003800200 */
[----:B------:R-:W-:-:S03]  /*c620*/  ISETP.NE.U32.AND P3, PT, R30, R27, PT ;  /* 0x0000001b1e00720c */ /* 0x000fc60003f65070 */
        /* <DEDUP_REMOVED lines=9> */
.L_x_668:
[----:B------:R-:W-:Y:S05]  /*c6c0*/  BSYNC.RECONVERGENT B1 ;  /* 0x0000000000017941 */ /* 0x000fea0003800200 */
.L_x_667:
[----:B------:R-:W-:Y:S01]  /*c6d0*/  BSSY.RECONVERGENT B1, `(.L_x_669) ;  /* 0x000000c000017945 */ /* 0x000fe20003800200 */
[----:B------:R-:W-:Y:S01]  /*c6e0*/  ISETP.NE.U32.AND P2, PT, R8, R20, PT ;  /* 0x000000140800720c */ /* 0x000fe20003f45070 */
[----:B-1----:R-:W-:Y:S02]  /*c6f0*/  IMAD R23, R29, R26, 0x8 ;  /* 0x000000081d177424 */ /* 0x002fe400078e021a */
        /* <DEDUP_REMOVED lines=9> */
.L_x_670:
[----:B------:R-:W-:Y:S05]  /*c790*/  BSYNC.RECONVERGENT B1 ;  /* 0x0000000000017941 */ /* 0x000fea0003800200 */
.L_x_669:
[----:B------:R-:W-:Y:S01]  /*c7a0*/  ISETP.NE.U32.AND P1, PT, R30, R23, PT ;  /* 0x000000171e00720c */ /* 0x000fe20003f25070 */
[----:B------:R-:W-:Y:S01]  /*c7b0*/  BSSY.RECONVERGENT B1, `(.L_x_671) ;  /* 0x000000e000017945 */ /* 0x000fe20003800200 */
[----:B------:R-:W-:Y:S02]  /*c7c0*/  ISETP.NE.AND.EX P5, PT, R13, R11, PT, P5 ;  /* 0x0000000b0d00720c */ /* 0x000fe40003fa5350 */
[----:B------:R-:W-:Y:S02]  /*c7d0*/  ISETP.NE.AND.EX P2, PT, R9, R21, PT, P2 ;  /* 0x000000150900720c */ /* 0x000fe40003f45320 */
[C---:B------:R-:W-:Y:S02]  /*c7e0*/  ISETP.NE.AND.EX P3, PT, R50.reuse, RZ, PT, P3 ;  /* 0x000000ff3200720c */ /* 0x040fe40003f65330 */
[----:B------:R-:W-:Y:S01]  /*c7f0*/  ISETP.NE.AND.EX P1, PT, R50, RZ, PT, P1 ;  /* 0x000000ff3200720c */ /* 0x000fe20003f25310 */
        /* <DEDUP_REMOVED lines=9> */
.L_x_672:
[----:B------:R-:W-:Y:S05]  /*c890*/  BSYNC.RECONVERGENT B1 ;  /* 0x0000000000017941 */ /* 0x000fea0003800200 */
.L_x_671:
        /* <DEDUP_REMOVED lines=10> */
.L_x_674:
[----:B------:R-:W-:Y:S05]  /*c940*/  BSYNC.RECONVERGENT B1 ;  /* 0x0000000000017941 */ /* 0x000fea0003800200 */
.L_x_673:
[----:B------:R-:W-:Y:S04]  /*c950*/  BSSY.RECONVERGENT B1, `(.L_x_675) ;  /* 0x000000a000017945 */ /* 0x000fe80003800200 */
[----:B------:R-:W-:Y:S05]  /*c960*/  @!P5 BRA P3, `(.L_x_676) ;  /* 0x000000000020d947 */ /* 0x000fea0001800000 */
        /* <DEDUP_REMOVED lines=8> */
.L_x_676:
[----:B------:R-:W-:Y:S05]  /*c9f0*/  BSYNC.RECONVERGENT B1 ;  /* 0x0000000000017941 */ /* 0x000fea0003800200 */
.L_x_675:
[----:B------:R-:W-:Y:S01]  /*ca00*/  ISETP.NE.AND P0, PT, R51, RZ, PT ;  /* 0x000000ff3300720c */ /* 0x000fe20003f05270 */
[----:B------:R-:W-:-:S12]  /*ca10*/  BSSY.RECONVERGENT B1, `(.L_x_677) ;  /* 0x000000a000017945 */ /* 0x000fd80003800200 */
        /* <DEDUP_REMOVED lines=9> */
.L_x_678:
[----:B------:R-:W-:Y:S05]  /*cab0*/  BSYNC.RECONVERGENT B1 ;  /* 0x0000000000017941 */ /* 0x000fea0003800200 */
.L_x_677:
        /* <DEDUP_REMOVED lines=9> */
.L_x_662:
[----:B------:R-:W-:Y:S05]  /*cb50*/  BSYNC.RECONVERGENT B0 ;  /* 0x0000000000007941 */ /* 0x000fea0003800200 */
.L_x_654:
[----:B------:R-:W-:-:S13]  /*cb60*/  ISETP.NE.AND P0, PT, R29, 0xff, PT ;  /* 0x000000ff1d00780c */ /* 0x000fda0003f05270 */
[----:B------:R-:W-:Y:S05]  /*cb70*/  @P0 EXIT ;  /* 0x000000000000094d */ /* 0x000fea0003800000 */
[----:B0---4-:R-:W0:Y:S01]  /*cb80*/  LDC.64 R8, c[0x0][0x3a8] ;  /* 0x0000ea00ff087b82 */ /* 0x011e220000000a00 */
[----:B------:R-:W-:-:S04]  /*cb90*/  ISETP.NE.U32.AND P0, PT, R30, 0x900, PT ;  /* 0x000009001e00780c */ /* 0x000fc80003f05070 */
[----:B------:R-:W-:-:S13]  /*cba0*/  ISETP.NE.AND.EX P0, PT, R50, RZ, PT, P0 ;  /* 0x000000ff3200720c */ /* 0x000fda0003f05300 */
[----:B------:R-:W-:Y:S05]  /*cbb0*/  @P0 BRA `(.L_x_679) ;  /* 0x0000000000280947 */ /* 0x000fea0003800000 */
[----:B-123--:R-:W1:Y:S08]  /*cbc0*/  LDC.64 R4, c[0x0][0x398] ;  /* 0x0000e600ff047b82 */ /* 0x00ee700000000a00 */
        /* <DEDUP_REMOVED lines=9> */
.L_x_679:
[----:B0-----:R-:W-:Y:S01]  /*cc60*/  STG.E.64 desc[UR8][R8.64], R2 ;  /* 0x0000000208007986 */ /* 0x001fe2000c101b08 */
[----:B------:R-:W-:Y:S05]  /*cc70*/  EXIT ;  /* 0x000000000000794d */ /* 0x000fea0003800000 */
.L_x_538:
[----:B------:R-:W-:Y:S01]  /*cc80*/  BSSY B0, `(.L_x_680) ;  /* 0x0000006000007945 */ /* 0x000fe20003800000 */
[----:B------:R-:W-:Y:S01]  /*cc90*/  PLOP3.LUT P4, PT, P0, PT, PT, 0x8, 0x80 ;  /* 0x000000000080781c */ /* 0x000fe2000078e170 */
[----:B------:R-:W-:-:S12]  /*cca0*/  IMAD.MOV.U32 R2, RZ, RZ, -0x1 ;  /* 0xffffffffff027424 */ /* 0x000fd800078e00ff */
[----:B0-----:R-:W-:Y:S05]  /*ccb0*/  WARPSYNC.COLLECTIVE R2, `(.L_x_681) ;  /* 0x0000000002087348 */ /* 0x001fea0003c00000 */
[----:B------:R-:W-:Y:S01]  /*ccc0*/  VOTE.ANY P4, P4 ;  /* 0x0000000000ff7806 */ /* 0x000fe20002080100 */
[----:B0-----:R-:W-:-:S12]  /*ccd0*/  ENDCOLLECTIVE ;  /* 0x000000000000791b */ /* 0x001fd80003800000 */
.L_x_681:
[----:B------:R-:W-:Y:S05]  /*cce0*/  BSYNC B0 ;  /* 0x0000000000007941 */ /* 0x000fea0003800000 */
.L_x_680:
[----:B------:R-:W-:Y:S01]  /*ccf0*/  PLOP3.LUT P0, PT, P4, PT, PT, 0x80, 0x8 ;  /* 0x000000000008781c */ /* 0x000fe2000270f070 */
[----:B------:R-:W-:-:S12]  /*cd00*/  BRA `(.L_x_682) ;  /* 0xffffff6c00947947 */ /* 0x000fd8000383ffff */
.L_x_540:
[----:B------:R-:W1:Y:S01]  /*cd10*/  S2R R67, SR_GEMASK ;  /* 0x0000000000437919 */ /* 0x000e620000003c00 */
[----:B------:R-:W-:Y:S01]  /*cd20*/  BSSY B0, `(.L_x_683) ;  /* 0x0000006000007945 */ /* 0x000fe20003800000 */
[----:B------:R-:W-:Y:S01]  /*cd30*/  PLOP3.LUT P4, PT, P0, PT, PT, 0x8, 0x80 ;  /* 0x000000000080781c */ /* 0x000fe2000078e170 */
[----:B------:R-:W-:-:S12]  /*cd40*/  IMAD.MOV.U32 R2, RZ, RZ, -0x1 ;  /* 0xffffffffff027424 */ /* 0x000fd800078e00ff */
[----:B01----:R-:W-:Y:S05]  /*cd50*/  WARPSYNC.COLLECTIVE R2, `(.L_x_684) ;  /* 0x0000000002087348 */ /* 0x003fea0003c00000 */
[----:B------:R-:W-:Y:S01]  /*cd60*/  VOTE.ANY R2, PT, P4 ;  /* 0x0000000000027806 */ /* 0x000fe200020e0100 */
[----:B01----:R-:W-:Y:S06]  /*cd70*/  ENDCOLLECTIVE ;  /* 0x000000000000791b */ /* 0x003fec0003800000 */
.L_x_684:
[----:B------:R-:W-:Y:S05]  /*cd80*/  BSYNC B0 ;  /* 0x0000000000007941 */ /* 0x000fea0003800000 */
.L_x_683:
[----:B------:R-:W-:Y:S01]  /*cd90*/  LOP3.LUT R2, R2, 0x80000000, R67, 0xec, !PT ;  /* 0x8000000002027812 */ /* 0x000fe200078eec43 */
[----:B------:R-:W-:-:S04]  /*cda0*/  IMAD.MOV.U32 R4, RZ, RZ, 0x1 ;  /* 0x00000001ff047424 */ /* 0x000fc800078e00ff */
[----:B------:R-:W-:-:S05]  /*cdb0*/  VIADD R3, R2, 0xffffffff ;  /* 0xffffffff02037836 */ /* 0x000fca0000000000 */
[----:B------:R-:W-:Y:S01]  /*cdc0*/  LOP3.LUT R31, R2, R3, RZ, 0xc, !PT ;  /* 0x00000003021f7212 */ /* 0x000fe200078e0cff */
[----:B------:R-:W-:Y:S02]  /*cdd0*/  IMAD.MOV.U32 R3, RZ, RZ, R61 ;  /* 0x000000ffff037224 */ /* 0x000fe400078e003d */
[----:B------:R-:W-:Y:S01]  /*cde0*/  IMAD.MOV.U32 R2, RZ, RZ, -0x1 ;  /* 0xffffffffff027424 */ /* 0x000fe200078e00ff */
[----:B------:R0:W1:Y:S06]  /*cdf0*/  POPC R7, R31 ;  /* 0x0000001f00077309 */ /* 0x00006c0000000000 */
[----:B01----:R-:W-:Y:S05]  /*ce00*/  WARPSYNC.COLLECTIVE R2, `(.L_x_685) ;  /* 0x0000000002087348 */ /* 0x003fea0003c00000 */
[----:B-1----:R1:W2:Y:S02]  /*ce10*/  SHFL.DOWN P4, R6, R3, R4, R7 ;  /* 0x0800000403067389 */ /* 0x0022a40000080007 */
[----:B012---:R-:W-:Y:S05]  /*ce20*/  ENDCOLLECTIVE ;  /* 0x000000000000791b */ /* 0x007fea0003800000 */
.L_x_685:
[----:B------:R-:W-:Y:S02]  /*ce30*/  IMAD.MOV.U32 R3, RZ, RZ, R62 ;  /* 0x000000ffff037224 */ /* 0x000fe400078e003e */
[----:B------:R-:W-:-:S07]  /*ce40*/  IMAD.MOV.U32 R30, RZ, RZ, R6 ;  /* 0x000000ffff1e7224 */ /* 0x000fce00078e0006 */
[----:B------:R-:W-:Y:S05]  /*ce50*/  WARPSYNC.COLLECTIVE R2, `(.L_x_686) ;  /* 0x0000000002087348 */ /* 0x000fea0003c00000 */
[----:B------:R0:W1:Y:S02]  /*ce60*/  SHFL.DOWN P4, R6, R3, R4, R7 ;  /* 0x0800000403067389 */ /* 0x0000640000080007 */
[----:B01----:R-:W-:Y:S05]  /*ce70*/  ENDCOLLECTIVE ;  /* 0x000000000000791b */ /* 0x003fea0003800000 */
.L_x_686:
[----:B------:R-:W-:Y:S02]  /*ce80*/  IMAD.MOV.U32 R3, RZ, RZ, R60 ;  /* 0x000000ffff037224 */ /* 0x000fe400078e003c */
[----:B------:R-:W-:-:S07]  /*ce90*/  IMAD.MOV.U32 R31, RZ, RZ, R6 ;  /* 0x000000ffff1f7224 */ /* 0x000fce00078e0006 */
[----:B------:R-:W-:Y:S05]  /*cea0*/  WARPSYNC.COLLECTIVE R2, `(.L_x_687) ;  /* 0x0000000002087348 */ /* 0x000fea0003c00000 */
[----:B------:R0:W1:Y:S02]  /*ceb0*/  SHFL.DOWN P4, R6, R3, R4, R7 ;  /* 0x0800000403067389 */ /* 0x0000640000080007 */
[----:B01----:R-:W-:Y:S05]  /*cec0*/  ENDCOLLECTIVE ;  /* 0x000000000000791b */ /* 0x003fea0003800000 */
.L_x_687:
[----:B------:R-:W-:Y:S05]  /*ced0*/  BRA `(.L_x_688) ;  /* 0xffffff6c00607947 */ /* 0x000fea000383ffff */
.L_x_541:
[----:B------:R-:W-:Y:S01]  /*cee0*/  BSSY B0, `(.L_x_689) ;  /* 0x0000006000007945 */ /* 0x000fe20003800000 */
[----:B------:R-:W-:Y:S02]  /*cef0*/  IMAD.MOV.U32 R4, RZ, RZ, 0x1 ;  /* 0x00000001ff047424 */ /* 0x000fe400078e00ff */
[----:B------:R-:W-:-:S07]  /*cf00*/  IMAD.MOV.U32 R2, RZ, RZ, -0x1 ;  /* 0xffffffffff027424 */ /* 0x000fce00078e00ff */
[----:B0-----:R-:W-:Y:S05]  /*cf10*/  WARPSYNC.COLLECTIVE R2, `(.L_x_690) ;  /* 0x0000000002087348 */ /* 0x001fea0003c00000 */
[----:B------:R1:W2:Y:S02]  /*cf20*/  SHFL.DOWN P4, R6, R3, R4, R7 ;  /* 0x0800000403067389 */ /* 0x0002a40000080007 */
[----:B012---:R-:W-:Y:S05]  /*cf30*/  ENDCOLLECTIVE ;  /* 0x000000000000791b */ /* 0x007fea0003800000 */
.L_x_690:
[----:B------:R-:W-:Y:S05]  /*cf40*/  BSYNC B0 ;  /* 0x0000000000007941 */ /* 0x000fea0003800000 */
.L_x_689:
[----:B------:R-:W-:Y:S05]  /*cf50*/  BRA `(.L_x_691) ;  /* 0xffffff6c00647947 */ /* 0x000fea000383ffff */
.L_x_542:
[----:B------:R-:W-:Y:S01]  /*cf60*/  BSSY B0, `(.L_x_692) ;  /* 0x0000007000007945 */ /* 0x000fe20003800000 */
[----:B------:R-:W-:Y:S02]  /*cf70*/  IMAD.MOV.U32 R3, RZ, RZ, R61 ;  /* 0x000000ffff037224 */ /* 0x000fe400078e003d */
[----:B------:R-:W-:Y:S02]  /*cf80*/  IMAD.MOV.U32 R4, RZ, RZ, 0x2 ;  /* 0x00000002ff047424 */ /* 0x000fe400078e00ff */
[----:B------:R-:W-:-:S07]  /*cf90*/  IMAD.MOV.U32 R2, RZ, RZ, -0x1 ;  /* 0xffffffffff027424 */ /* 0x000fce00078e00ff */
[----:B0-----:R-:W-:Y:S05]  /*cfa0*/  WARPSYNC.COLLECTIVE R2, `(.L_x_693) ;  /* 0x0000000002087348 */ /* 0x001fea0003c00000 */
[----:B------:R1:W2:Y:S02]  /*cfb0*/  SHFL.DOWN P4, R6, R3, R4, R7 ;  /* 0x0800000403067389 */ /* 0x0002a40000080007 */
[----:B012---:R-:W-:Y:S05]  /*cfc0*/  ENDCOLLECTIVE ;  /* 0x000000000000791b */ /* 0x007fea0003800000 */
.L_x_693:
[----:B------:R-:W-:Y:S05]  /*cfd0*/  BSYNC B0 ;  /* 0x0000000000007941 */ /* 0x000fea0003800000 */
.L_x_692:
[----:B------:R-:W-:Y:S02]  /*cfe0*/  IMAD.MOV.U32 R3, RZ, RZ, R62 ;  /* 0x000000ffff037224 */ /* 0x000fe400078e003e */
[----:B------:R-:W-:Y:S02]  /*cff0*/  IMAD.MOV.U32 R4, RZ, RZ, 0x2 ;  /* 0x00000002ff047424 */ /* 0x000fe400078e00ff */
[----:B------:R-:W-:Y:S02]  /*d000*/  IMAD.MOV.U32 R2, RZ, RZ, -0x1 ;  /* 0xffffffffff027424 */ /* 0x000fe400078e00ff */
[----:B------:R-:W-:-:S07]  /*d010*/  IMAD.MOV.U32 R30, RZ, RZ, R6 ;  /* 0x000000ffff1e7224 */ /* 0x000fce00078e0006 */
[----:B------:R-:W-:Y:S05]  /*d020*/  WARPSYNC.COLLECTIVE R2, `(.L_x_694) ;  /* 0x0000000002087348 */ /* 0x000fea0003c00000 */
[----:B------:R0:W1:Y:S02]  /*d030*/  SHFL.DOWN P4, R6, R3, R4, R7 ;  /* 0x0800000403067389 */ /* 0x0000640000080007 */
[----:B01----:R-:W-:Y:S05]  /*d040*/  ENDCOLLECTIVE ;  /* 0x000000000000791b */ /* 0x003fea0003800000 */
.L_x_694:
[----:B------:R-:W-:Y:S02]  /*d050*/  IMAD.MOV.U32 R3, RZ, RZ, R60 ;  /* 0x000000ffff037224 */ /* 0x000fe400078e003c */
[----:B------:R-:W-:-:S07]  /*d060*/  IMAD.MOV.U32 R31, RZ, RZ, R6 ;  /* 0x000000ffff1f7224 */ /* 0x000fce00078e0006 */
[----:B------:R-:W-:Y:S05]  /*d070*/  WARPSYNC.COLLECTIVE R2, `(.L_x_695) ;  /* 0x0000000002087348 */ /* 0x000fea0003c00000 */
[----:B------:R0:W1:Y:S02]  /*d080*/  SHFL.DOWN P4, R6, R3, R4, R7 ;  /* 0x0800000403067389 */ /* 0x0000640000080007 */
[----:B01----:R-:W-:Y:S05]  /*d090*/  ENDCOLLECTIVE ;  /* 0x000000000000791b */ /* 0x003fea0003800000 */
.L_x_695:
[----:B------:R-:W-:Y:S01]  /*d0a0*/  IMAD.MOV.U32 R54, RZ, RZ, R6 ;  /* 0x000000ffff367224 */ /* 0x000fe200078e0006 */
[----:B------:R-:W-:Y:S06]  /*d0b0*/  BRA `(.L_x_696) ;  /* 0xffffff6c00287947 */ /* 0x000fec000383ffff */
.L_x_543:
[----:B------:R-:W-:Y:S01]  /*d0c0*/  BSSY B0, `(.L_x_697) ;  /* 0x0000006000007945 */ /* 0x000fe20003800000 */
[----:B------:R-:W-:Y:S02]  /*d0d0*/  IMAD.MOV.U32 R4, RZ, RZ, 0x2 ;  /* 0x00000002ff047424 */ /* 0x000fe400078e00ff */
[----:B------:R-:W-:-:S07]  /*d0e0*/  IMAD.MOV.U32 R2, RZ, RZ, -0x1 ;  /* 0xffffffffff027424 */ /* 0x000fce00078e00ff */
[----:B01-34-:R-:W-:Y:S05]  /*d0f0*/  WARPSYNC.COLLECTIVE R2, `(.L_x_698) ;  /* 0x0000000002087348 */ /* 0x01bfea0003c00000 */
[----:B------:R2:W0:Y:S02]  /*d100*/  SHFL.DOWN P4, R6, R3, R4, R7 ;  /* 0x0800000403067389 */ /* 0x0004240000080007 */
[----:B01234-:R-:W-:Y:S05]  /*d110*/  ENDCOLLECTIVE ;  /* 0x000000000000791b */ /* 0x01ffea0003800000 */
.L_x_698:
[----:B------:R-:W-:Y:S05]  /*d120*/  BSYNC B0 ;  /* 0x0000000000007941 */ /* 0x000fea0003800000 */
.L_x_697:
[----:B------:R-:W-:Y:S05]  /*d130*/  BRA `(.L_x_699) ;  /* 0xffffff6c00247947 */ /* 0x000fea000383ffff */
.L_x_544:
[----:B------:R-:W-:Y:S01]  /*d140*/  BSSY B0, `(.L_x_700) ;  /* 0x0000007000007945 */ /* 0x000fe20003800000 */
[----:B------:R-:W-:Y:S02]  /*d150*/  IMAD.MOV.U32 R3, RZ, RZ, R61 ;  /* 0x000000ffff037224 */ /* 0x000fe400078e003d */
[----:B------:R-:W-:Y:S02]  /*d160*/  IMAD.MOV.U32 R4, RZ, RZ, 0x4 ;  /* 0x00000004ff047424 */ /* 0x000fe400078e00ff */
[----:B------:R-:W-:-:S07]  /*d170*/  IMAD.MOV.U32 R2, RZ, RZ, -0x1 ;  /* 0xffffffffff027424 */ /* 0x000fce00078e00ff */
[----:B0-----:R-:W-:Y:S05]  /*d180*/  WARPSYNC.COLLECTIVE R2, `(.L_x_701) ;  /* 0x0000000002087348 */ /* 0x001fea0003c00000 */
[----:B------:R1:W2:Y:S02]  /*d190*/  SHFL.DOWN P4, R6, R3, R4, R7 ;  /* 0x0800000403067389 */ /* 0x0002a40000080007 */
[----:B012---:R-:W-:Y:S05]  /*d1a0*/  ENDCOLLECTIVE ;  /* 0x000000000000791b */ /* 0x007fea0003800000 */
.L_x_701:
[----:B------:R-:W-:Y:S05]  /*d1b0*/  BSYNC B0 ;  /* 0x0000000000007941 */ /* 0x000fea0003800000 */
.L_x_700:
[----:B------:R-:W-:Y:S02]  /*d1c0*/  IMAD.MOV.U32 R3, RZ, RZ, R62 ;  /* 0x000000ffff037224 */ /* 0x000fe400078e003e */
[----:B------:R-:W-:Y:S02]  /*d1d0*/  IMAD.MOV.U32 R4, RZ, RZ, 0x4 ;  /* 0x00000004ff047424 */ /* 0x000fe400078e00ff */
[----:B------:R-:W-:Y:S02]  /*d1e0*/  IMAD.MOV.U32 R2, RZ, RZ, -0x1 ;  /* 0xffffffffff027424 */ /* 0x000fe400078e00ff */
[----:B------:R-:W-:-:S07]  /*d1f0*/  IMAD.MOV.U32 R30, RZ, RZ, R6 ;  /* 0x000000ffff1e7224 */ /* 0x000fce00078e0006 */
[----:B------:R-:W-:Y:S05]  /*d200*/  WARPSYNC.COLLECTIVE R2, `(.L_x_702) ;  /* 0x0000000002087348 */ /* 0x000fea0003c00000 */
[----:B------:R0:W1:Y:S02]  /*d210*/  SHFL.DOWN P4, R6, R3, R4, R7 ;  /* 0x0800000403067389 */ /* 0x0000640000080007 */
[----:B01----:R-:W-:Y:S05]  /*d220*/  ENDCOLLECTIVE ;  /* 0x000000000000791b */ /* 0x003fea0003800000 */
.L_x_702:
[----:B------:R-:W-:Y:S02]  /*d230*/  IMAD.MOV.U32 R3, RZ, RZ, R60 ;  /* 0x000000ffff037224 */ /* 0x000fe400078e003c */
[----:B------:R-:W-:-:S07]  /*d240*/  IMAD.MOV.U32 R31, RZ, RZ, R6 ;  /* 0x000000ffff1f7224 */ /* 0x000fce00078e0006 */
[----:B------:R-:W-:Y:S05]  /*d250*/  WARPSYNC.COLLECTIVE R2, `(.L_x_703) ;  /* 0x0000000002087348 */ /* 0x000fea0003c00000 */
[----:B------:R0:W1:Y:S02]  /*d260*/  SHFL.DOWN P4, R6, R3, R4, R7 ;  /* 0x0800000403067389 */ /* 0x0000640000080007 */
[----:B01----:R-:W-:Y:S05]  /*d270*/  ENDCOLLECTIVE ;  /* 0x000000000000791b */ /* 0x003fea0003800000 */
.L_x_703:
[----:B------:R-:W-:Y:S01]  /*d280*/  IMAD.MOV.U32 R54, RZ, RZ, R6 ;  /* 0x000000ffff367224 */ /* 0x000fe200078e0006 */
[----:B------:R-:W-:Y:S06]  /*d290*/  BRA `(.L_x_704) ;  /* 0xffffff6800f47947 */ /* 0x000fec000383ffff */
.L_x_545:
[----:B------:R-:W-:Y:S01]  /*d2a0*/  BSSY B0, `(.L_x_705) ;  /* 0x0000006000007945 */ /* 0x000fe20003800000 */
[----:B------:R-:W-:Y:S02]  /*d2b0*/  IMAD.MOV.U32 R4, RZ, RZ, 0x4 ;  /* 0x00000004ff047424 */ /* 0x000fe400078e00ff */
[----:B------:R-:W-:-:S07]  /*d2c0*/  IMAD.MOV.U32 R2, RZ, RZ, -0x1 ;  /* 0xffffffffff027424 */ /* 0x000fce00078e00ff */
[----:B01234-:R-:W-:Y:S05]  /*d2d0*/  WARPSYNC.COLLECTIVE R2, `(.L_x_706) ;  /* 0x0000000002087348 */ /* 0x01ffea0003c00000 */
[----:B------:R0:W0:Y:S02]  /*d2e0*/  SHFL.DOWN P4, R6, R3, R4, R7 ;  /* 0x0800000403067389 */ /* 0x0000240000080007 */
[----:B01234-:R-:W-:Y:S05]  /*d2f0*/  ENDCOLLECTIVE ;  /* 0x000000000000791b */ /* 0x01ffea0003800000 */
.L_x_706:
[----:B------:R-:W-:Y:S05]  /*d300*/  BSYNC B0 ;  /* 0x0000000000007941 */ /* 0x000fea0003800000 */
.L_x_705:
[----:B------:R-:W-:Y:S05]  /*d310*/  BRA `(.L_x_707) ;  /* 0xffffff6800e47947 */ /* 0x000fea000383ffff */
.L_x_546:
[----:B------:R-:W-:Y:S01]  /*d320*/  BSSY B0, `(.L_x_708) ;  /* 0x0000007000007945 */ /* 0x000fe20003800000 */
[----:B------:R-:W-:Y:S02]  /*d330*/  IMAD.MOV.U32 R3, RZ, RZ, R61 ;  /* 0x000000ffff037224 */ /* 0x000fe400078e003d */
[----:B------:R-:W-:Y:S02]  /*d340*/  IMAD.MOV.U32 R4, RZ, RZ, 0x8 ;  /* 0x00000008ff047424 */ /* 0x000fe400078e00ff */
[----:B------:R-:W-:-:S07]  /*d350*/  IMAD.MOV.U32 R2, RZ, RZ, -0x1 ;  /* 0xffffffffff027424 */ /* 0x000fce00078e00ff */
[----:B0-----:R-:W-:Y:S05]  /*d360*/  WARPSYNC.COLLECTIVE R2, `(.L_x_709) ;  /* 0x0000000002087348 */ /* 0x001fea0003c00000 */
[----:B------:R1:W2:Y:S02]  /*d370*/  SHFL.DOWN P4, R6, R3, R4, R7 ;  /* 0x0800000403067389 */ /* 0x0002a40000080007 */
[----:B012---:R-:W-:Y:S05]  /*d380*/  ENDCOLLECTIVE ;  /* 0x000000000000791b */ /* 0x007fea0003800000 */
.L_x_709:
[----:B------:R-:W-:Y:S05]  /*d390*/  BSYNC B0 ;  /* 0x0000000000007941 */ /* 0x000fea0003800000 */
.L_x_708:
[----:B------:R-:W-:Y:S02]  /*d3a0*/  IMAD.MOV.U32 R3, RZ, RZ, R62 ;  /* 0x000000ffff037224 */ /* 0x000fe400078e003e */
[----:B------:R-:W-:Y:S02]  /*d3b0*/  IMAD.MOV.U32 R4, RZ, RZ, 0x8 ;  /* 0x00000008ff047424 */ /* 0x000fe400078e00ff */
[----:B------:R-:W-:Y:S02]  /*d3c0*/  IMAD.MOV.U32 R2, RZ, RZ, -0x1 ;  /* 0xffffffffff027424 */ /* 0x000fe400078e00ff */
[----:B------:R-:W-:-:S07]  /*d3d0*/  IMAD.MOV.U32 R30, RZ, RZ, R6 ;  /* 0x000000ffff1e7224 */ /* 0x000fce00078e0006 */
[----:B------:R-:W-:Y:S05]  /*d3e0*/  WARPSYNC.COLLECTIVE R2, `(.L_x_710) ;  /* 0x0000000002087348 */ /* 0x000fea0003c00000 */
[----:B------:R0:W1:Y:S02]  /*d3f0*/  SHFL.DOWN P4, R6, R3, R4, R7 ;  /* 0x0800000403067389 */ /* 0x0000640000080007 */
[----:B01----:R-:W-:Y:S05]  /*d400*/  ENDCOLLECTIVE ;  /* 0x000000000000791b */ /* 0x003fea0003800000 */
.L_x_710:
[----:B------:R-:W-:Y:S02]  /*d410*/  IMAD.MOV.U32 R3, RZ, RZ, R60 ;  /* 0x000000ffff037224 */ /* 0x000fe400078e003c */
[----:B------:R-:W-:-:S07]  /*d420*/  IMAD.MOV.U32 R31, RZ, RZ, R6 ;  /* 0x000000ffff1f7224 */ /* 0x000fce00078e0006 */
[----:B------:R-:W-:Y:S05]  /*d430*/  WARPSYNC.COLLECTIVE R2, `(.L_x_711) ;  /* 0x0000000002087348 */ /* 0x000fea0003c00000 */
[----:B------:R0:W1:Y:S02]  /*d440*/  SHFL.DOWN P4, R6, R3, R4, R7 ;  /* 0x0800000403067389 */ /* 0x0000640000080007 */
[----:B01----:R-:W-:Y:S05]  /*d450*/  ENDCOLLECTIVE ;  /* 0x000000000000791b */ /* 0x003fea0003800000 */
.L_x_711:
[----:B------:R-:W-:Y:S01]  /*d460*/  IMAD.MOV.U32 R54, RZ, RZ, R6 ;  /* 0x000000ffff367224 */ /* 0x000fe200078e0006 */
[----:B------:R-:W-:Y:S06]  /*d470*/  BRA `(.L_x_712) ;  /* 0xffffff6800c07947 */ /* 0x000fec000383ffff */
.L_x_547:
[----:B------:R-:W-:Y:S01]  /*d480*/  BSSY B0, `(.L_x_713) ;  /* 0x0000006000007945 */ /* 0x000fe20003800000 */
[----:B------:R-:W-:Y:S02]  /*d490*/  IMAD.MOV.U32 R4, RZ, RZ, 0x8 ;  /* 0x00000008ff047424 */ /* 0x000fe400078e00ff */
[----:B------:R-:W-:-:S07]  /*d4a0*/  IMAD.MOV.U32 R2, RZ, RZ, -0x1 ;  /* 0xffffffffff027424 */ /* 0x000fce00078e00ff */
[----:B01234-:R-:W-:Y:S05]  /*d4b0*/  WARPSYNC.COLLECTIVE R2, `(.L_x_714) ;  /* 0x0000000002087348 */ /* 0x01ffea0003c00000 */
[----:B------:R0:W0:Y:S02]  /*d4c0*/  SHFL.DOWN P4, R6, R3, R4, R7 ;  /* 0x0800000403067389 */ /* 0x0000240000080007 */
[----:B01234-:R-:W-:Y:S05]  /*d4d0*/  ENDCOLLECTIVE ;  /* 0x000000000000791b */ /* 0x01ffea0003800000 */
.L_x_714:
[----:B------:R-:W-:Y:S05]  /*d4e0*/  BSYNC B0 ;  /* 0x0000000000007941 */ /* 0x000fea0003800000 */
.L_x_713:
[----:B------:R-:W-:Y:S05]  /*d4f0*/  BRA `(.L_x_715) ;  /* 0xffffff6800b07947 */ /* 0x000fea000383ffff */
.L_x_548:
[----:B------:R-:W-:Y:S01]  /*d500*/  BSSY B0, `(.L_x_716) ;  /* 0x0000007000007945 */ /* 0x000fe20003800000 */
[----:B------:R-:W-:Y:S02]  /*d510*/  IMAD.MOV.U32 R3, RZ, RZ, R61 ;  /* 0x000000ffff037224 */ /* 0x000fe400078e003d */
[----:B------:R-:W-:Y:S02]  /*d520*/  IMAD.MOV.U32 R4, RZ, RZ, 0x10 ;  /* 0x00000010ff047424 */ /* 0x000fe400078e00ff */
[----:B------:R-:W-:-:S07]  /*d530*/  IMAD.MOV.U32 R2, RZ, RZ, -0x1 ;  /* 0xffffffffff027424 */ /* 0x000fce00078e00ff */
[----:B0-----:R-:W-:Y:S05]  /*d540*/  WARPSYNC.COLLECTIVE R2, `(.L_x_717) ;  /* 0x0000000002087348 */ /* 0x001fea0003c00000 */
[----:B------:R1:W2:Y:S02]  /*d550*/  SHFL.DOWN P4, R6, R3, R4, R7 ;  /* 0x0800000403067389 */ /* 0x0002a40000080007 */
[----:B012---:R-:W-:Y:S05]  /*d560*/  ENDCOLLECTIVE ;  /* 0x000000000000791b */ /* 0x007fea0003800000 */
.L_x_717:
[----:B------:R-:W-:Y:S05]  /*d570*/  BSYNC B0 ;  /* 0x0000000000007941 */ /* 0x000fea0003800000 */
.L_x_716:
[----:B------:R-:W-:Y:S02]  /*d580*/  IMAD.MOV.U32 R3, RZ, RZ, R62 ;  /* 0x000000ffff037224 */ /* 0x000fe400078e003e */
[----:B------:R-:W-:Y:S02]  /*d590*/  IMAD.MOV.U32 R4, RZ, RZ, 0x10 ;  /* 0x00000010ff047424 */ /* 0x000fe400078e00ff */
[----:B------:R-:W-:Y:S02]  /*d5a0*/  IMAD.MOV.U32 R2, RZ, RZ, -0x1 ;  /* 0xffffffffff027424 */ /* 0x000fe400078e00ff */
[----:B------:R-:W-:-:S07]  /*d5b0*/  IMAD.MOV.U32 R54, RZ, RZ, R6 ;  /* 0x000000ffff367224 */ /* 0x000fce00078e0006 */
[----:B------:R-:W-:Y:S05]  /*d5c0*/  WARPSYNC.COLLECTIVE R2, `(.L_x_718) ;  /* 0x0000000002087348 */ /* 0x000fea0003c00000 */
[----:B------:R0:W1:Y:S02]  /*d5d0*/  SHFL.DOWN P4, R6, R3, R4, R7 ;  /* 0x0800000403067389 */ /* 0x0000640000080007 */
[----:B01----:R-:W-:Y:S05]  /*d5e0*/  ENDCOLLECTIVE ;  /* 0x000000000000791b */ /* 0x003fea0003800000 */
.L_x_718:
[----:B------:R-:W-:Y:S02]  /*d5f0*/  IMAD.MOV.U32 R3, RZ, RZ, R60 ;  /* 0x000000ffff037224 */ /* 0x000fe400078e003c */
[----:B------:R-:W-:-:S07]  /*d600*/  IMAD.MOV.U32 R69, RZ, RZ, R6 ;  /* 0x000000ffff457224 */ /* 0x000fce00078e0006 */
[----:B------:R-:W-:Y:S05]  /*d610*/  WARPSYNC.COLLECTIVE R2, `(.L_x_719) ;  /* 0x0000000002087348 */ /* 0x000fea0003c00000 */
[----:B------:R0:W1:Y:S02]  /*d620*/  SHFL.DOWN P4, R6, R3, R4, R7 ;  /* 0x0800000403067389 */ /* 0x0000640000080007 */
[----:B01----:R-:W-:Y:S05]  /*d630*/  ENDCOLLECTIVE ;  /* 0x000000000000791b */ /* 0x003fea0003800000 */
.L_x_719:
[----:B------:R-:W-:Y:S01]  /*d640*/  IMAD.MOV.U32 R68, RZ, RZ, R6 ;  /* 0x000000ffff447224 */ /* 0x000fe200078e0006 */
[----:B------:R-:W-:Y:S06]  /*d650*/  BRA `(.L_x_720) ;  /* 0xffffff68008c7947 */ /* 0x000fec000383ffff */
.L_x_549:
[----:B------:R-:W-:Y:S01]  /*d660*/  BSSY B0, `(.L_x_721) ;  /* 0x0000006000007945 */ /* 0x000fe20003800000 */
[----:B------:R-:W-:Y:S02]  /*d670*/  IMAD.MOV.U32 R4, RZ, RZ, 0x10 ;  /* 0x00000010ff047424 */ /* 0x000fe400078e00ff */
[----:B------:R-:W-:-:S07]  /*d680*/  IMAD.MOV.U32 R2, RZ, RZ, -0x1 ;  /* 0xffffffffff027424 */ /* 0x000fce00078e00ff */
[----:B01234-:R-:W-:Y:S05]  /*d690*/  WARPSYNC.COLLECTIVE R2, `(.L_x_722) ;  /* 0x0000000002087348 */ /* 0x01ffea0003c00000 */
[----:B------:R0:W0:Y:S02]  /*d6a0*/  SHFL.DOWN P4, R6, R3, R4, R7 ;  /* 0x0800000403067389 */ /* 0x0000240000080007 */
[----:B01234-:R-:W-:Y:S05]  /*d6b0*/  ENDCOLLECTIVE ;  /* 0x000000000000791b */ /* 0x01ffea0003800000 */
.L_x_722:
[----:B------:R-:W-:Y:S05]  /*d6c0*/  BSYNC B0 ;  /* 0x0000000000007941 */ /* 0x000fea0003800000 */
.L_x_721:
[----:B------:R-:W-:Y:S05]  /*d6d0*/  BRA `(.L_x_723) ;  /* 0xffffff6800747947 */ /* 0x000fea000383ffff */
.L_x_550:
[----:B------:R-:W-:Y:S01]  /*d6e0*/  BSSY B0, `(.L_x_724) ;  /* 0x0000006000007945 */ /* 0x000fe20003800000 */
[----:B------:R-:W-:Y:S01]  /*d6f0*/  PLOP3.LUT P4, PT, P0, PT, PT, 0x80, 0x8 ;  /* 0x000000000008781c */ /* 0x000fe2000078f070 */
[----:B------:R-:W-:-:S12]  /*d700*/  IMAD.MOV.U32 R2, RZ, RZ, -0x1 ;  /* 0xffffffffff027424 */ /* 0x000fd800078e00ff */
[----:B0-----:R-:W-:Y:S05]  /*d710*/  WARPSYNC.COLLECTIVE R2, `(.L_x_725) ;  /* 0x0000000002087348 */ /* 0x001fea0003c00000 */
[----:B------:R-:W-:Y:S01]  /*d720*/  VOTE.ALL P4, P4 ;  /* 0x0000000000ff7806 */ /* 0x000fe20002080000 */
[----:B0-----:R-:W-:-:S12]  /*d730*/  ENDCOLLECTIVE ;  /* 0x000000000000791b */ /* 0x001fd80003800000 */
.L_x_725:
[----:B------:R-:W-:Y:S05]  /*d740*/  BSYNC B0 ;  /* 0x0000000000007941 */ /* 0x000fea0003800000 */
.L_x_724:
[----:B------:R-:W-:Y:S01]  /*d750*/  PLOP3.LUT P0, PT, P4, PT, PT, 0x80, 0x8 ;  /* 0x000000000008781c */ /* 0x000fe2000270f070 */
[----:B------:R-:W-:-:S12]  /*d760*/  BRA `(.L_x_726) ;  /* 0xffffff6800987947 */ /* 0x000fd8000383ffff */
.L_x_552:
[----:B------:R-:W-:Y:S01]  /*d770*/  BSSY B0, `(.L_x_727) ;  /* 0x0000006000007945 */ /* 0x000fe20003800000 */
[----:B------:R-:W-:Y:S01]  /*d780*/  PLOP3.LUT P4, PT, P0, PT, PT, 0x8, 0x80 ;  /* 0x000000000080781c */ /* 0x000fe2000078e170 */
[----:B------:R-:W-:-:S12]  /*d790*/  IMAD.MOV.U32 R2, RZ, RZ, -0x1 ;  /* 0xffffffffff027424 */ /* 0x000fd800078e00ff */
[----:B0-----:R-:W-:Y:S05]  /*d7a0*/  WARPSYNC.COLLECTIVE R2, `(.L_x_728) ;  /* 0x0000000002087348 */ /* 0x001fea0003c00000 */
[----:B------:R-:W-:Y:S01]  /*d7b0*/  VOTE.ANY P4, P4 ;  /* 0x0000000000ff7806 */ /* 0x000fe20002080100 */
[----:B0-----:R-:W-:-:S12]  /*d7c0*/  ENDCOLLECTIVE ;  /* 0x000000000000791b */ /* 0x001fd80003800000 */
.L_x_728:
[----:B------:R-:W-:Y:S05]  /*d7d0*/  BSYNC B0 ;  /* 0x0000000000007941 */ /* 0x000fea0003800000 */
.L_x_727:
[----:B------:R-:W-:Y:S01]  /*d7e0*/  PLOP3.LUT P0, PT, P4, PT, PT, 0x80, 0x8 ;  /* 0x000000000008781c */ /* 0x000fe2000270f070 */
[----:B------:R-:W-:-:S12]  /*d7f0*/  BRA `(.L_x_729) ;  /* 0xffffff6800987947 */ /* 0x000fd8000383ffff */
.L_x_554:
[----:B------:R-:W-:Y:S01]  /*d800*/  BSSY B0, `(.L_x_730) ;  /* 0x0000006000007945 */ /* 0x000fe20003800000 */
[----:B------:R-:W-:Y:S01]  /*d810*/  PLOP3.LUT P4, PT, P0, PT, PT, 0x8, 0x80 ;  /* 0x000000000080781c */ /* 0x000fe2000078e170 */
[----:B------:R-:W-:-:S12]  /*d820*/  IMAD.MOV.U32 R2, RZ, RZ, -0x1 ;  /* 0xffffffffff027424 */ /* 0x000fd800078e00ff */
[----:B0-----:R-:W-:Y:S05]  /*d830*/  WARPSYNC.COLLECTIVE R2, `(.L_x_731) ;  /* 0x0000000002087348 */ /* 0x001fea0003c00000 */
[----:B------:R-:W-:Y:S01]  /*d840*/  VOTE.ANY R2, PT, P4 ;  /* 0x0000000000027806 */ /* 0x000fe200020e0100 */
[----:B0-----:R-:W-:Y:S06]  /*d850*/  ENDCOLLECTIVE ;  /* 0x000000000000791b */ /* 0x001fec0003800000 */
.L_x_731:
[----:B------:R-:W-:Y:S05]  /*d860*/  BSYNC B0 ;  /* 0x0000000000007941 */ /* 0x000fea0003800000 */
.L_x_730:
        /* <DEDUP_REMOVED lines=10> */
.L_x_732:
[----:B------:R-:W-:Y:S02]  /*d910*/  IMAD.MOV.U32 R3, RZ, RZ, R55 ;  /* 0x000000ffff037224 */ /* 0x000fe400078e0037 */
[----:B------:R-:W-:-:S07]  /*d920*/  IMAD.MOV.U32 R71, RZ, RZ, R6 ;  /* 0x000000ffff477224 */ /* 0x000fce00078e0006 */
[----:B------:R-:W-:Y:S05]  /*d930*/  WARPSYNC.COLLECTIVE R2, `(.L_x_733) ;  /* 0x0000000002087348 */ /* 0x000fea0003c00000 */
[----:B------:R0:W1:Y:S02]  /*d940*/  SHFL.DOWN P4, R6, R3, R4, R7 ;  /* 0x0800000403067389 */ /* 0x0000640000080007 */
[----:B01----:R-:W-:Y:S05]  /*d950*/  ENDCOLLECTIVE ;  /* 0x000000000000791b */ /* 0x003fea0003800000 */
.L_x_733:
[----:B------:R-:W-:Y:S02]  /*d960*/  IMAD.MOV.U32 R3, RZ, RZ, R54 ;  /* 0x000000ffff037224 */ /* 0x000fe400078e0036 */
[----:B------:R-:W-:-:S07]  /*d970*/  IMAD.MOV.U32 R68, RZ, RZ, R6 ;  /* 0x000000ffff447224 */ /* 0x000fce00078e0006 */
[----:B------:R-:W-:Y:S05]  /*d980*/  WARPSYNC.COLLECTIVE R2, `(.L_x_734) ;  /* 0x0000000002087348 */ /* 0x000fea0003c00000 */
[----:B------:R0:W1:Y:S02]  /*d990*/  SHFL.DOWN P4, R6, R3, R4, R7 ;  /* 0x0800000403067389 */ /* 0x0000640000080007 */
[----:B01----:R-:W-:Y:S05]  /*d9a0*/  ENDCOLLECTIVE ;  /* 0x000000000000791b */ /* 0x003fea0003800000 */
.L_x_734:
[----:B------:R-:W-:Y:S01]  /*d9b0*/  IMAD.MOV.U32 R70, RZ, RZ, R6 ;  /* 0x000000ffff467224 */ /* 0x000fe200078e0006 */
[----:B------:R-:W-:Y:S06]  /*d9c0*/  BRA `(.L_x_735) ;  /* 0xffffff6800607947 */ /* 0x000fec000383ffff */
.L_x_555:
[----:B------:R-:W-:Y:S01]  /*d9d0*/  BSSY B0, `(.L_x_736) ;  /* 0x0000006000007945 */ /* 0x000fe20003800000 */
[----:B------:R-:W-:Y:S02]  /*d9e0*/  IMAD.MOV.U32 R4, RZ, RZ, 0x1 ;  /* 0x00000001ff047424 */ /* 0x000fe400078e00ff */
[----:B------:R-:W-:-:S07]  /*d9f0*/  IMAD.MOV.U32 R2, RZ, RZ, -0x1 ;  /* 0xffffffffff027424 */ /* 0x000fce00078e00ff */
[----:B01234-:R-:W-:Y:S05]  /*da00*/  WARPSYNC.COLLECTIVE R2, `(.L_x_737) ;  /* 0x0000000002087348 */ /* 0x01ffea0003c00000 */
[----:B------:R0:W0:Y:S02]  /*da10*/  SHFL.DOWN P4, R6, R3, R4, R7 ;  /* 0x0800000403067389 */ /* 0x0000240000080007 */
[----:B01234-:R-:W-:Y:S05]  /*da20*/  ENDCOLLECTIVE ;  /* 0x000000000000791b */ /* 0x01ffea0003800000 */
.L_x_737:
[----:B------:R-:W-:Y:S05]  /*da30*/  BSYNC B0 ;  /* 0x0000000000007941 */ /* 0x000fea0003800000 */
.L_x_736:
[----:B------:R-:W-:Y:S05]  /*da40*/  BRA `(.L_x_738) ;  /* 0xffffff6800487947 */ /* 0x000fea000383ffff */
.L_x_556:
[----:B------:R-:W-:Y:S01]  /*da50*/  BSSY B0, `(.L_x_739) ;  /* 0x0000007000007945 */ /* 0x000fe20003800000 */
[----:B------:R-:W-:Y:S02]  /*da60*/  IMAD.MOV.U32 R3, RZ, RZ, R0 ;  /* 0x000000ffff037224 */ /* 0x000fe400078e0000 */
[----:B------:R-:W-:Y:S02]  /*da70*/  IMAD.MOV.U32 R4, RZ, RZ, 0x2 ;  /* 0x00000002ff047424 */ /* 0x000fe400078e00ff */
[----:B------:R-:W-:-:S07]  /*da80*/  IMAD.MOV.U32 R2, RZ, RZ, -0x1 ;  /* 0xffffffffff027424 */ /* 0x000fce00078e00ff */
[----:B0-----:R-:W-:Y:S05]  /*da90*/  WARPSYNC.COLLECTIVE R2, `(.L_x_740) ;  /* 0x0000000002087348 */ /* 0x001fea0003c00000 */
[----:B------:R1:W2:Y:S02]  /*daa0*/  SHFL.DOWN P4, R6, R3, R4, R7 ;  /* 0x0800000403067389 */ /* 0x0002a40000080007 */
[----:B012---:R-:W-:Y:S05]  /*dab0*/  ENDCOLLECTIVE ;  /* 0x000000000000791b */ /* 0x007fea0003800000 */
.L_x_740:
[----:B------:R-:W-:Y:S05]  /*dac0*/  BSYNC B0 ;  /* 0x0000000000007941 */ /* 0x000fea0003800000 */
.L_x_739:
[----:B------:R-:W-:Y:S02]  /*dad0*/  IMAD.MOV.U32 R3, RZ, RZ, R55 ;  /* 0x000000ffff037224 */ /* 0x000fe400078e0037 */
[----:B------:R-:W-:Y:S02]  /*dae0*/  IMAD.MOV.U32 R4, RZ, RZ, 0x2 ;  /* 0x00000002ff047424 */ /* 0x000fe400078e00ff */
[----:B------:R-:W-:Y:S02]  /*daf0*/  IMAD.MOV.U32 R2, RZ, RZ, -0x1 ;  /* 0xffffffffff027424 */ /* 0x000fe400078e00ff */
[----:B------:R-:W-:-:S07]  /*db00*/  IMAD.MOV.U32 R71, RZ, RZ, R6 ;  /* 0x000000ffff477224 */ /* 0x000fce00078e0006 */
[----:B------:R-:W-:Y:S05]  /*db10*/  WARPSYNC.COLLECTIVE R2, `(.L_x_741) ;  /* 0x0000000002087348 */ /* 0x000fea0003c00000 */
[----:B------:R0:W1:Y:S02]  /*db20*/  SHFL.DOWN P4, R6, R3, R4, R7 ;  /* 0x0800000403067389 */ /* 0x0000640000080007 */
[----:B01----:R-:W-:Y:S05]  /*db30*/  ENDCOLLECTIVE ;  /* 0x000000000000791b */ /* 0x003fea0003800000 */
.L_x_741:
[----:B------:R-:W-:Y:S02]  /*db40*/  IMAD.MOV.U32 R3, RZ, RZ, R54 ;  /* 0x000000ffff037224 */ /* 0x000fe400078e0036 */
[----:B------:R-:W-:-:S07]  /*db50*/  IMAD.MOV.U32 R68, RZ, RZ, R6 ;  /* 0x000000ffff447224 */ /* 0x000fce00078e0006 */
[----:B------:R-:W-:Y:S05]  /*db60*/  WARPSYNC.COLLECTIVE R2, `(.L_x_742) ;  /* 0x0000000002087348 */ /* 0x000fea0003c00000 */
[----:B------:R0:W1:Y:S02]  /*db70*/  SHFL.DOWN P4, R6, R3, R4, R7 ;  /* 0x0800000403067389 */ /* 0x0000640000080007 */
[----:B01----:R-:W-:Y:S05]  /*db80*/  ENDCOLLECTIVE ;  /* 0x000000000000791b */ /* 0x003fea0003800000 */
.L_x_742:
[----:B------:R-:W-:Y:S01]  /*db90*/  IMAD.MOV.U32 R70, RZ, RZ, R6 ;  /* 0x000000ffff467224 */ /* 0x000fe200078e0006 */
[----:B------:R-:W-:Y:S06]  /*dba0*/  BRA `(.L_x_743) ;  /* 0xffffff6800287947 */ /* 0x000fec000383ffff */
.L_x_557:
[----:B------:R-:W-:Y:S01]  /*dbb0*/  BSSY B0, `(.L_x_744) ;  /* 0x0000006000007945 */ /* 0x000fe20003800000 */
[----:B------:R-:W-:Y:S02]  /*dbc0*/  IMAD.MOV.U32 R4, RZ, RZ, 0x2 ;  /* 0x00000002ff047424 */ /* 0x000fe400078e00ff */
[----:B------:R-:W-:-:S07]  /*dbd0*/  IMAD.MOV.U32 R2, RZ, RZ, -0x1 ;  /* 0xffffffffff027424 */ /* 0x000fce00078e00ff */
[----:B01234-:R-:W-:Y:S05]  /*dbe0*/  WARPSYNC.COLLECTIVE R2, `(.L_x_745) ;  /* 0x0000000002087348 */ /* 0x01ffea0003c00000 */
[----:B------:R0:W0:Y:S02]  /*dbf0*/  SHFL.DOWN P4, R6, R3, R4, R7 ;  /* 0x0800000403067389 */ /* 0x0000240000080007 */
[----:B01234-:R-:W-:Y:S05]  /*dc00*/  ENDCOLLECTIVE ;  /* 0x000000000000791b */ /* 0x01ffea0003800000 */
.L_x_745:
[----:B------:R-:W-:Y:S05]  /*dc10*/  BSYNC B0 ;  /* 0x0000000000007941 */ /* 0x000fea0003800000 */
.L_x_744:
[----:B------:R-:W-:Y:S05]  /*dc20*/  BRA `(.L_x_746) ;  /* 0xffffff6800107947 */ /* 0x000fea000383ffff */
.L_x_558:
[----:B------:R-:W-:Y:S01]  /*dc30*/  BSSY B0, `(.L_x_747) ;  /* 0x0000007000007945 */ /* 0x000fe20003800000 */
[----:B------:R-:W-:Y:S02]  /*dc40*/  IMAD.MOV.U32 R3, RZ, RZ, R0 ;  /* 0x000000ffff037224 */ /* 0x000fe400078e0000 */
[----:B------:R-:W-:Y:S02]  /*dc50*/  IMAD.MOV.U32 R4, RZ, RZ, 0x4 ;  /* 0x00000004ff047424 */ /* 0x000fe400078e00ff */
[----:B------:R-:W-:-:S07]  /*dc60*/  IMAD.MOV.U32 R2, RZ, RZ, -0x1 ;  /* 0xffffffffff027424 */ /* 0x000fce00078e00ff */
[----:B0-----:R-:W-:Y:S05]  /*dc70*/  WARPSYNC.COLLECTIVE R2, `(.L_x_748) ;  /* 0x0000000002087348 */ /* 0x001fea0003c00000 */
[----:B------:R1:W2:Y:S02]  /*dc80*/  SHFL.DOWN P4, R6, R3, R4, R7 ;  /* 0x0800000403067389 */ /* 0x0002a40000080007 */
[----:B012---:R-:W-:Y:S05]  /*dc90*/  ENDCOLLECTIVE ;  /* 0x000000000000791b */ /* 0x007fea0003800000 */
.L_x_748:
[----:B------:R-:W-:Y:S05]  /*dca0*/  BSYNC B0 ;  /* 0x0000000000007941 */ /* 0x000fea0003800000 */
.L_x_747:
[----:B------:R-:W-:Y:S02]  /*dcb0*/  IMAD.MOV.U32 R3, RZ, RZ, R55 ;  /* 0x000000ffff037224 */ /* 0x000fe400078e0037 */
[----:B------:R-:W-:Y:S02]  /*dcc0*/  IMAD.MOV.U32 R4, RZ, RZ, 0x4 ;  /* 0x00000004ff047424 */ /* 0x000fe400078e00ff */
[----:B------:R-:W-:Y:S02]  /*dcd0*/  IMAD.MOV.U32 R2, RZ, RZ, -0x1 ;  /* 0xffffffffff027424 */ /* 0x000fe400078e00ff */
[----:B------:R-:W-:-:S07]  /*dce0*/  IMAD.MOV.U32 R71, RZ, RZ, R6 ;  /* 0x000000ffff477224 */ /* 0x000fce00078e0006 */
[----:B------:R-:W-:Y:S05]  /*dcf0*/  WARPSYNC.COLLECTIVE R2, `(.L_x_749) ;  /* 0x0000000002087348 */ /* 0x000fea0003c00000 */
[----:B------:R0:W1:Y:S02]  /*dd00*/  SHFL.DOWN P4, R6, R3, R4, R7 ;  /* 0x0800000403067389 */ /* 0x0000640000080007 */
[----:B01----:R-:W-:Y:S05]  /*dd10*/  ENDCOLLECTIVE ;  /* 0x000000000000791b */ /* 0x003fea0003800000 */
.L_x_749:
[----:B------:R-:W-:Y:S02]  /*dd20*/  IMAD.MOV.U32 R3, RZ, RZ, R54 ;  /* 0x000000ffff037224 */ /* 0x000fe400078e0036 */
[----:B------:R-:W-:-:S07]  /*dd30*/  IMAD.MOV.U32 R68, RZ, RZ, R6 ;  /* 0x000000ffff447224 */ /* 0x000fce00078e0006 */
[----:B------:R-:W-:Y:S05]  /*dd40*/  WARPSYNC.COLLECTIVE R2, `(.L_x_750) ;  /* 0x0000000002087348 */ /* 0x000fea0003c00000 */
[----:B------:R0:W1:Y:S02]  /*dd50*/  SHFL.DOWN P4, R6, R3, R4, R7 ;  /* 0x0800000403067389 */ /* 0x0000640000080007 */
[----:B01----:R-:W-:Y:S05]  /*dd60*/  ENDCOLLECTIVE ;  /* 0x000000000000791b */ /* 0x003fea0003800000 */
.L_x_750:
[----:B------:R-:W-:Y:S01]  /*dd70*/  IMAD.MOV.U32 R70, RZ, RZ, R6 ;  /* 0x000000ffff467224 */ /* 0x000fe200078e0006 */
[----:B------:R-:W-:Y:S06]  /*dd80*/  BRA `(.L_x_751) ;  /* 0xffffff6400f07947 */ /* 0x000fec000383ffff */
.L_x_559:
[----:B------:R-:W-:Y:S01]  /*dd90*/  BSSY B0, `(.L_x_752) ;  /* 0x0000006000007945 */ /* 0x000fe20003800000 */
[----:B------:R-:W-:Y:S02]  /*dda0*/  IMAD.MOV.U32 R4, RZ, RZ, 0x4 ;  /* 0x00000004ff047424 */ /* 0x000fe400078e00ff */
[----:B------:R-:W-:-:S07]  /*ddb0*/  IMAD.MOV.U32 R2, RZ, RZ, -0x1 ;  /* 0xffffffffff027424 */ /* 0x000fce00078e00ff */
[----:B01234-:R-:W-:Y:S05]  /*ddc0*/  WARPSYNC.COLLECTIVE R2, `(.L_x_753) ;  /* 0x0000000002087348 */ /* 0x01ffea0003c00000 */
[----:B------:R0:W0:Y:S02]  /*ddd0*/  SHFL.DOWN P4, R6, R3, R4, R7 ;  /* 0x0800000403067389 */ /* 0x0000240000080007 */
[----:B01234-:R-:W-:Y:S05]  /*dde0*/  ENDCOLLECTIVE ;  /* 0x000000000000791b */ /* 0x01ffea0003800000 */
.L_x_753:
[----:B------:R-:W-:Y:S05]  /*ddf0*/  BSYNC B0 ;  /* 0x0000000000007941 */ /* 0x000fea0003800000 */
.L_x_752:
[----:B------:R-:W-:Y:S05]  /*de00*/  BRA `(.L_x_754) ;  /* 0xffffff6400d87947 */ /* 0x000fea000383ffff */
.L_x_560:
[----:B------:R-:W-:Y:S01]  /*de10*/  BSSY B0, `(.L_x_755) ;  /* 0x0000007000007945 */ /* 0x000fe20003800000 */
[----:B------:R-:W-:Y:S02]  /*de20*/  IMAD.MOV.U32 R3, RZ, RZ, R0 ;  /* 0x000000ffff037224 */ /* 0x000fe400078e0000 */
[----:B------:R-:W-:Y:S02]  /*de30*/  IMAD.MOV.U32 R4, RZ, RZ, 0x8 ;  /* 0x00000008ff047424 */ /* 0x000fe400078e00ff */
[----:B------:R-:W-:-:S07]  /*de40*/  IMAD.MOV.U32 R2, RZ, RZ, -0x1 ;  /* 0xffffffffff027424 */ /* 0x000fce00078e00ff */
[----:B0-----:R-:W-:Y:S05]  /*de50*/  WARPSYNC.COLLECTIVE R2, `(.L_x_756) ;  /* 0x0000000002087348 */ /* 0x001fea0003c00000 */
[----:B------:R1:W2:Y:S02]  /*de60*/  SHFL.DOWN P4, R6, R3, R4, R7 ;  /* 0x0800000403067389 */ /* 0x0002a40000080007 */
[----:B012---:R-:W-:Y:S05]  /*de70*/  ENDCOLLECTIVE ;  /* 0x000000000000791b */ /* 0x007fea0003800000 */
.L_x_756:
[----:B------:R-:W-:Y:S05]  /*de80*/  BSYNC B0 ;  /* 0x0000000000007941 */ /* 0x000fea0003800000 */
.L_x_755:
[----:B------:R-:W-:Y:S02]  /*de90*/  IMAD.MOV.U32 R3, RZ, RZ, R55 ;  /* 0x000000ffff037224 */ /* 0x000fe400078e0037 */
[----:B------:R-:W-:Y:S02]  /*dea0*/  IMAD.MOV.U32 R4, RZ, RZ, 0x8 ;  /* 0x00000008ff047424 */ /* 0x000fe400078e00ff */
[----:B------:R-:W-:Y:S02]  /*deb0*/  IMAD.MOV.U32 R2, RZ, RZ, -0x1 ;  /* 0xffffffffff027424 */ /* 0x000fe400078e00ff */
[----:B------:R-:W-:-:S07]  /*dec0*/  IMAD.MOV.U32 R71, RZ, RZ, R6 ;  /* 0x000000ffff477224 */ /* 0x000fce00078e0006 */
[----:B------:R-:W-:Y:S05]  /*ded0*/  WARPSYNC.COLLECTIVE R2, `(.L_x_757) ;  /* 0x0000000002087348 */ /* 0x000fea0003c00000 */
[----:B------:R0:W1:Y:S02]  /*dee0*/  SHFL.DOWN P4, R6, R3, R4, R7 ;  /* 0x0800000403067389 */ /* 0x0000640000080007 */
[----:B01----:R-:W-:Y:S05]  /*def0*/  ENDCOLLECTIVE ;  /* 0x000000000000791b */ /* 0x003fea0003800000 */
.L_x_757:
[----:B------:R-:W-:Y:S02]  /*df00*/  IMAD.MOV.U32 R3, RZ, RZ, R54 ;  /* 0x000000ffff037224 */ /* 0x000fe400078e0036 */
[----:B------:R-:W-:-:S07]  /*df10*/  IMAD.MOV.U32 R68, RZ, RZ, R6 ;  /* 0x000000ffff447224 */ /* 0x000fce00078e0006 */
[----:B------:R-:W-:Y:S05]  /*df20*/  WARPSYNC.COLLECTIVE R2, `(.L_x_758) ;  /* 0x0000000002087348 */ /* 0x000fea0003c00000 */
[----:B------:R0:W1:Y:S02]  /*df30*/  SHFL.DOWN P4, R6, R3, R4, R7 ;  /* 0x0800000403067389 */ /* 0x0000640000080007 */
[----:B01----:R-:W-:Y:S05]  /*df40*/  ENDCOLLECTIVE ;  /* 0x000000000000791b */ /* 0x003fea0003800000 */
.L_x_758:
[----:B------:R-:W-:Y:S01]  /*df50*/  IMAD.MOV.U32 R70, RZ, RZ, R6 ;  /* 0x000000ffff467224 */ /* 0x000fe200078e0006 */
[----:B------:R-:W-:Y:S06]  /*df60*/  BRA `(.L_x_759) ;  /* 0xffffff6400b87947 */ /* 0x000fec000383ffff */
.L_x_561:
[----:B------:R-:W-:Y:S01]  /*df70*/  BSSY B0, `(.L_x_760) ;  /* 0x0000006000007945 */ /* 0x000fe20003800000 */
[----:B------:R-:W-:Y:S02]  /*df80*/  IMAD.MOV.U32 R4, RZ, RZ, 0x8 ;  /* 0x00000008ff047424 */ /* 0x000fe400078e00ff */
[----:B------:R-:W-:-:S07]  /*df90*/  IMAD.MOV.U32 R2, RZ, RZ, -0x1 ;  /* 0xffffffffff027424 */ /* 0x000fce00078e00ff */
[----:B01234-:R-:W-:Y:S05]  /*dfa0*/  WARPSYNC.COLLECTIVE R2, `(.L_x_761) ;  /* 0x0000000002087348 */ /* 0x01ffea0003c00000 */
[----:B------:R0:W0:Y:S02]  /*dfb0*/  SHFL.DOWN P4, R6, R3, R4, R7 ;  /* 0x0800000403067389 */ /* 0x0000240000080007 */
[----:B01234-:R-:W-:Y:S05]  /*dfc0*/  ENDCOLLECTIVE ;  /* 0x000000000000791b */ /* 0x01ffea0003800000 */
.L_x_761:
[----:B------:R-:W-:Y:S05]  /*dfd0*/  BSYNC B0 ;  /* 0x0000000000007941 */ /* 0x000fea0003800000 */
.L_x_760:
[----:B------:R-:W-:Y:S05]  /*dfe0*/  BRA `(.L_x_762) ;  /* 0xffffff6400a07947 */ /* 0x000fea000383ffff */
.L_x_562:
[----:B------:R-:W-:Y:S01]  /*dff0*/  BSSY B0, `(.L_x_763) ;  /* 0x0000007000007945 */ /* 0x000fe20003800000 */
[----:B------:R-:W-:Y:S02]  /*e000*/  IMAD.MOV.U32 R3, RZ, RZ, R0 ;  /* 0x000000ffff037224 */ /* 0x000fe400078e0000 */
[----:B------:R-:W-:Y:S02]  /*e010*/  IMAD.MOV.U32 R4, RZ, RZ, 0x10 ;  /* 0x00000010ff047424 */ /* 0x000fe400078e00ff */
[----:B------:R-:W-:-:S07]  /*e020*/  IMAD.MOV.U32 R2, RZ, RZ, -0x1 ;  /* 0xffffffffff027424 */ /* 0x000fce00078e00ff */
[----:B0-----:R-:W-:Y:S05]  /*e030*/  WARPSYNC.COLLECTIVE R2, `(.L_x_764) ;  /* 0x0000000002087348 */ /* 0x001fea0003c00000 */
[----:B------:R1:W2:Y:S02]  /*e040*/  SHFL.DOWN P4, R6, R3, R4, R7 ;  /* 0x0800000403067389 */ /* 0x0002a40000080007 */
[----:B012---:R-:W-:Y:S05]  /*e050*/  ENDCOLLECTIVE ;  /* 0x000000000000791b */ /* 0x007fea0003800000 */
.L_x_764:
[----:B------:R-:W-:Y:S05]  /*e060*/  BSYNC B0 ;  /* 0x0000000000007941 */ /* 0x000fea0003800000 */
.L_x_763:
[----:B------:R-:W-:Y:S02]  /*e070*/  IMAD.MOV.U32 R3, RZ, RZ, R55 ;  /* 0x000000ffff037224 */ /* 0x000fe400078e0037 */
[----:B------:R-:W-:Y:S02]  /*e080*/  IMAD.MOV.U32 R4, RZ, RZ, 0x10 ;  /* 0x00000010ff047424 */ /* 0x000fe400078e00ff */
[----:B------:R-:W-:Y:S02]  /*e090*/  IMAD.MOV.U32 R2, RZ, RZ, -0x1 ;  /* 0xffffffffff027424 */ /* 0x000fe400078e00ff */
[----:B------:R-:W-:-:S07]  /*e0a0*/  IMAD.MOV.U32 R71, RZ, RZ, R6 ;  /* 0x000000ffff477224 */ /* 0x000fce00078e0006 */
[----:B------:R-:W-:Y:S05]  /*e0b0*/  WARPSYNC.COLLECTIVE R2, `(.L_x_765) ;  /* 0x0000000002087348 */ /* 0x000fea0003c00000 */
[----:B------:R0:W1:Y:S02]  /*e0c0*/  SHFL.DOWN P4, R6, R3, R4, R7 ;  /* 0x0800000403067389 */ /* 0x0000640000080007 */
[----:B01----:R-:W-:Y:S05]  /*e0d0*/  ENDCOLLECTIVE ;  /* 0x000000000000791b */ /* 0x003fea0003800000 */
.L_x_765:
[----:B------:R-:W-:Y:S02]  /*e0e0*/  IMAD.MOV.U32 R3, RZ, RZ, R54 ;  /* 0x000000ffff037224 */ /* 0x000fe400078e0036 */
[----:B------:R-:W-:-:S07]  /*e0f0*/  IMAD.MOV.U32 R68, RZ, RZ, R6 ;  /* 0x000000ffff447224 */ /* 0x000fce00078e0006 */
[----:B------:R-:W-:Y:S05]  /*e100*/  WARPSYNC.COLLECTIVE R2, `(.L_x_766) ;  /* 0x0000000002087348 */ /* 0x000fea0003c00000 */
[----:B------:R0:W1:Y:S02]  /*e110*/  SHFL.DOWN P4, R6, R3, R4, R7 ;  /* 0x0800000403067389 */ /* 0x0000640000080007 */
[----:B01----:R-:W-:Y:S05]  /*e120*/  ENDCOLLECTIVE ;  /* 0x000000000000791b */ /* 0x003fea0003800000 */
.L_x_766:
[----:B------:R-:W-:Y:S01]  /*e130*/  IMAD.MOV.U32 R70, RZ, RZ, R6 ;  /* 0x000000ffff467224 */ /* 0x000fe200078e0006 */
[----:B------:R-:W-:Y:S06]  /*e140*/  BRA `(.L_x_767) ;  /* 0xffffff6400807947 */ /* 0x000fec000383ffff */
.L_x_563:
[----:B------:R-:W-:Y:S01]  /*e150*/  BSSY B0, `(.L_x_768) ;  /* 0x0000006000007945 */ /* 0x000fe20003800000 */
[----:B------:R-:W-:Y:S02]  /*e160*/  IMAD.MOV.U32 R4, RZ, RZ, 0x10 ;  /* 0x00000010ff047424 */ /* 0x000fe400078e00ff */
[----:B------:R-:W-:-:S07]  /*e170*/  IMAD.MOV.U32 R2, RZ, RZ, -0x1 ;  /* 0xffffffffff027424 */ /* 0x000fce00078e00ff */
[----:B01234-:R-:W-:Y:S05]  /*e180*/  WARPSYNC.COLLECTIVE R2, `(.L_x_769) ;  /* 0x0000000002087348 */ /* 0x01ffea0003c00000 */
[----:B------:R0:W0:Y:S02]  /*e190*/  SHFL.DOWN P4, R6, R3, R4, R7 ;  /* 0x0800000403067389 */ /* 0x0000240000080007 */
[----:B01234-:R-:W-:Y:S05]  /*e1a0*/  ENDCOLLECTIVE ;  /* 0x000000000000791b */ /* 0x01ffea0003800000 */
.L_x_769:
[----:B------:R-:W-:Y:S05]  /*e1b0*/  BSYNC B0 ;  /* 0x0000000000007941 */ /* 0x000fea0003800000 */
.L_x_768:
[----:B------:R-:W-:Y:S05]  /*e1c0*/  BRA `(.L_x_770) ;  /* 0xffffff6400687947 */ /* 0x000fea000383ffff */
.L_x_564:
[----:B------:R-:W-:Y:S01]  /*e1d0*/  BSSY B0, `(.L_x_771) ;  /* 0x0000006000007945 */ /* 0x000fe20003800000 */
[----:B------:R-:W-:Y:S01]  /*e1e0*/  PLOP3.LUT P4, PT, P0, PT, PT, 0x80, 0x8 ;  /* 0x000000000008781c */ /* 0x000fe2000078f070 */
[----:B------:R-:W-:-:S12]  /*e1f0*/  IMAD.MOV.U32 R2, RZ, RZ, -0x1 ;  /* 0xffffffffff027424 */ /* 0x000fd800078e00ff */
[----:B0-----:R-:W-:Y:S05]  /*e200*/  WARPSYNC.COLLECTIVE R2, `(.L_x_772) ;  /* 0x0000000002087348 */ /* 0x001fea0003c00000 */
[----:B------:R-:W-:Y:S01]  /*e210*/  VOTE.ALL P4, P4 ;  /* 0x0000000000ff7806 */ /* 0x000fe20002080000 */
[----:B0-----:R-:W-:-:S12]  /*e220*/  ENDCOLLECTIVE ;  /* 0x000000000000791b */ /* 0x001fd80003800000 */
.L_x_772:
[----:B------:R-:W-:Y:S05]  /*e230*/  BSYNC B0 ;  /* 0x0000000000007941 */ /* 0x000fea0003800000 */
.L_x_771:
[----:B------:R-:W-:Y:S01]  /*e240*/  PLOP3.LUT P0, PT, P4, PT, PT, 0x80, 0x8 ;  /* 0x000000000008781c */ /* 0x000fe2000270f070 */
[----:B------:R-:W-:-:S12]  /*e250*/  BRA `(.L_x_773) ;  /* 0xffffff6400947947 */ /* 0x000fd8000383ffff */
.L_x_622:
[----:B------:R-:W-:Y:S01]  /*e260*/  BSSY B0, `(.L_x_774) ;  /* 0x0000006000007945 */ /* 0x000fe20003800000 */
[----:B------:R-:W-:Y:S01]  /*e270*/  PLOP3.LUT P4, PT, P4, PT, PT, 0x8, 0x80 ;  /* 0x000000000080781c */ /* 0x000fe2000278e170 */
[----:B------:R-:W-:-:S12]  /*e280*/  IMAD.MOV.U32 R2, RZ, RZ, -0x1 ;  /* 0xffffffffff027424 */ /* 0x000fd800078e00ff */
[----:B--23--:R-:W-:Y:S05]  /*e290*/  WARPSYNC.COLLECTIVE R2, `(.L_x_775) ;  /* 0x0000000002087348 */ /* 0x00cfea0003c00000 */
[----:B------:R-:W-:Y:S01]  /*e2a0*/  VOTE.ANY P4, P4 ;  /* 0x0000000000ff7806 */ /* 0x000fe20002080100 */
[----:B--23--:R-:W-:-:S12]  /*e2b0*/  ENDCOLLECTIVE ;  /* 0x000000000000791b */ /* 0x00cfd80003800000 */
.L_x_775:
[----:B------:R-:W-:Y:S05]  /*e2c0*/  BSYNC B0 ;  /* 0x0000000000007941 */ /* 0x000fea0003800000 */
.L_x_774:
[----:B------:R-:W-:Y:S05]  /*e2d0*/  BRA `(.L_x_776) ;  /* 0xffffffc000b07947 */ /* 0x000fea000383ffff */
.L_x_624:
[----:B------:R-:W0:Y:S01]  /*e2e0*/  S2R R64, SR_GEMASK ;  /* 0x0000000000407919 */ /* 0x000e220000003c00 */
[----:B------:R-:W-:Y:S01]  /*e2f0*/  BSSY B0, `(.L_x_777) ;  /* 0x0000006000007945 */ /* 0x000fe20003800000 */
[----:B------:R-:W-:Y:S01]  /*e300*/  PLOP3.LUT P4, PT, P4, PT, PT, 0x8, 0x80 ;  /* 0x000000000080781c */ /* 0x000fe2000278e170 */
[----:B------:R-:W-:-:S12]  /*e310*/  IMAD.MOV.U32 R2, RZ, RZ, -0x1 ;  /* 0xffffffffff027424 */ /* 0x000fd800078e00ff */
[----:B0-23--:R-:W-:Y:S05]  /*e320*/  WARPSYNC.COLLECTIVE R2, `(.L_x_778) ;  /* 0x0000000002087348 */ /* 0x00dfea0003c00000 */
[----:B------:R-:W-:Y:S01]  /*e330*/  VOTE.ANY R2, PT, P4 ;  /* 0x0000000000027806 */ /* 0x000fe200020e0100 */
[----:B0-23--:R-:W-:Y:S06]  /*e340*/  ENDCOLLECTIVE ;  /* 0x000000000000791b */ /* 0x00dfec0003800000 */
.L_x_778:
[----:B------:R-:W-:Y:S05]  /*e350*/  BSYNC B0 ;  /* 0x0000000000007941 */ /* 0x000fea0003800000 */
.L_x_777:
        /* <DEDUP_REMOVED lines=10> */
.L_x_779:
[----:B------:R-:W-:Y:S02]  /*e400*/  IMAD.MOV.U32 R3, RZ, RZ, R59 ;  /* 0x000000ffff037224 */ /* 0x000fe400078e003b */
[----:B------:R-:W-:-:S07]  /*e410*/  IMAD.MOV.U32 R29, RZ, RZ, R6 ;  /* 0x000000ffff1d7224 */ /* 0x000fce00078e0006 */
[----:B------:R-:W-:Y:S05]  /*e420*/  WARPSYNC.COLLECTIVE R2, `(.L_x_780) ;  /* 0x0000000002087348 */ /* 0x000fea0003c00000 */
[----:B------:R0:W1:Y:S02]  /*e430*/  SHFL.DOWN P4, R6, R3, R4, R7 ;  /* 0x0800000403067389 */ /* 0x0000640000080007 */
[----:B01----:R-:W-:Y:S05]  /*e440*/  ENDCOLLECTIVE ;  /* 0x000000000000791b */ /* 0x003fea0003800000 */
.L_x_780:
[----:B------:R-:W-:Y:S02]  /*e450*/  IMAD.MOV.U32 R3, RZ, RZ, R57 ;  /* 0x000000ffff037224 */ /* 0x000fe400078e0039 */
[----:B------:R-:W-:-:S07]  /*e460*/  IMAD.MOV.U32 R28, RZ, RZ, R6 ;  /* 0x000000ffff1c7224 */ /* 0x000fce00078e0006 */
[----:B------:R-:W-:Y:S05]  /*e470*/  WARPSYNC.COLLECTIVE R2, `(.L_x_781) ;  /* 0x0000000002087348 */ /* 0x000fea0003c00000 */
[----:B------:R0:W1:Y:S02]  /*e480*/  SHFL.DOWN P4, R6, R3, R4, R7 ;  /* 0x0800000403067389 */ /* 0x0000640000080007 */
[----:B01----:R-:W-:Y:S05]  /*e490*/  ENDCOLLECTIVE ;  /* 0x000000000000791b */ /* 0x003fea0003800000 */
.L_x_781:
[----:B------:R-:W-:Y:S05]  /*e4a0*/  BRA `(.L_x_782) ;  /* 0xffffffc0007c7947 */ /* 0x000fea000383ffff */
.L_x_625:
[----:B------:R-:W-:Y:S01]  /*e4b0*/  BSSY B0, `(.L_x_783) ;  /* 0x0000006000007945 */ /* 0x000fe20003800000 */
[----:B------:R-:W-:Y:S02]  /*e4c0*/  IMAD.MOV.U32 R4, RZ, RZ, 0x1 ;  /* 0x00000001ff047424 */ /* 0x000fe400078e00ff */
[----:B------:R-:W-:-:S07]  /*e4d0*/  IMAD.MOV.U32 R2, RZ, RZ, -0x1 ;  /* 0xffffffffff027424 */ /* 0x000fce00078e00ff */
[----:B--23--:R-:W-:Y:S05]  /*e4e0*/  WARPSYNC.COLLECTIVE R2, `(.L_x_784) ;  /* 0x0000000002087348 */ /* 0x00cfea0003c00000 */
[----:B------:R0:W1:Y:S02]  /*e4f0*/  SHFL.DOWN P4, R6, R3, R4, R7 ;  /* 0x0800000403067389 */ /* 0x0000640000080007 */
[----:B0123--:R-:W-:Y:S05]  /*e500*/  ENDCOLLECTIVE ;  /* 0x000000000000791b */ /* 0x00ffea0003800000 */
.L_x_784:
[----:B------:R-:W-:Y:S05]  /*e510*/  BSYNC B0 ;  /* 0x0000000000007941 */ /* 0x000fea0003800000 */
.L_x_783:
[----:B------:R-:W-:Y:S05]  /*e520*/  BRA `(.L_x_785) ;  /* 0xffffffc000807947 */ /* 0x000fea000383ffff */
.L_x_626:
[----:B------:R-:W-:Y:S01]  /*e530*/  BSSY B0, `(.L_x_786) ;  /* 0x0000007000007945 */ /* 0x000fe20003800000 */
[----:B------:R-:W-:Y:S02]  /*e540*/  IMAD.MOV.U32 R3, RZ, RZ, R58 ;  /* 0x000000ffff037224 */ /* 0x000fe400078e003a */
[----:B------:R-:W-:Y:S02]  /*e550*/  IMAD.MOV.U32 R4, RZ, RZ, 0x2 ;  /* 0x00000002ff047424 */ /* 0x000fe400078e00ff */
[----:B------:R-:W-:-:S07]  /*e560*/  IMAD.MOV.U32 R2, RZ, RZ, -0x1 ;  /* 0xffffffffff027424 */ /* 0x000fce00078e00ff */
[----:B--23--:R-:W-:Y:S05]  /*e570*/  WARPSYNC.COLLECTIVE R2, `(.L_x_787) ;  /* 0x0000000002087348 */ /* 0x00cfea0003c00000 */
[----:B------:R0:W1:Y:S02]  /*e580*/  SHFL.DOWN P4, R6, R3, R4, R7 ;  /* 0x0800000403067389 */ /* 0x0000640000080007 */
[----:B0123--:R-:W-:Y:S05]  /*e590*/  ENDCOLLECTIVE ;  /* 0x000000000000791b */ /* 0x00ffea0003800000 */
.L_x_787:
[----:B------:R-:W-:Y:S05]  /*e5a0*/  BSYNC B0 ;  /* 0x0000000000007941 */ /* 0x000fea0003800000 */
.L_x_786:
[----:B------:R-:W-:Y:S02]  /*e5b0*/  IMAD.MOV.U32 R3, RZ, RZ, R59 ;  /* 0x000000ffff037224 */ /* 0x000fe400078e003b */
[----:B------:R-:W-:Y:S02]  /*e5c0*/  IMAD.MOV.U32 R4, RZ, RZ, 0x2 ;  /* 0x00000002ff047424 */ /* 0x000fe400078e00ff */
[----:B------:R-:W-:Y:S02]  /*e5d0*/  IMAD.MOV.U32 R2, RZ, RZ, -0x1 ;  /* 0xffffffffff027424 */ /* 0x000fe400078e00ff */
[----:B------:R-:W-:-:S07]  /*e5e0*/  IMAD.MOV.U32 R29, RZ, RZ, R6 ;  /* 0x000000ffff1d7224 */ /* 0x000fce00078e0006 */
[----:B------:R-:W-:Y:S05]  /*e5f0*/  WARPSYNC.COLLECTIVE R2, `(.L_x_788) ;  /* 0x0000000002087348 */ /* 0x000fea0003c00000 */
[----:B------:R0:W1:Y:S02]  /*e600*/  SHFL.DOWN P4, R6, R3, R4, R7 ;  /* 0x0800000403067389 */ /* 0x0000640000080007 */
[----:B01----:R-:W-:Y:S05]  /*e610*/  ENDCOLLECTIVE ;  /* 0x000000000000791b */ /* 0x003fea0003800000 */
.L_x_788:
[----:B------:R-:W-:Y:S02]  /*e620*/  IMAD.MOV.U32 R3, RZ, RZ, R57 ;  /* 0x000000ffff037224 */ /* 0x000fe400078e0039 */
[----:B------:R-:W-:-:S07]  /*e630*/  IMAD.MOV.U32 R28, RZ, RZ, R6 ;  /* 0x000000ffff1c7224 */ /* 0x000fce00078e0006 */
[----:B------:R-:W-:Y:S05]  /*e640*/  WARPSYNC.COLLECTIVE R2, `(.L_x_789) ;  /* 0x0000000002087348 */ /* 0x000fea0003c00000 */
[----:B------:R0:W1:Y:S02]  /*e650*/  SHFL.DOWN P4, R6, R3, R4, R7 ;  /* 0x0800000403067389 */ /* 0x0000640000080007 */
[----:B01----:R-:W-:Y:S05]  /*e660*/  ENDCOLLECTIVE ;  /* 0x000000000000791b */ /* 0x003fea0003800000 */
.L_x_789:
[----:B------:R-:W-:Y:S05]  /*e670*/  BRA `(.L_x_790) ;  /* 0xffffffc000487947 */ /* 0x000fea000383ffff */
.L_x_627:
[----:B------:R-:W-:Y:S01]  /*e680*/  BSSY B0, `(.L_x_791) ;  /* 0x0000006000007945 */ /* 0x000fe20003800000 */
[----:B------:R-:W-:Y:S02]  /*e690*/  IMAD.MOV.U32 R4, RZ, RZ, 0x2 ;  /* 0x00000002ff047424 */ /* 0x000fe400078e00ff */
[----:B------:R-:W-:-:S07]  /*e6a0*/  IMAD.MOV.U32 R2, RZ, RZ, -0x1 ;  /* 0xffffffffff027424 */ /* 0x000fce00078e00ff */
[----:B--23--:R-:W-:Y:S05]  /*e6b0*/  WARPSYNC.COLLECTIVE R2, `(.L_x_792) ;  /* 0x0000000002087348 */ /* 0x00cfea0003c00000 */
[----:B------:R0:W1:Y:S02]  /*e6c0*/  SHFL.DOWN P4, R6, R3, R4, R7 ;  /* 0x0800000403067389 */ /* 0x0000640000080007 */
[----:B0123--:R-:W-:Y:S05]  /*e6d0*/  ENDCOLLECTIVE ;  /* 0x000000000000791b */ /* 0x00ffea0003800000 */
.L_x_792:
[----:B------:R-:W-:Y:S05]  /*e6e0*/  BSYNC B0 ;  /* 0x0000000000007941 */ /* 0x000fea0003800000 */
.L_x_791:
[----:B------:R-:W-:Y:S05]  /*e6f0*/  BRA `(.L_x_793) ;  /* 0xffffffc0004c7947 */ /* 0x000fea000383ffff */
.L_x_628:
[----:B------:R-:W-:Y:S01]  /*e700*/  BSSY B0, `(.L_x_794) ;  /* 0x0000007000007945 */ /* 0x000fe20003800000 */
[----:B------:R-:W-:Y:S02]  /*e710*/  IMAD.MOV.U32 R3, RZ, RZ, R58 ;  /* 0x000000ffff037224 */ /* 0x000fe400078e003a */
[----:B------:R-:W-:Y:S02]  /*e720*/  IMAD.MOV.U32 R4, RZ, RZ, 0x4 ;  /* 0x00000004ff047424 */ /* 0x000fe400078e00ff */
[----:B------:R-:W-:-:S07]  /*e730*/  IMAD.MOV.U32 R2, RZ, RZ, -0x1 ;  /* 0xffffffffff027424 */ /* 0x000fce00078e00ff */
[----:B--23--:R-:W-:Y:S05]  /*e740*/  WARPSYNC.COLLECTIVE R2, `(.L_x_795) ;  /* 0x0000000002087348 */ /* 0x00cfea0003c00000 */
[----:B------:R0:W1:Y:S02]  /*e750*/  SHFL.DOWN P4, R6, R3, R4, R7 ;  /* 0x0800000403067389 */ /* 0x0000640000080007 */
[----:B0123--:R-:W-:Y:S05]  /*e760*/  ENDCOLLECTIVE ;  /* 0x000000000000791b */ /* 0x00ffea0003800000 */
.L_x_795:
[----:B------:R-:W-:Y:S05]  /*e770*/  BSYNC B0 ;  /* 0x0000000000007941 */ /* 0x000fea0003800000 */
.L_x_794:
[----:B------:R-:W-:Y:S02]  /*e780*/  IMAD.MOV.U32 R3, RZ, RZ, R59 ;  /* 0x000000ffff037224 */ /* 0x000fe400078e003b */
[----:B------:R-:W-:Y:S02]  /*e790*/  IMAD.MOV.U32 R4, RZ, RZ, 0x4 ;  /* 0x00000004ff047424 */ /* 0x000fe400078e00ff */
[----:B------:R-:W-:Y:S02]  /*e7a0*/  IMAD.MOV.U32 R2, RZ, RZ, -0x1 ;  /* 0xffffffffff027424 */ /* 0x000fe400078e00ff */
[----:B------:R-:W-:-:S07]  /*e7b0*/  IMAD.MOV.U32 R29, RZ, RZ, R6 ;  /* 0x000000ffff1d7224 */ /* 0x000fce00078e0006 */
[----:B------:R-:W-:Y:S05]  /*e7c0*/  WARPSYNC.COLLECTIVE R2, `(.L_x_796) ;  /* 0x0000000002087348 */ /* 0x000fea0003c00000 */
[----:B------:R0:W1:Y:S02]  /*e7d0*/  SHFL.DOWN P4, R6, R3, R4, R7 ;  /* 0x0800000403067389 */ /* 0x0000640000080007 */
[----:B01----:R-:W-:Y:S05]  /*e7e0*/  ENDCOLLECTIVE ;  /* 0x000000000000791b */ /* 0x003fea0003800000 */
.L_x_796:
[----:B------:R-:W-:Y:S02]  /*e7f0*/  IMAD.MOV.U32 R3, RZ, RZ, R57 ;  /* 0x000000ffff037224 */ /* 0x000fe400078e0039 */
[----:B------:R-:W-:-:S07]  /*e800*/  IMAD.MOV.U32 R28, RZ, RZ, R6 ;  /* 0x000000ffff1c7224 */ /* 0x000fce00078e0006 */
[----:B------:R-:W-:Y:S05]  /*e810*/  WARPSYNC.COLLECTIVE R2, `(.L_x_797) ;  /* 0x0000000002087348 */ /* 0x000fea0003c00000 */
[----:B------:R0:W1:Y:S02]  /*e820*/  SHFL.DOWN P4, R6, R3, R4, R7 ;  /* 0x0800000403067389 */ /* 0x0000640000080007 */
[----:B01----:R-:W-:Y:S05]  /*e830*/  ENDCOLLECTIVE ;  /* 0x000000000000791b */ /* 0x003fea0003800000 */
.L_x_797:
[----:B------:R-:W-:Y:S05]  /*e840*/  BRA `(.L_x_798) ;  /* 0xffffffc000187947 */ /* 0x000fea000383ffff */
.L_x_629:
[----:B------:R-:W-:Y:S01]  /*e850*/  BSSY B0, `(.L_x_799) ;  /* 0x0000006000007945 */ /* 0x000fe20003800000 */
[----:B------:R-:W-:Y:S02]  /*e860*/  IMAD.MOV.U32 R4, RZ, RZ, 0x4 ;  /* 0x00000004ff047424 */ /* 0x000fe400078e00ff */
[----:B------:R-:W-:-:S07]  /*e870*/  IMAD.MOV.U32 R2, RZ, RZ, -0x1 ;  /* 0xffffffffff027424 */ /* 0x000fce00078e00ff */
[----:B--23--:R-:W-:Y:S05]  /*e880*/  WARPSYNC.COLLECTIVE R2, `(.L_x_800) ;  /* 0x0000000002087348 */ /* 0x00cfea0003c00000 */
[----:B------:R0:W1:Y:S02]  /*e890*/  SHFL.DOWN P4, R6, R3, R4, R7 ;  /* 0x0800000403067389 */ /* 0x0000640000080007 */
[----:B0123--:R-:W-:Y:S05]  /*e8a0*/  ENDCOLLECTIVE ;  /* 0x000000000000791b */ /* 0x00ffea0003800000 */
.L_x_800:
[----:B------:R-:W-:Y:S05]  /*e8b0*/  BSYNC B0 ;  /* 0x0000000000007941 */ /* 0x000fea0003800000 */
.L_x_799:
[----:B------:R-:W-:Y:S05]  /*e8c0*/  BRA `(.L_x_801) ;  /* 0xffffffc0001c7947 */ /* 0x000fea000383ffff */
.L_x_630:
[----:B------:R-:W-:Y:S01]  /*e8d0*/  BSSY B0, `(.L_x_802) ;  /* 0x0000007000007945 */ /* 0x000fe20003800000 */
[----:B------:R-:W-:Y:S02]  /*e8e0*/  IMAD.MOV.U32 R3, RZ, RZ, R58 ;  /* 0x000000ffff037224 */ /* 0x000fe400078e003a */
[----:B------:R-:W-:Y:S02]  /*e8f0*/  IMAD.MOV.U32 R4, RZ, RZ, 0x8 ;  /* 0x00000008ff047424 */ /* 0x000fe400078e00ff */
[----:B------:R-:W-:-:S07]  /*e900*/  IMAD.MOV.U32 R2, RZ, RZ, -0x1 ;  /* 0xffffffffff027424 */ /* 0x000fce00078e00ff */
[----:B--23--:R-:W-:Y:S05]  /*e910*/  WARPSYNC.COLLECTIVE R2, `(.L_x_803) ;  /* 0x0000000002087348 */ /* 0x00cfea0003c00000 */
[----:B------:R0:W1:Y:S02]  /*e920*/  SHFL.DOWN P4, R6, R3, R4, R7 ;  /* 0x0800000403067389 */ /* 0x0000640000080007 */
[----:B0123--:R-:W-:Y:S05]  /*e930*/  ENDCOLLECTIVE ;  /* 0x000000000000791b */ /* 0x00ffea0003800000 */
.L_x_803:
[----:B------:R-:W-:Y:S05]  /*e940*/  BSYNC B0 ;  /* 0x0000000000007941 */ /* 0x000fea0003800000 */
.L_x_802:
[----:B------:R-:W-:Y:S02]  /*e950*/  IMAD.MOV.U32 R3, RZ, RZ, R59 ;  /* 0x000000ffff037224 */ /* 0x000fe400078e003b */
[----:B------:R-:W-:Y:S02]  /*e960*/  IMAD.MOV.U32 R4, RZ, RZ, 0x8 ;  /* 0x00000008ff047424 */ /* 0x000fe400078e00ff */
[----:B------:R-:W-:Y:S02]  /*e970*/  IMAD.MOV.U32 R2, RZ, RZ, -0x1 ;  /* 0xffffffffff027424 */ /* 0x000fe400078e00ff */
[----:B------:R-:W-:-:S07]  /*e980*/  IMAD.MOV.U32 R29, RZ, RZ, R6 ;  /* 0x000000ffff1d7224 */ /* 0x000fce00078e0006 */
[----:B------:R-:W-:Y:S05]  /*e990*/  WARPSYNC.COLLECTIVE R2, `(.L_x_804) ;  /* 0x0000000002087348 */ /* 0x000fea0003c00000 */
[----:B------:R0:W1:Y:S02]  /*e9a0*/  SHFL.DOWN P4, R6, R3, R4, R7 ;  /* 0x0800000403067389 */ /* 0x0000640000080007 */
[----:B01----:R-:W-:Y:S05]  /*e9b0*/  ENDCOLLECTIVE ;  /* 0x000000000000791b */ /* 0x003fea0003800000 */
.L_x_804:
[----:B------:R-:W-:Y:S02]  /*e9c0*/  IMAD.MOV.U32 R3, RZ, RZ, R57 ;  /* 0x000000ffff037224 */ /* 0x000fe400078e0039 */
[----:B------:R-:W-:-:S07]  /*e9d0*/  IMAD.MOV.U32 R28, RZ, RZ, R6 ;  /* 0x000000ffff1c7224 */ /* 0x000fce00078e0006 */
[----:B------:R-:W-:Y:S05]  /*e9e0*/  WARPSYNC.COLLECTIVE R2, `(.L_x_805) ;  /* 0x0000000002087348 */ /* 0x000fea0003c00000 */
[----:B------:R0:W1:Y:S02]  /*e9f0*/  SHFL.DOWN P4, R6, R3, R4, R7 ;  /* 0x0800000403067389 */ /* 0x0000640000080007 */
[----:B01----:R-:W-:Y:S05]  /*ea00*/  ENDCOLLECTIVE ;  /* 0x000000000000791b */ /* 0x003fea0003800000 */
.L_x_805:
[----:B------:R-:W-:Y:S05]  /*ea10*/  BRA `(.L_x_806) ;  /* 0xffffffbc00e87947 */ /* 0x000fea000383ffff */
.L_x_631:
[----:B------:R-:W-:Y:S01]  /*ea20*/  BSSY B0, `(.L_x_807) ;  /* 0x0000006000007945 */ /* 0x000fe20003800000 */
[----:B------:R-:W-:Y:S02]  /*ea30*/  IMAD.MOV.U32 R4, RZ, RZ, 0x8 ;  /* 0x00000008ff047424 */ /* 0x000fe400078e00ff */
[----:B------:R-:W-:-:S07]  /*ea40*/  IMAD.MOV.U32 R2, RZ, RZ, -0x1 ;  /* 0xffffffffff027424 */ /* 0x000fce00078e00ff */
[----:B--23--:R-:W-:Y:S05]  /*ea50*/  WARPSYNC.COLLECTIVE R2, `(.L_x_808) ;  /* 0x0000000002087348 */ /* 0x00cfea0003c00000 */
[----:B------:R0:W1:Y:S02]  /*ea60*/  SHFL.DOWN P4, R6, R3, R4, R7 ;  /* 0x0800000403067389 */ /* 0x0000640000080007 */
[----:B0123--:R-:W-:Y:S05]  /*ea70*/  ENDCOLLECTIVE ;  /* 0x000000000000791b */ /* 0x00ffea0003800000 */
.L_x_808:
[----:B------:R-:W-:Y:S05]  /*ea80*/  BSYNC B0 ;  /* 0x0000000000007941 */ /* 0x000fea0003800000 */
.L_x_807:
[----:B------:R-:W-:Y:S05]  /*ea90*/  BRA `(.L_x_809) ;  /* 0xffffffbc00ec7947 */ /* 0x000fea000383ffff */
.L_x_632:
[----:B------:R-:W-:Y:S01]  /*eaa0*/  BSSY B0, `(.L_x_810) ;  /* 0x0000007000007945 */ /* 0x000fe20003800000 */
[----:B------:R-:W-:Y:S02]  /*eab0*/  IMAD.MOV.U32 R3, RZ, RZ, R58 ;  /* 0x000000ffff037224 */ /* 0x000fe400078e003a */
[----:B------:R-:W-:Y:S02]  /*eac0*/  IMAD.MOV.U32 R4, RZ, RZ, 0x10 ;  /* 0x00000010ff047424 */ /* 0x000fe400078e00ff */
[----:B------:R-:W-:-:S07]  /*ead0*/  IMAD.MOV.U32 R2, RZ, RZ, -0x1 ;  /* 0xffffffffff027424 */ /* 0x000fce00078e00ff */
[----:B--23--:R-:W-:Y:S05]  /*eae0*/  WARPSYNC.COLLECTIVE R2, `(.L_x_811) ;  /* 0x0000000002087348 */ /* 0x00cfea0003c00000 */
[----:B------:R0:W1:Y:S02]  /*eaf0*/  SHFL.DOWN P4, R6, R3, R4, R7 ;  /* 0x0800000403067389 */ /* 0x0000640000080007 */
[----:B0123--:R-:W-:Y:S05]  /*eb00*/  ENDCOLLECTIVE ;  /* 0x000000000000791b */ /* 0x00ffea0003800000 */
.L_x_811:
[----:B------:R-:W-:Y:S05]  /*eb10*/  BSYNC B0 ;  /* 0x0000000000007941 */ /* 0x000fea0003800000 */
.L_x_810:
[----:B------:R-:W-:Y:S02]  /*eb20*/  IMAD.MOV.U32 R3, RZ, RZ, R59 ;  /* 0x000000ffff037224 */ /* 0x000fe400078e003b */
[----:B------:R-:W-:Y:S02]  /*eb30*/  IMAD.MOV.U32 R4, RZ, RZ, 0x10 ;  /* 0x00000010ff047424 */ /* 0x000fe400078e00ff */
[----:B------:R-:W-:Y:S02]  /*eb40*/  IMAD.MOV.U32 R2, RZ, RZ, -0x1 ;  /* 0xffffffffff027424 */ /* 0x000fe400078e00ff */
[----:B------:R-:W-:-:S07]  /*eb50*/  IMAD.MOV.U32 R65, RZ, RZ, R6 ;  /* 0x000000ffff417224 */ /* 0x000fce00078e0006 */
[----:B------:R-:W-:Y:S05]  /*eb60*/  WARPSYNC.COLLECTIVE R2, `(.L_x_812) ;  /* 0x0000000002087348 */ /* 0x000fea0003c00000 */
[----:B------:R0:W1:Y:S02]  /*eb70*/  SHFL.DOWN P4, R6, R3, R4, R7 ;  /* 0x0800000403067389 */ /* 0x0000640000080007 */
[----:B01----:R-:W-:Y:S05]  /*eb80*/  ENDCOLLECTIVE ;  /* 0x000000000000791b */ /* 0x003fea0003800000 */
.L_x_812:
[----:B------:R-:W-:Y:S02]  /*eb90*/  IMAD.MOV.U32 R3, RZ, RZ, R57 ;  /* 0x000000ffff037224 */ /* 0x000fe400078e0039 */
[----:B------:R-:W-:-:S07]  /*eba0*/  IMAD.MOV.U32 R52, RZ, RZ, R6 ;  /* 0x000000ffff347224 */ /* 0x000fce00078e0006 */
[----:B------:R-:W-:Y:S05]  /*ebb0*/  WARPSYNC.COLLECTIVE R2, `(.L_x_813) ;  /* 0x0000000002087348 */ /* 0x000fea0003c00000 */
[----:B------:R0:W1:Y:S02]  /*ebc0*/  SHFL.DOWN P4, R6, R3, R4, R7 ;  /* 0x0800000403067389 */ /* 0x0000640000080007 */
[----:B01----:R-:W-:Y:S05]  /*ebd0*/  ENDCOLLECTIVE ;  /* 0x000000000000791b */ /* 0x003fea0003800000 */
.L_x_813:
[----:B------:R-:W-:Y:S05]  /*ebe0*/  BRA `(.L_x_814) ;  /* 0xffffffbc00b87947 */ /* 0x000fea000383ffff */
.L_x_633:
[----:B------:R-:W-:Y:S01]  /*ebf0*/  BSSY B0, `(.L_x_815) ;  /* 0x0000006000007945 */ /* 0x000fe20003800000 */
[----:B------:R-:W-:Y:S02]  /*ec00*/  IMAD.MOV.U32 R4, RZ, RZ, 0x10 ;  /* 0x00000010ff047424 */ /* 0x000fe400078e00ff */
[----:B------:R-:W-:-:S07]  /*ec10*/  IMAD.MOV.U32 R2, RZ, RZ, -0x1 ;  /* 0xffffffffff027424 */ /* 0x000fce00078e00ff */
[----:B--23--:R-:W-:Y:S05]  /*ec20*/  WARPSYNC.COLLECTIVE R2, `(.L_x_816) ;  /* 0x0000000002087348 */ /* 0x00cfea0003c00000 */
[----:B------:R0:W1:Y:S02]  /*ec30*/  SHFL.DOWN P4, R6, R3, R4, R7 ;  /* 0x0800000403067389 */ /* 0x0000640000080007 */
[----:B0123--:R-:W-:Y:S05]  /*ec40*/  ENDCOLLECTIVE ;  /* 0x000000000000791b */ /* 0x00ffea0003800000 */
.L_x_816:
[----:B------:R-:W-:Y:S05]  /*ec50*/  BSYNC B0 ;  /* 0x0000000000007941 */ /* 0x000fea0003800000 */
.L_x_815:
[----:B------:R-:W-:Y:S05]  /*ec60*/  BRA `(.L_x_817) ;  /* 0xffffffbc00d47947 */ /* 0x000fea000383ffff */
.L_x_634:
[----:B------:R-:W-:Y:S01]  /*ec70*/  BSSY B0, `(.L_x_818) ;  /* 0x0000006000007945 */ /* 0x000fe20003800000 */
[----:B------:R-:W-:Y:S01]  /*ec80*/  PLOP3.LUT P4, PT, P5, PT, PT, 0x80, 0x8 ;  /* 0x000000000008781c */ /* 0x000fe20002f8f070 */
[----:B------:R-:W-:-:S12]  /*ec90*/  IMAD.MOV.U32 R2, RZ, RZ, -0x1 ;  /* 0xffffffffff027424 */ /* 0x000fd800078e00ff */
[----:B--23--:R-:W-:Y:S05]  /*eca0*/  WARPSYNC.COLLECTIVE R2, `(.L_x_819) ;  /* 0x0000000002087348 */ /* 0x00cfea0003c00000 */
[----:B------:R-:W-:Y:S01]  /*ecb0*/  VOTE.ALL P4, P4 ;  /* 0x0000000000ff7806 */ /* 0x000fe20002080000 */
[----:B--23--:R-:W-:-:S12]  /*ecc0*/  ENDCOLLECTIVE ;  /* 0x000000000000791b */ /* 0x00cfd80003800000 */
.L_x_819:
[----:B------:R-:W-:Y:S05]  /*ecd0*/  BSYNC B0 ;  /* 0x0000000000007941 */ /* 0x000fea0003800000 */
.L_x_818:
[----:B------:R-:W-:Y:S01]  /*ece0*/  PLOP3.LUT P5, PT, P4, PT, PT, 0x80, 0x8 ;  /* 0x000000000008781c */ /* 0x000fe200027af070 */
[----:B------:R-:W-:-:S12]  /*ecf0*/  BRA `(.L_x_820) ;  /* 0xffffffbc00c47947 */ /* 0x000fd8000383ffff */
.L_x_636:
[----:B------:R-:W-:Y:S01]  /*ed00*/  BSSY B0, `(.L_x_821) ;  /* 0x0000006000007945 */ /* 0x000fe20003800000 */
[----:B------:R-:W-:Y:S01]  /*ed10*/  PLOP3.LUT P4, PT, P4, PT, PT, 0x8, 0x80 ;  /* 0x000000000080781c */ /* 0x000fe2000278e170 */
[----:B------:R-:W-:-:S12]  /*ed20*/  IMAD.MOV.U32 R2, RZ, RZ, -0x1 ;  /* 0xffffffffff027424 */ /* 0x000fd800078e00ff */
[----:B--23--:R-:W-:Y:S05]  /*ed30*/  WARPSYNC.COLLECTIVE R2, `(.L_x_822) ;  /* 0x0000000002087348 */ /* 0x00cfea0003c00000 */
[----:B------:R-:W-:Y:S01]  /*ed40*/  VOTE.ANY P4, P4 ;  /* 0x0000000000ff7806 */ /* 0x000fe20002080100 */
[----:B--23--:R-:W-:-:S12]  /*ed50*/  ENDCOLLECTIVE ;  /* 0x000000000000791b */ /* 0x00cfd80003800000 */
.L_x_822:
[----:B------:R-:W-:Y:S05]  /*ed60*/  BSYNC B0 ;  /* 0x0000000000007941 */ /* 0x000fea0003800000 */
.L_x_821:
[----:B------:R-:W-:Y:S05]  /*ed70*/  BRA `(.L_x_823) ;  /* 0xffffffbc00c47947 */ /* 0x000fea000383ffff */
.L_x_638:
[----:B------:R-:W-:Y:S01]  /*ed80*/  BSSY B0, `(.L_x_824) ;  /* 0x0000006000007945 */ /* 0x000fe20003800000 */
[----:B------:R-:W-:Y:S01]  /*ed90*/  PLOP3.LUT P4, PT, P4, PT, PT, 0x8, 0x80 ;  /* 0x000000000080781c */ /* 0x000fe2000278e170 */
[----:B------:R-:W-:-:S12]  /*eda0*/  IMAD.MOV.U32 R2, RZ, RZ, -0x1 ;  /* 0xffffffffff027424 */ /* 0x000fd800078e00ff */
[----:B--23--:R-:W-:Y:S05]  /*edb0*/  WARPSYNC.COLLECTIVE R2, `(.L_x_825) ;  /* 0x0000000002087348 */ /* 0x00cfea0003c00000 */
[----:B------:R-:W-:Y:S01]  /*edc0*/  VOTE.ANY R2, PT, P4 ;  /* 0x0000000000027806 */ /* 0x000fe200020e0100 */
[----:B--23--:R-:W-:Y:S06]  /*edd0*/  ENDCOLLECTIVE ;  /* 0x000000000000791b */ /* 0x00cfec0003800000 */
.L_x_825:
[----:B------:R-:W-:Y:S05]  /*ede0*/  BSYNC B0 ;  /* 0x0000000000007941 */ /* 0x000fea0003800000 */
.L_x_824:
        /* <DEDUP_REMOVED lines=10> */
.L_x_826:
[----:B------:R-:W-:Y:S02]  /*ee90*/  IMAD.MOV.U32 R3, RZ, RZ, R52 ;  /* 0x000000ffff037224 */ /* 0x000fe400078e0034 */
[----:B------:R-:W-:-:S07]  /*eea0*/  IMAD.MOV.U32 R68, RZ, RZ, R6 ;  /* 0x000000ffff447224 */ /* 0x000fce00078e0006 */
[----:B------:R-:W-:Y:S05]  /*eeb0*/  WARPSYNC.COLLECTIVE R2, `(.L_x_827) ;  /* 0x0000000002087348 */ /* 0x000fea0003c00000 */
[----:B------:R0:W1:Y:S02]  /*eec0*/  SHFL.DOWN P4, R6, R3, R4, R7 ;  /* 0x0800000403067389 */ /* 0x0000640000080007 */
[----:B01----:R-:W-:Y:S05]  /*eed0*/  ENDCOLLECTIVE ;  /* 0x000000000000791b */ /* 0x003fea0003800000 */
.L_x_827:
[----:B------:R-:W-:Y:S02]  /*eee0*/  IMAD.MOV.U32 R3, RZ, RZ, R66 ;  /* 0x000000ffff037224 */ /* 0x000fe400078e0042 */
[----:B------:R-:W-:-:S07]  /*eef0*/  IMAD.MOV.U32 R67, RZ, RZ, R6 ;  /* 0x000000ffff437224 */ /* 0x000fce00078e0006 */
[----:B------:R-:W-:Y:S05]  /*ef00*/  WARPSYNC.COLLECTIVE R2, `(.L_x_828) ;  /* 0x0000000002087348 */ /* 0x000fea0003c00000 */
[----:B------:R0:W1:Y:S02]  /*ef10*/  SHFL.DOWN P4, R6, R3, R4, R7 ;  /* 0x0800000403067389 */ /* 0x0000640000080007 */
[----:B01----:R-:W-:Y:S05]  /*ef20*/  ENDCOLLECTIVE ;  /* 0x000000000000791b */ /* 0x003fea0003800000 */
.L_x_828:
[----:B------:R-:W-:Y:S01]  /*ef30*/  IMAD.MOV.U32 R69, RZ, RZ, R6 ;  /* 0x000000ffff457224 */ /* 0x000fe200078e0006 */
[----:B------:R-:W-:Y:S06]  /*ef40*/  BRA `(.L_x_829) ;  /* 0xffffffbc008c7947 */ /* 0x000fec000383ffff */
.L_x_639:
[----:B------:R-:W-:Y:S01]  /*ef50*/  BSSY B0, `(.L_x_830) ;  /* 0x0000006000007945 */ /* 0x000fe20003800000 */
[----:B------:R-:W-:Y:S02]  /*ef60*/  IMAD.MOV.U32 R4, RZ, RZ, 0x1 ;  /* 0x00000001ff047424 */ /* 0x000fe400078e00ff */
[----:B------:R-:W-:-:S07]  /*ef70*/  IMAD.MOV.U32 R2, RZ, RZ, -0x1 ;  /* 0xffffffffff027424 */ /* 0x000fce00078e00ff */
[----:B--23--:R-:W-:Y:S05]  /*ef80*/  WARPSYNC.COLLECTIVE R2, `(.L_x_831) ;  /* 0x0000000002087348 */ /* 0x00cfea0003c00000 */
[----:B------:R0:W1:Y:S02]  /*ef90*/  SHFL.DOWN P4, R6, R3, R4, R7 ;  /* 0x0800000403067389 */ /* 0x0000640000080007 */
[----:B0123--:R-:W-:Y:S05]  /*efa0*/  ENDCOLLECTIVE ;  /* 0x000000000000791b */ /* 0x00ffea0003800000 */
.L_x_831:
[----:B------:R-:W-:Y:S05]  /*efb0*/  BSYNC B0 ;  /* 0x0000000000007941 */ /* 0x000fea0003800000 */
.L_x_830:
[----:B------:R-:W-:Y:S05]  /*efc0*/  BRA `(.L_x_832) ;  /* 0xffffffbc008c7947 */ /* 0x000fea000383ffff */
.L_x_640:
[----:B------:R-:W-:Y:S01]  /*efd0*/  BSSY B0, `(.L_x_833) ;  /* 0x0000007000007945 */ /* 0x000fe20003800000 */
[----:B------:R-:W-:Y:S02]  /*efe0*/  IMAD.MOV.U32 R3, RZ, RZ, R53 ;  /* 0x000000ffff037224 */ /* 0x000fe400078e0035 */
[----:B------:R-:W-:Y:S02]  /*eff0*/  IMAD.MOV.U32 R4, RZ, RZ, 0x2 ;  /* 0x00000002ff047424 */ /* 0x000fe400078e00ff */
[----:B------:R-:W-:-:S07]  /*f000*/  IMAD.MOV.U32 R2, RZ, RZ, -0x1 ;  /* 0xffffffffff027424 */ /* 0x000fce00078e00ff */
[----:B--23--:R-:W-:Y:S05]  /*f010*/  WARPSYNC.COLLECTIVE R2, `(.L_x_834) ;  /* 0x0000000002087348 */ /* 0x00cfea0003c00000 */
[----:B------:R0:W1:Y:S02]  /*f020*/  SHFL.DOWN P4, R6, R3, R4, R7 ;  /* 0x0800000403067389 */ /* 0x0000640000080007 */
[----:B0123--:R-:W-:Y:S05]  /*f030*/  ENDCOLLECTIVE ;  /* 0x000000000000791b */ /* 0x00ffea0003800000 */
.L_x_834:
[----:B------:R-:W-:Y:S05]  /*f040*/  BSYNC B0 ;  /* 0x0000000000007941 */ /* 0x000fea0003800000 */
.L_x_833:
[----:B------:R-:W-:Y:S02]  /*f050*/  IMAD.MOV.U32 R3, RZ, RZ, R52 ;  /* 0x000000ffff037224 */ /* 0x000fe400078e0034 */
[----:B------:R-:W-:Y:S02]  /*f060*/  IMAD.MOV.U32 R4, RZ, RZ, 0x2 ;  /* 0x00000002ff047424 */ /* 0x000fe400078e00ff */
[----:B------:R-:W-:Y:S02]  /*f070*/  IMAD.MOV.U32 R2, RZ, RZ, -0x1 ;  /* 0xffffffffff027424 */ /* 0x000fe400078e00ff */
[----:B------:R-:W-:-:S07]  /*f080*/  IMAD.MOV.U32 R68, RZ, RZ, R6 ;  /* 0x000000ffff447224 */ /* 0x000fce00078e0006 */
[----:B------:R-:W-:Y:S05]  /*f090*/  WARPSYNC.COLLECTIVE R2, `(.L_x_835) ;  /* 0x0000000002087348 */ /* 0x000fea0003c00000 */
[----:B------:R0:W1:Y:S02]  /*f0a0*/  SHFL.DOWN P4, R6, R3, R4, R7 ;  /* 0x0800000403067389 */ /* 0x0000640000080007 */
[----:B01----:R-:W-:Y:S05]  /*f0b0*/  ENDCOLLECTIVE ;  /* 0x000000000000791b */ /* 0x003fea0003800000 */
.L_x_835:
[----:B------:R-:W-:Y:S02]  /*f0c0*/  IMAD.MOV.U32 R3, RZ, RZ, R66 ;  /* 0x000000ffff037224 */ /* 0x000fe400078e0042 */
[----:B------:R-:W-:-:S07]  /*f0d0*/  IMAD.MOV.U32 R67, RZ, RZ, R6 ;  /* 0x000000ffff437224 */ /* 0x000fce00078e0006 */
[----:B------:R-:W-:Y:S05]  /*f0e0*/  WARPSYNC.COLLECTIVE R2, `(.L_x_836) ;  /* 0x0000000002087348 */ /* 0x000fea0003c00000 */
[----:B------:R0:W1:Y:S02]  /*f0f0*/  SHFL.DOWN P4, R6, R3, R4, R7 ;  /* 0x0800000403067389 */ /* 0x0000640000080007 */
[----:B01----:R-:W-:Y:S05]  /*f100*/  ENDCOLLECTIVE ;  /* 0x000000000000791b */ /* 0x003fea0003800000 */
.L_x_836:
[----:B------:R-:W-:Y:S01]  /*f110*/  IMAD.MOV.U32 R69, RZ, RZ, R6 ;  /* 0x000000ffff457224 */ /* 0x000fe200078e0006 */
[----:B------:R-:W-:Y:S06]  /*f120*/  BRA `(.L_x_837) ;  /* 0xffffffbc00547947 */ /* 0x000fec000383ffff */
.L_x_641:
[----:B------:R-:W-:Y:S01]  /*f130*/  BSSY B0, `(.L_x_838) ;  /* 0x0000006000007945 */ /* 0x000fe20003800000 */
[----:B------:R-:W-:Y:S02]  /*f140*/  IMAD.MOV.U32 R4, RZ, RZ, 0x2 ;  /* 0x00000002ff047424 */ /* 0x000fe400078e00ff */
[----:B------:R-:W-:-:S07]  /*f150*/  IMAD.MOV.U32 R2, RZ, RZ, -0x1 ;  /* 0xffffffffff027424 */ /* 0x000fce00078e00ff */
[----:B--23--:R-:W-:Y:S05]  /*f160*/  WARPSYNC.COLLECTIVE R2, `(.L_x_839) ;  /* 0x0000000002087348 */ /* 0x00cfea0003c00000 */
[----:B------:R0:W1:Y:S02]  /*f170*/  SHFL.DOWN P4, R6, R3, R4, R7 ;  /* 0x0800000403067389 */ /* 0x0000640000080007 */
[----:B0123--:R-:W-:Y:S05]  /*f180*/  ENDCOLLECTIVE ;  /* 0x000000000000791b */ /* 0x00ffea0003800000 */
.L_x_839:
[----:B------:R-:W-:Y:S05]  /*f190*/  BSYNC B0 ;  /* 0x0000000000007941 */ /* 0x000fea0003800000 */
.L_x_838:
[----:B------:R-:W-:Y:S05]  /*f1a0*/  BRA `(.L_x_840) ;  /* 0xffffffbc00547947 */ /* 0x000fea000383ffff */
.L_x_642:
[----:B------:R-:W-:Y:S01]  /*f1b0*/  BSSY B0, `(.L_x_841) ;  /* 0x0000007000007945 */ /* 0x000fe20003800000 */
[----:B------:R-:W-:Y:S02]  /*f1c0*/  IMAD.MOV.U32 R3, RZ, RZ, R53 ;  /* 0x000000ffff037224 */ /* 0x000fe400078e0035 */
[----:B------:R-:W-:Y:S02]  /*f1d0*/  IMAD.MOV.U32 R4, RZ, RZ, 0x4 ;  /* 0x00000004ff047424 */ /* 0x000fe400078e00ff */
[----:B------:R-:W-:-:S07]  /*f1e0*/  IMAD.MOV.U32 R2, RZ, RZ, -0x1 ;  /* 0xffffffffff027424 */ /* 0x000fce00078e00ff */
[----:B--23--:R-:W-:Y:S05]  /*f1f0*/  WARPSYNC.COLLECTIVE R2, `(.L_x_842) ;  /* 0x0000000002087348 */ /* 0x00cfea0003c00000 */
[----:B------:R0:W1:Y:S02]  /*f200*/  SHFL.DOWN P4, R6, R3, R4, R7 ;  /* 0x0800000403067389 */ /* 0x0000640000080007 */
[----:B0123--:R-:W-:Y:S05]  /*f210*/  ENDCOLLECTIVE ;  /* 0x000000000000791b */ /* 0x00ffea0003800000 */
.L_x_842:
[----:B------:R-:W-:Y:S05]  /*f220*/  BSYNC B0 ;  /* 0x0000000000007941 */ /* 0x000fea0003800000 */
.L_x_841:
[----:B------:R-:W-:Y:S02]  /*f230*/  IMAD.MOV.U32 R3, RZ, RZ, R52 ;  /* 0x000000ffff037224 */ /* 0x000fe400078e0034 */
[----:B------:R-:W-:Y:S02]  /*f240*/  IMAD.MOV.U32 R4, RZ, RZ, 0x4 ;  /* 0x00000004ff047424 */ /* 0x000fe400078e00ff */
[----:B------:R-:W-:Y:S02]  /*f250*/  IMAD.MOV.U32 R2, RZ, RZ, -0x1 ;  /* 0xffffffffff027424 */ /* 0x000fe400078e00ff */
[----:B------:R-:W-:-:S07]  /*f260*/  IMAD.MOV.U32 R68, RZ, RZ, R6 ;  /* 0x000000ffff447224 */ /* 0x000fce00078e0006 */
[----:B------:R-:W-:Y:S05]  /*f270*/  WARPSYNC.COLLECTIVE R2, `(.L_x_843) ;  /* 0x0000000002087348 */ /* 0x000fea0003c00000 */
[----:B------:R0:W1:Y:S02]  /*f280*/  SHFL.DOWN P4, R6, R3, R4, R7 ;  /* 0x0800000403067389 */ /* 0x0000640000080007 */
[----:B01----:R-:W-:Y:S05]  /*f290*/  ENDCOLLECTIVE ;  /* 0x000000000000791b */ /* 0x003fea0003800000 */
.L_x_843:
[----:B------:R-:W-:Y:S02]  /*f2a0*/  IMAD.MOV.U32 R3, RZ, RZ, R66 ;  /* 0x000000ffff037224 */ /* 0x000fe400078e0042 */
[----:B------:R-:W-:-:S07]  /*f2b0*/  IMAD.MOV.U32 R67, RZ, RZ, R6 ;  /* 0x000000ffff437224 */ /* 0x000fce00078e0006 */
[----:B------:R-:W-:Y:S05]  /*f2c0*/  WARPSYNC.COLLECTIVE R2, `(.L_x_844) ;  /* 0x0000000002087348 */ /* 0x000fea0003c00000 */
[----:B------:R0:W1:Y:S02]  /*f2d0*/  SHFL.DOWN P4, R6, R3, R4, R7 ;  /* 0x0800000403067389 */ /* 0x0000640000080007 */
[----:B01----:R-:W-:Y:S05]  /*f2e0*/  ENDCOLLECTIVE ;  /* 0x000000000000791b */ /* 0x003fea0003800000 */
.L_x_844:
[----:B------:R-:W-:Y:S01]  /*f2f0*/  IMAD.MOV.U32 R69, RZ, RZ, R6 ;  /* 0x000000ffff457224 */ /* 0x000fe200078e0006 */
[----:B------:R-:W-:Y:S06]  /*f300*/  BRA `(.L_x_845) ;  /* 0xffffffbc001c7947 */ /* 0x000fec000383ffff */
.L_x_643:
[----:B------:R-:W-:Y:S01]  /*f310*/  BSSY B0, `(.L_x_846) ;  /* 0x0000006000007945 */ /* 0x000fe20003800000 */
[----:B------:R-:W-:Y:S02]  /*f320*/  IMAD.MOV.U32 R4, RZ, RZ, 0x4 ;  /* 0x00000004ff047424 */ /* 0x000fe400078e00ff */
[----:B------:R-:W-:-:S07]  /*f330*/  IMAD.MOV.U32 R2, RZ, RZ, -0x1 ;  /* 0xffffffffff027424 */ /* 0x000fce00078e00ff */
[----:B--23--:R-:W-:Y:S05]  /*f340*/  WARPSYNC.COLLECTIVE R2, `(.L_x_847) ;  /* 0x0000000002087348 */ /* 0x00cfea0003c00000 */
[----:B------:R0:W1:Y:S02]  /*f350*/  SHFL.DOWN P4, R6, R3, R4, R7 ;  /* 0x0800000403067389 */ /* 0x0000640000080007 */
[----:B0123--:R-:W-:Y:S05]  /*f360*/  ENDCOLLECTIVE ;  /* 0x000000000000791b */ /* 0x00ffea0003800000 */
.L_x_847:
[----:B------:R-:W-:Y:S05]  /*f370*/  BSYNC B0 ;  /* 0x0000000000007941 */ /* 0x000fea0003800000 */
.L_x_846:
[----:B------:R-:W-:Y:S05]  /*f380*/  BRA `(.L_x_848) ;  /* 0xffffffbc001c7947 */ /* 0x000fea000383ffff */
.L_x_644:
[----:B------:R-:W-:Y:S01]  /*f390*/  BSSY B0, `(.L_x_849) ;  /* 0x0000007000007945 */ /* 0x000fe20003800000 */
[----:B------:R-:W-:Y:S02]  /*f3a0*/  IMAD.MOV.U32 R3, RZ, RZ, R53 ;  /* 0x000000ffff037224 */ /* 0x000fe400078e0035 */
[----:B------:R-:W-:Y:S02]  /*f3b0*/  IMAD.MOV.U32 R4, RZ, RZ, 0x8 ;  /* 0x00000008ff047424 */ /* 0x000fe400078e00ff */
[----:B------:R-:W-:-:S07]  /*f3c0*/  IMAD.MOV.U32 R2, RZ, RZ, -0x1 ;  /* 0xffffffffff027424 */ /* 0x000fce00078e00ff */
[----:B--23--:R-:W-:Y:S05]  /*f3d0*/  WARPSYNC.COLLECTIVE R2, `(.L_x_850) ;  /* 0x0000000002087348 */ /* 0x00cfea0003c00000 */
[----:B------:R0:W1:Y:S02]  /*f3e0*/  SHFL.DOWN P4, R6, R3, R4, R7 ;  /* 0x0800000403067389 */ /* 0x0000640000080007 */
[----:B0123--:R-:W-:Y:S05]  /*f3f0*/  ENDCOLLECTIVE ;  /* 0x000000000000791b */ /* 0x00ffea0003800000 */
.L_x_850:
[----:B------:R-:W-:Y:S05]  /*f400*/  BSYNC B0 ;  /* 0x0000000000007941 */ /* 0x000fea0003800000 */
.L_x_849:
[----:B------:R-:W-:Y:S02]  /*f410*/  IMAD.MOV.U32 R3, RZ, RZ, R52 ;  /* 0x000000ffff037224 */ /* 0x000fe400078e0034 */
[----:B------:R-:W-:Y:S02]  /*f420*/  IMAD.MOV.U32 R4, RZ, RZ, 0x8 ;  /* 0x00000008ff047424 */ /* 0x000fe400078e00ff */
[----:B------:R-:W-:Y:S02]  /*f430*/  IMAD.MOV.U32 R2, RZ, RZ, -0x1 ;  /* 0xffffffffff027424 */ /* 0x000fe400078e00ff */
[----:B------:R-:W-:-:S07]  /*f440*/  IMAD.MOV.U32 R68, RZ, RZ, R6 ;  /* 0x000000ffff447224 */ /* 0x000fce00078e0006 */
[----:B------:R-:W-:Y:S05]  /*f450*/  WARPSYNC.COLLECTIVE R2, `(.L_x_851) ;  /* 0x0000000002087348 */ /* 0x000fea0003c00000 */
[----:B------:R0:W1:Y:S02]  /*f460*/  SHFL.DOWN P4, R6, R3, R4, R7 ;  /* 0x0800000403067389 */ /* 0x0000640000080007 */
[----:B01----:R-:W-:Y:S05]  /*f470*/  ENDCOLLECTIVE ;  /* 0x000000000000791b */ /* 0x003fea0003800000 */
.L_x_851:
[----:B------:R-:W-:Y:S02]  /*f480*/  IMAD.MOV.U32 R3, RZ, RZ, R66 ;  /* 0x000000ffff037224 */ /* 0x000fe400078e0042 */
[----:B------:R-:W-:-:S07]  /*f490*/  IMAD.MOV.U32 R67, RZ, RZ, R6 ;  /* 0x000000ffff437224 */ /* 0x000fce00078e0006 */
[----:B------:R-:W-:Y:S05]  /*f4a0*/  WARPSYNC.COLLECTIVE R2, `(.L_x_852) ;  /* 0x0000000002087348 */ /* 0x000fea0003c00000 */
[----:B------:R0:W1:Y:S02]  /*f4b0*/  SHFL.DOWN P4, R6, R3, R4, R7 ;  /* 0x0800000403067389 */ /* 0x0000640000080007 */
[----:B01----:R-:W-:Y:S05]  /*f4c0*/  ENDCOLLECTIVE ;  /* 0x000000000000791b */ /* 0x003fea0003800000 */
.L_x_852:
[----:B------:R-:W-:Y:S01]  /*f4d0*/  IMAD.MOV.U32 R69, RZ, RZ, R6 ;  /* 0x000000ffff457224 */ /* 0x000fe200078e0006 */
[----:B------:R-:W-:Y:S06]  /*f4e0*/  BRA `(.L_x_853) ;  /* 0xffffffb800e47947 */ /* 0x000fec000383ffff */
.L_x_645:
[----:B------:R-:W-:Y:S01]  /*f4f0*/  BSSY B0, `(.L_x_854) ;  /* 0x0000006000007945 */ /* 0x000fe20003800000 */
[----:B------:R-:W-:Y:S02]  /*f500*/  IMAD.MOV.U32 R4, RZ, RZ, 0x8 ;  /* 0x00000008ff047424 */ /* 0x000fe400078e00ff */
[----:B------:R-:W-:-:S07]  /*f510*/  IMAD.MOV.U32 R2, RZ, RZ, -0x1 ;  /* 0xffffffffff027424 */ /* 0x000fce00078e00ff */
[----:B--23--:R-:W-:Y:S05]  /*f520*/  WARPSYNC.COLLECTIVE R2, `(.L_x_855) ;  /* 0x0000000002087348 */ /* 0x00cfea0003c00000 */
[----:B------:R0:W1:Y:S02]  /*f530*/  SHFL.DOWN P4, R6, R3, R4, R7 ;  /* 0x0800000403067389 */ /* 0x0000640000080007 */
[----:B0123--:R-:W-:Y:S05]  /*f540*/  ENDCOLLECTIVE ;  /* 0x000000000000791b */ /* 0x00ffea0003800000 */
.L_x_855:
[----:B------:R-:W-:Y:S05]  /*f550*/  BSYNC B0 ;  /* 0x0000000000007941 */ /* 0x000fea0003800000 */
.L_x_854:
[----:B------:R-:W-:Y:S05]  /*f560*/  BRA `(.L_x_856) ;  /* 0xffffffb800e47947 */ /* 0x000fea000383ffff */
.L_x_646:
[----:B------:R-:W-:Y:S01]  /*f570*/  BSSY B0, `(.L_x_857) ;  /* 0x0000007000007945 */ /* 0x000fe20003800000 */
[----:B------:R-:W-:Y:S02]  /*f580*/  IMAD.MOV.U32 R3, RZ, RZ, R53 ;  /* 0x000000ffff037224 */ /* 0x000fe400078e0035 */
[----:B------:R-:W-:Y:S02]  /*f590*/  IMAD.MOV.U32 R4, RZ, RZ, 0x10 ;  /* 0x00000010ff047424 */ /* 0x000fe400078e00ff */
[----:B------:R-:W-:-:S07]  /*f5a0*/  IMAD.MOV.U32 R2, RZ, RZ, -0x1 ;  /* 0xffffffffff027424 */ /* 0x000fce00078e00ff */
[----:B--23--:R-:W-:Y:S05]  /*f5b0*/  WARPSYNC.COLLECTIVE R2, `(.L_x_858) ;  /* 0x0000000002087348 */ /* 0x00cfea0003c00000 */
[----:B------:R0:W1:Y:S02]  /*f5c0*/  SHFL.DOWN P4, R6, R3, R4, R7 ;  /* 0x0800000403067389 */ /* 0x0000640000080007 */
[----:B0123--:R-:W-:Y:S05]  /*f5d0*/  ENDCOLLECTIVE ;  /* 0x000000000000791b */ /* 0x00ffea0003800000 */
.L_x_858:
[----:B------:R-:W-:Y:S05]  /*f5e0*/  BSYNC B0 ;  /* 0x0000000000007941 */ /* 0x000fea0003800000 */
.L_x_857:
[----:B------:R-:W-:Y:S02]  /*f5f0*/  IMAD.MOV.U32 R3, RZ, RZ, R52 ;  /* 0x000000ffff037224 */ /* 0x000fe400078e0034 */
[----:B------:R-:W-:Y:S02]  /*f600*/  IMAD.MOV.U32 R4, RZ, RZ, 0x10 ;  /* 0x00000010ff047424 */ /* 0x000fe400078e00ff */
[----:B------:R-:W-:Y:S02]  /*f610*/  IMAD.MOV.U32 R2, RZ, RZ, -0x1 ;  /* 0xffffffffff027424 */ /* 0x000fe400078e00ff */
[----:B------:R-:W-:-:S07]  /*f620*/  IMAD.MOV.U32 R68, RZ, RZ, R6 ;  /* 0x000000ffff447224 */ /* 0x000fce00078e0006 */
[----:B------:R-:W-:Y:S05]  /*f630*/  WARPSYNC.COLLECTIVE R2, `(.L_x_859) ;  /* 0x0000000002087348 */ /* 0x000fea0003c00000 */
[----:B------:R0:W1:Y:S02]  /*f640*/  SHFL.DOWN P4, R6, R3, R4, R7 ;  /* 0x0800000403067389 */ /* 0x0000640000080007 */
[----:B01----:R-:W-:Y:S05]  /*f650*/  ENDCOLLECTIVE ;  /* 0x000000000000791b */ /* 0x003fea0003800000 */
.L_x_859:
[----:B------:R-:W-:Y:S02]  /*f660*/  IMAD.MOV.U32 R3, RZ, RZ, R66 ;  /* 0x000000ffff037224 */ /* 0x000fe400078e0042 */
[----:B------:R-:W-:-:S07]  /*f670*/  IMAD.MOV.U32 R67, RZ, RZ, R6 ;  /* 0x000000ffff437224 */ /* 0x000fce00078e0006 */
[----:B------:R-:W-:Y:S05]  /*f680*/  WARPSYNC.COLLECTIVE R2, `(.L_x_860) ;  /* 0x0000000002087348 */ /* 0x000fea0003c00000 */
[----:B------:R0:W1:Y:S02]  /*f690*/  SHFL.DOWN P4, R6, R3, R4, R7 ;  /* 0x0800000403067389 */ /* 0x0000640000080007 */
[----:B01----:R-:W-:Y:S05]  /*f6a0*/  ENDCOLLECTIVE ;  /* 0x000000000000791b */ /* 0x003fea0003800000 */
.L_x_860:
[----:B------:R-:W-:Y:S01]  /*f6b0*/  IMAD.MOV.U32 R69, RZ, RZ, R6 ;  /* 0x000000ffff457224 */ /* 0x000fe200078e0006 */
[----:B------:R-:W-:Y:S06]  /*f6c0*/  BRA `(.L_x_861) ;  /* 0xffffffb800ac7947 */ /* 0x000fec000383ffff */
.L_x_647:
[----:B------:R-:W-:Y:S01]  /*f6d0*/  BSSY B0, `(.L_x_862) ;  /* 0x0000006000007945 */ /* 0x000fe20003800000 */
[----:B------:R-:W-:Y:S02]  /*f6e0*/  IMAD.MOV.U32 R4, RZ, RZ, 0x10 ;  /* 0x00000010ff047424 */ /* 0x000fe400078e00ff */
[----:B------:R-:W-:-:S07]  /*f6f0*/  IMAD.MOV.U32 R2, RZ, RZ, -0x1 ;  /* 0xffffffffff027424 */ /* 0x000fce00078e00ff */
[----:B01234-:R-:W-:Y:S05]  /*f700*/  WARPSYNC.COLLECTIVE R2, `(.L_x_863) ;  /* 0x0000000002087348 */ /* 0x01ffea0003c00000 */
[----:B------:R0:W0:Y:S02]  /*f710*/  SHFL.DOWN P4, R6, R3, R4, R7 ;  /* 0x0800000403067389 */ /* 0x0000240000080007 */
[----:B01234-:R-:W-:Y:S05]  /*f720*/  ENDCOLLECTIVE ;  /* 0x000000000000791b */ /* 0x01ffea0003800000 */
.L_x_863:
[----:B------:R-:W-:Y:S05]  /*f730*/  BSYNC B0 ;  /* 0x0000000000007941 */ /* 0x000fea0003800000 */
.L_x_862:
[----:B------:R-:W-:Y:S05]  /*f740*/  BRA `(.L_x_864) ;  /* 0xffffffb800987947 */ /* 0x000fea000383ffff */
.L_x_648:
[----:B------:R-:W-:Y:S01]  /*f750*/  BSSY B0, `(.L_x_865) ;  /* 0x0000005000007945 */ /* 0x000fe20003800000 */
[----:B------:R-:W-:-:S07]  /*f760*/  IMAD.MOV.U32 R2, RZ, RZ, -0x1 ;  /* 0xffffffffff027424 */ /* 0x000fce00078e00ff */
[----:B--23--:R-:W-:Y:S05]  /*f770*/  WARPSYNC.COLLECTIVE R2, `(.L_x_866) ;  /* 0x0000000002087348 */ /* 0x00cfea0003c00000 */
[----:B------:R-:W-:Y:S01]  /*f780*/  VOTE.ALL P4, P4 ;  /* 0x0000000000ff7806 */ /* 0x000fe20002080000 */
[----:B--23--:R-:W-:-:S12]  /*f790*/  ENDCOLLECTIVE ;  /* 0x000000000000791b */ /* 0x00cfd80003800000 */
.L_x_866:
[----:B------:R-:W-:Y:S05]  /*f7a0*/  BSYNC B0 ;  /* 0x0000000000007941 */ /* 0x000fea0003800000 */
.L_x_865:
[----:B------:R-:W-:Y:S05]  /*f7b0*/  BRA `(.L_x_867) ;  /* 0xffffffb800c87947 */ /* 0x000fea000383ffff */
.L_x_868:
        /* <DEDUP_REMOVED lines=12> */
.L_x_1178:


//--------------------- .text._ZN6thrust24THRUST_300001_SM_1000_NS8cuda_cub4core6detail13_kernel_agentINS1_15__reduce_by_key9InitAgentIN3cub18CUB_300001_SM_100024ReduceByKeyScanTileStateIilLb1EEElPlEEJSA_lSB_EEEvDpT0_ --------------------------
	.section	.text._ZN6thrust24THRUST_300001_SM_1000_NS8cuda_cub4core6detail13_kernel_agentINS1_15__reduce_by_key9InitAgentIN3cub18CUB_300001_SM_100024ReduceByKeyScanTileStateIilLb1EEElPlEEJSA_lSB_EEEvDpT0_,"ax",@progbits
	.align	128
        .global         _ZN6thrust24THRUST_300001_SM_1000_NS8cuda_cub4core6detail13_kernel_agentINS1_15__reduce_by_key9InitAgentIN3cub18CUB_300001_SM_100024ReduceByKeyScanTileStateIilLb1EEElPlEEJSA_lSB_EEEvDpT0_
        .type           _ZN6thrust24THRUST_300001_SM_1000_NS8cuda_cub4core6detail13_kernel_agentINS1_15__reduce_by_key9InitAgentIN3cub18CUB_300001_SM_100024ReduceByKeyScanTileStateIilLb1EEElPlEEJSA_lSB_EEEvDpT0_,@function
        .size           _ZN6thrust24THRUST_300001_SM_1000_NS8cuda_cub4core6detail13_kernel_agentINS1_15__reduce_by_key9InitAgentIN3cub18CUB_300001_SM_100024ReduceByKeyScanTileStateIilLb1EEElPlEEJSA_lSB_EEEvDpT0_,(.L_x_1179 - _ZN6thrust24THRUST_300001_SM_1000_NS8cuda_cub4core6detail13_kernel_agentINS1_15__reduce_by_key9InitAgentIN3cub18CUB_300001_SM_100024ReduceByKeyScanTileStateIilLb1EEElPlEEJSA_lSB_EEEvDpT0_)
        .other          _ZN6thrust24THRUST_300001_SM_1000_NS8cuda_cub4core6detail13_kernel_agentINS1_15__reduce_by_key9InitAgentIN3cub18CUB_300001_SM_100024ReduceByKeyScanTileStateIilLb1EEElPlEEJSA_lSB_EEEvDpT0_,@"STO_CUDA_ENTRY STV_DEFAULT"
_ZN6thrust24THRUST_300001_SM_1000_NS8cuda_cub4core6detail13_kernel_agentINS1_15__reduce_by_key9InitAgentIN3cub18CUB_300001_SM_100024ReduceByKeyScanTileStateIilLb1EEElPlEEJSA_lSB_EEEvDpT0_:
.text._ZN6thrust24THRUST_300001_SM_1000_NS8cuda_cub4core6detail13_kernel_agentINS1_15__reduce_by_key9InitAgentIN3cub18CUB_300001_SM_100024ReduceByKeyScanTileStateIilLb1EEElPlEEJSA_lSB_EEEvDpT0_:
[----:B------:R-:W-:Y:S01]  /*0000*/  LDC R1, c[0x0][0x37c] ;  /* 0x0000df00ff017b82 */ /* 0x000fe20000000800 */
[----:B------:R-:W0:Y:S07]  /*0010*/  S2R R0, SR_TID.X ;  /* 0x0000000000007919 */ /* 0x000e2e0000002100 */
[----:B------:R-:W1:Y:S01]  /*0020*/  S2UR UR6, SR_CTAID.X ;  /* 0x00000000000679c3 */ /* 0x000e620000002500 */
[----:B------:R-:W2:Y:S01]  /*0030*/  LDCU UR4, c[0x0][0x388] ;  /* 0x00007100ff0477ac */ /* 0x000ea20008000800 */
[----:B------:R-:W-:-:S06]  /*0040*/  CS2R R10, SRZ ;  /* 0x00000000000a7805 */ /* 0x000fcc000001ff00 */
[----:B------:R-:W1:Y:S01]  /*0050*/  LDC R7, c[0x0][0x360] ;  /* 0x0000d800ff077b82 */ /* 0x000e620000000800 */
[C---:B0-----:R-:W-:Y:S01]  /*0060*/  ISETP.GT.U32.AND P0, PT, R0.reuse, 0x1f, PT ;  /* 0x0000001f0000780c */ /* 0x041fe20003f04070 */
[----:B-1----:R-:W-:Y:S01]  /*0070*/  IMAD R7, R7, UR6, R0 ;  /* 0x0000000607077c24 */ /* 0x002fe2000f8e0200 */
[----:B------:R-:W-:Y:S02]  /*0080*/  LOP3.LUT P2, RZ, R0, UR6, RZ, 0xfc, !PT ;  /* 0x0000000600ff7c12 */ /* 0x000fe4000f84fcff */
[----:B------:R-:W-:Y:S02]  /*0090*/  ISETP.NE.OR P0, PT, RZ, UR6, P0 ;  /* 0x00000006ff007c0c */ /* 0x000fe40008705670 */
[----:B--2---:R-:W-:Y:S01]  /*00a0*/  ISETP.GE.AND P1, PT, R7, UR4, PT ;  /* 0x0000000407007c0c */ /* 0x004fe2000bf26270 */
[----:B------:R-:W0:Y:S10]  /*00b0*/  LDCU.64 UR4, c[0x0][0x358] ;  /* 0x00006b00ff0477ac */ /* 0x000e340008000a00 */
[----:B------:R-:W1:Y:S02]  /*00c0*/  @!P0 LDC.64 R4, c[0x0][0x380] ;  /* 0x0000e000ff048b82 */ /* 0x000e640000000a00 */
[----:B------:R-:W-:-:S02]  /*00d0*/  @!P1 IMAD.MOV.U32 R8, RZ, RZ, 0x0 ;  /* 0x00000000ff089424 */ /* 0x000fc400078e00ff */
[----:B------:R-:W-:-:S04]  /*00e0*/  @!P1 IMAD.MOV.U32 R9, RZ, RZ, 0x63 ;  /* 0x00000063ff099424 */ /* 0x000fc800078e00ff */
[----:B------:R-:W2:Y:S01]  /*00f0*/  @!P1 LDC.64 R2, c[0x0][0x380] ;  /* 0x0000e000ff029b82 */ /* 0x000ea20000000a00 */
[----:B-1----:R-:W-:-:S04]  /*0100*/  @!P0 IMAD.WIDE.U32 R4, R0, 0x10, R4 ;  /* 0x0000001000048825 */ /* 0x002fc800078e0004 */
[----:B--2---:R-:W-:-:S05]  /*0110*/  @!P1 IMAD.WIDE R2, R7, 0x10, R2 ;  /* 0x0000001007029825 */ /* 0x004fca00078e0202 */
[----:B0-----:R0:W-:Y:S04]  /*0120*/  @!P1 STG.E.128 desc[UR4][R2.64+0x200], R8 ;  /* 0x0002000802009986 */ /* 0x0011e8000c101d04 */
[----:B------:R0:W-:Y:S01]  /*0130*/  @!P0 STG.E.128 desc[UR4][R4.64], RZ ;  /* 0x000000ff04008986 */ /* 0x0001e2000c101d04 */
[----:B------:R-:W-:Y:S05]  /*0140*/  @P2 EXIT ;  /* 0x000000000000294d */ /* 0x000fea0003800000 */
[----:B0-----:R-:W0:Y:S02]  /*0150*/  LDC.64 R2, c[0x0][0x390] ;  /* 0x0000e400ff027b82 */ /* 0x001e240000000a00 */
[----:B0-----:R-:W-:Y:S01]  /*0160*/  STG.E.64 desc[UR4][R2.64], RZ ;  /* 0x000000ff02007986 */ /* 0x001fe2000c101b04 */
[----:B------:R-:W-:Y:S05]  /*0170*/  EXIT ;  /* 0x000000000000794d */ /* 0x000fea0003800000 */
.L_x_869:
        /* <DEDUP_REMOVED lines=16> */
.L_x_1179:


//--------------------- .text._ZN6thrust24THRUST_300001_SM_1000_NS8cuda_cub4core6detail13_kernel_agentINS1_15__reduce_by_key16ReduceByKeyAgentIPxNS0_17constant_iteratorIiNS0_11use_defaultES9_EES7_PiN4cuda3std3__48equal_toIxEENSE_4plusIiEESB_iEEJS7_SA_S7_SB_SB_N3cub18CUB_300001_SM_100024ReduceByKeyScanTileStateIiiLb1EEESG_SI_iiEEEvDpT0_ --------------------------
	.section	.text._ZN6thrust24THRUST_300001_SM_1000_NS8cuda_cub4core6detail13_kernel_agentINS1_15__reduce_by_key16ReduceByKeyAgentIPxNS0_17constant_iteratorIiNS0_11use_defaultES9_EES7_PiN4cuda3std3__48equal_toIxEENSE_4plusIiEESB_iEEJS7_SA_S7_SB_SB_N3cub18CUB_300001_SM_100024ReduceByKeyScanTileStateIiiLb1EEESG_SI_iiEEEvDpT0_,"ax",@progbits
	.align	128
        .global         _ZN6thrust24THRUST_300001_SM_1000_NS8cuda_cub4core6detail13_kernel_agentINS1_15__reduce_by_key16ReduceByKeyAgentIPxNS0_17constant_iteratorIiNS0_11use_defaultES9_EES7_PiN4cuda3std3__48equal_toIxEENSE_4plusIiEESB_iEEJS7_SA_S7_SB_SB_N3cub18CUB_300001_SM_100024ReduceByKeyScanTileStateIiiLb1EEESG_SI_iiEEEvDpT0_
        .type           _ZN6thrust24THRUST_300001_SM_1000_NS8cuda_cub4core6detail13_kernel_agentINS1_15__reduce_by_key16ReduceByKeyAgentIPxNS0_17constant_iteratorIiNS0_11use_defaultES9_EES7_PiN4cuda3std3__48equal_toIxEENSE_4plusIiEESB_iEEJS7_SA_S7_SB_SB_N3cub18CUB_300001_SM_100024ReduceByKeyScanTileStateIiiLb1EEESG_SI_iiEEEvDpT0_,@function
        .size           _ZN6thrust24THRUST_300001_SM_1000_NS8cuda_cub4core6detail13_kernel_agentINS1_15__reduce_by_key16ReduceByKeyAgentIPxNS0_17constant_iteratorIiNS0_11use_defaultES9_EES7_PiN4cuda3std3__48equal_toIxEENSE_4plusIiEESB_iEEJS7_SA_S7_SB_SB_N3cub18CUB_300001_SM_100024ReduceByKeyScanTileStateIiiLb1EEESG_SI_iiEEEvDpT0_,(.L_x_1180 - _ZN6thrust24THRUST_300001_SM_1000_NS8cuda_cub4core6detail13_kernel_agentINS1_15__reduce_by_key16ReduceByKeyAgentIPxNS0_17constant_iteratorIiNS0_11use_defaultES9_EES7_PiN4cuda3std3__48equal_toIxEENSE_4plusIiEESB_iEEJS7_SA_S7_SB_SB_N3cub18CUB_300001_SM_100024ReduceByKeyScanTileStateIiiLb1EEESG_SI_iiEEEvDpT0_)
        .other          _ZN6thrust24THRUST_300001_SM_1000_NS8cuda_cub4core6detail13_kernel_agentINS1_15__reduce_by_key16ReduceByKeyAgentIPxNS0_17constant_iteratorIiNS0_11use_defaultES9_EES7_PiN4cuda3std3__48equal_toIxEENSE_4plusIiEESB_iEEJS7_SA_S7_SB_SB_N3cub18CUB_300001_SM_100024ReduceByKeyScanTileStateIiiLb1EEESG_SI_iiEEEvDpT0_,@"STO_CUDA_ENTRY STV_DEFAULT"
_ZN6thrust24THRUST_300001_SM_1000_NS8cuda_cub4core6detail13_kernel_agentINS1_15__reduce_by_key16ReduceByKeyAgentIPxNS0_17constant_iteratorIiNS0_11use_defaultES9_EES7_PiN4cuda3std3__48equal_toIxEENSE_4plusIiEESB_iEEJS7_SA_S7_SB_SB_N3cub18CUB_300001_SM_100024ReduceByKeyScanTileStateIiiLb1EEESG_SI_iiEEEvDpT0_:
.text._ZN6thrust24THRUST_300001_SM_1000_NS8cuda_cub4core6detail13_kernel_agentINS1_15__reduce_by_key16ReduceByKeyAgentIPxNS0_17constant_iteratorIiNS0_11use_defaultES9_EES7_PiN4cuda3std3__48equal_toIxEENSE_4plusIiEESB_iEEJS7_SA_S7_SB_SB_N3cub18CUB_300001_SM_100024ReduceByKeyScanTileStateIiiLb1EEESG_SI_iiEEEvDpT0_:
[----:B------:R-:W-:Y:S01]  /*0000*/  LDC R1, c[0x0][0x37c] ;  /* 0x0000df00ff017b82 */ /* 0x000fe20000000800 */
[----:B------:R-:W0:Y:S01]  /*0010*/  S2R R50, SR_CTAID.X ;  /* 0x0000000000327919 */ /* 0x000e220000002500 */
[----:B------:R-:W1:Y:S01]  /*0020*/  LDCU UR4, c[0x0][0x3bc] ;  /* 0x00007780ff0477ac */ /* 0x000e620008000800 */
[----:B------:R-:W2:Y:S01]  /*0030*/  LDCU.64 UR10, c[0x0][0x358] ;  /* 0x00006b00ff0a77ac */ /* 0x000ea20008000a00 */
[----:B0-----:R-:W-:-:S05]  /*0040*/  IMAD R25, R50, 0x900, RZ ;  /* 0x0000090032197824 */ /* 0x001fca00078e02ff */
[----:B-1----:R-:W-:-:S04]  /*0050*/  IADD3 R2, PT, PT, -R25, UR4, RZ ;  /* 0x0000000419027c10 */ /* 0x002fc8000fffe1ff */
[----:B------:R-:W-:-:S13]  /*0060*/  ISETP.GE.AND P0, PT, R2, 0x901, PT ;  /* 0x000009010200780c */ /* 0x000fda0003f06270 */
[----:B--2---:R-:W-:Y:S05]  /*0070*/  @!P0 BRA `(.L_x_870) ;  /* 0x00000058003c8947 */ /* 0x004fea0003800000 */
[----:B------:R-:W-:-:S13]  /*0080*/  ISETP.NE.AND P0, PT, R50, RZ, PT ;  /* 0x000000ff3200720c */ /* 0x000fda0003f05270 */
[----:B------:R-:W-:Y:S05]  /*0090*/  @P0 BRA `(.L_x_871) ;  /* 0x00000024005c0947 */ /* 0x000fea0003800000 */
[----:B------:R-:W0:Y:S01]  /*00a0*/  S2R R59, SR_TID.X ;  /* 0x00000000003b7919 */ /* 0x000e220000002100 */
[----:B------:R-:W1:Y:S01]  /*00b0*/  LDC.64 R4, c[0x0][0x380] ;  /* 0x0000e000ff047b82 */ /* 0x000e620000000a00 */
[----:B------:R-:W2:Y:S07]  /*00c0*/  S2R R3, SR_LANEID ;  /* 0x0000000000037919 */ /* 0x000eae0000000000 */
[----:B------:R-:W3:Y:S01]  /*00d0*/  S2UR UR5, SR_CgaCtaId ;  /* 0x00000000000579c3 */ /* 0x000ee20000008800 */
[----:B------:R-:W-:-:S07]  /*00e0*/  UMOV UR4, 0x400 ;  /* 0x0000040000047882 */ /* 0x000fce0000000000 */
[----:B------:R-:W4:Y:S01]  /*00f0*/  LDC R27, c[0x0][0x390] ;  /* 0x0000e400ff1b7b82 */ /* 0x000f220000000800 */
[C---:B0-----:R-:W-:Y:S02]  /*0100*/  LOP3.LUT R0, R59.reuse, 0x1f, RZ, 0xc0, !PT ;  /* 0x0000001f3b007812 */ /* 0x041fe400078ec0ff */
[----:B------:R-:W-:-:S03]  /*0110*/  LOP3.LUT R2, R59, 0x3e0, RZ, 0xc0, !PT ;  /* 0x000003e03b027812 */ /* 0x000fc600078ec0ff */
[----:B------:R-:W-:-:S04]  /*0120*/  IMAD.IADD R25, R25, 0x1, R0 ;  /* 0x0000000119197824 */ /* 0x000fc800078e0200 */
[----:B------:R-:W-:-:S04]  /*0130*/  IMAD R25, R2, 0x9, R25 ;  /* 0x0000000902197824 */ /* 0x000fc800078e0219 */
[----:B-1----:R-:W-:-:S05]  /*0140*/  IMAD.WIDE.U32 R4, R25, 0x8, R4 ;  /* 0x0000000819047825 */ /* 0x002fca00078e0004 */
[----:B------:R-:W5:Y:S04]  /*0150*/  LDG.E.64.CONSTANT R6, desc[UR10][R4.64] ;  /* 0x0000000a04067981 */ /* 0x000f68000c1e9b00 */
[----:B------:R-:W4:Y:S04]  /*0160*/  LDG.E.64.CONSTANT R8, desc[UR10][R4.64+0x100] ;  /* 0x0001000a04087981 */ /* 0x000f28000c1e9b00 */
[----:B------:R-:W4:Y:S04]  /*0170*/  LDG.E.64.CONSTANT R10, desc[UR10][R4.64+0x200] ;  /* 0x0002000a040a7981 */ /* 0x000f28000c1e9b00 */
[----:B------:R-:W4:Y:S04]  /*0180*/  LDG.E.64.CONSTANT R12, desc[UR10][R4.64+0x300] ;  /* 0x0003000a040c7981 */ /* 0x000f28000c1e9b00 */
[----:B------:R-:W4:Y:S04]  /*0190*/  LDG.E.64.CONSTANT R14, desc[UR10][R4.64+0x400] ;  /* 0x0004000a040e7981 */ /* 0x000f28000c1e9b00 */
[----:B------:R-:W4:Y:S04]  /*01a0*/  LDG.E.64.CONSTANT R16, desc[UR10][R4.64+0x500] ;  /* 0x0005000a04107981 */ /* 0x000f28000c1e9b00 */
[----:B------:R-:W4:Y:S04]  /*01b0*/  LDG.E.64.CONSTANT R18, desc[UR10][R4.64+0x600] ;  /* 0x0006000a04127981 */ /* 0x000f28000c1e9b00 */
[----:B------:R-:W4:Y:S04]  /*01c0*/  LDG.E.64.CONSTANT R20, desc[UR10][R4.64+0x700] ;  /* 0x0007000a04147981 */ /* 0x000f28000c1e9b00 */
[----:B------:R0:W4:Y:S01]  /*01d0*/  LDG.E.64.CONSTANT R22, desc[UR10][R4.64+0x800] ;  /* 0x0008000a04167981 */ /* 0x000122000c1e9b00 */
[----:B------:R-:W-:Y:S01]  /*01e0*/  SHF.R.U32.HI R0, RZ, 0x5, R59 ;  /* 0x00000005ff007819 */ /* 0x000fe2000001163b */
[----:B---3--:R-:W-:Y:S01]  /*01f0*/  ULEA UR4, UR5, UR4, 0x18 ;  /* 0x0000000405047291 */ /* 0x008fe2000f8ec0ff */
[----:B------:R-:W-:-:S03]  /*0200*/  ISETP.NE.AND P2, PT, R59, RZ, PT ;  /* 0x000000ff3b00720c */ /* 0x000fc60003f45270 */
[----:B--2---:R-:W-:-:S04]  /*0210*/  IMAD R2, R0, 0x120, R3 ;  /* 0x0000012000027824 */ /* 0x004fc800078e0203 */
[----:B0-----:R-:W-:Y:S01]  /*0220*/  IMAD R4, R3, 0x8, R2 ;  /* 0x0000000803047824 */ /* 0x001fe200078e0202 */
[----:B------:R-:W-:-:S05]  /*0230*/  LEA R25, R2, UR4, 0x3 ;  /* 0x0000000402197c11 */ /* 0x000fca000f8e18ff */
[--C-:B------:R-:W-:Y:S01]  /*0240*/  IMAD R5, R3, 0x40, R25.reuse ;  /* 0x0000004003057824 */ /* 0x100fe200078e0219 */
[----:B-----5:R0:W-:Y:S04]  /*0250*/  STS.64 [R25], R6 ;  /* 0x0000000619007388 */ /* 0x0201e80000000a00 */
[----:B----4-:R1:W-:Y:S04]  /*0260*/  STS.64 [R25+0x100], R8 ;  /* 0x0001000819007388 */ /* 0x0103e80000000a00 */
[----:B------:R-:W-:Y:S04]  /*0270*/  STS.64 [R25+0x200], R10 ;  /* 0x0002000a19007388 */ /* 0x000fe80000000a00 */
[----:B------:R-:W-:Y:S01]  /*0280*/  STS.64 [R25+0x300], R12 ;  /* 0x0003000c19007388 */ /* 0x000fe20000000a00 */
[----:B0-----:R-:W-:-:S02]  /*0290*/  IMAD R6, R2, -0x4, R25 ;  /* 0xfffffffc02067824 */ /* 0x001fc400078e0219 */
[----:B------:R-:W-:Y:S01]  /*02a0*/  IMAD R7, R4, -0x4, R5 ;  /* 0xfffffffc04077824 */ /* 0x000fe200078e0205 */
[----:B------:R-:W-:Y:S01]  /*02b0*/  STS.64 [R25+0x400], R14 ;  /* 0x0004000e19007388 */ /* 0x000fe20000000a00 */
[----:B-1----:R-:W-:-:S03]  /*02c0*/  LEA R9, R59, UR4, 0x3 ;  /* 0x000000043b097c11 */ /* 0x002fc6000f8e18ff */
        /* <DEDUP_REMOVED lines=13> */
[----:B------:R-:W4:Y:S01]  /*03a0*/  LDS.64 R46, [R5+0x38] ;  /* 0x00003800052e7984 */ /* 0x000f220000000a00 */
[----:B------:R-:W-:Y:S01]  /*03b0*/  BAR.SYNC.DEFER_BLOCKING 0x0 ;  /* 0x0000000000007b1d */ /* 0x000fe20000010000 */
[----:B0-----:R-:W-:-:S04]  /*03c0*/  ISETP.NE.U32.AND P1, PT, R32, R34, PT ;  /* 0x000000222000720c */ /* 0x001fc80003f25070 */
[----:B------:R-:W-:Y:S02]  /*03d0*/  ISETP.NE.AND.EX P3, PT, R33, R35, PT, P1 ;  /* 0x000000232100720c */ /* 0x000fe40003f65310 */
[----:B-1----:R-:W-:Y:S02]  /*03e0*/  ISETP.NE.U32.AND P6, PT, R34, R36, PT ;  /* 0x000000242200720c */ /* 0x002fe40003fc5070 */
[----:B--2---:R-:W-:Y:S02]  /*03f0*/  ISETP.NE.U32.AND P5, PT, R36, R38, PT ;  /* 0x000000262400720c */ /* 0x004fe40003fa5070 */
[----:B------:R-:W-:Y:S01]  /*0400*/  ISETP.NE.AND.EX P6, PT, R35, R37, PT, P6 ;  /* 0x000000252300720c */ /* 0x000fe20003fc5360 */
[----:B------:R-:W-:Y:S01]  /*0410*/  STS [R6], R27 ;  /* 0x0000001b06007388 */ /* 0x000fe20000000800 */
[----:B------:R-:W-:Y:S02]  /*0420*/  ISETP.NE.AND.EX P5, PT, R37, R39, PT, P5 ;  /* 0x000000272500720c */ /* 0x000fe40003fa5350 */
[----:B---3--:R-:W-:Y:S01]  /*0430*/  ISETP.NE.U32.AND P4, PT, R38, R40, PT ;  /* 0x000000282600720c */ /* 0x008fe20003f85070 */
[----:B------:R-:W-:Y:S01]  /*0440*/  STS [R6+0x80], R27 ;  /* 0x0000801b06007388 */ /* 0x000fe20000000800 */
[----:B------:R-:W-:-:S02]  /*0450*/  P2R R13, PR, RZ, 0x8 ;  /* 0x00000008ff0d7803 */ /* 0x000fc40000000000 */
[----:B------:R-:W-:Y:S01]  /*0460*/  ISETP.NE.AND.EX P4, PT, R39, R41, PT, P4 ;  /* 0x000000292700720c */ /* 0x000fe20003f85340 */
[----:B------:R-:W-:Y:S01]  /*0470*/  STS [R6+0x100], R27 ;  /* 0x0001001b06007388 */ /* 0x000fe20000000800 */
[----:B------:R-:W-:Y:S02]  /*0480*/  P2R R58, PR, RZ, 0x20 ;  /* 0x00000020ff3a7803 */ /* 0x000fe40000000000 */
[----:B------:R-:W-:Y:S01]  /*0490*/  P2R R57, PR, RZ, 0x40 ;  /* 0x00000040ff397803 */ /* 0x000fe20000000000 */
[----:B------:R-:W-:Y:S01]  /*04a0*/  STS [R6+0x180], R27 ;  /* 0x0001801b06007388 */ /* 0x000fe20000000800 */
[----:B----4-:R-:W-:-:S03]  /*04b0*/  ISETP.NE.U32.AND P1, PT, R44, R46, PT ;  /* 0x0000002e2c00720c */ /* 0x010fc60003f25070 */
[----:B------:R-:W-:Y:S01]  /*04c0*/  STS [R6+0x200], R27 ;  /* 0x0002001b06007388 */ /* 0x000fe20000000800 */
[----:B------:R-:W-:-:S03]  /*04d0*/  ISETP.NE.AND.EX P1, PT, R45, R47, PT, P1 ;  /* 0x0000002f2d00720c */ /* 0x000fc60003f25310 */
        /* <DEDUP_REMOVED lines=10> */
[----:B------:R-:W-:Y:S04]  /*0580*/  LDS R56, [R7+0x10] ;  /* 0x0000100007387984 */ /* 0x000fe80000000800 */
[----:B------:R-:W-:Y:S04]  /*0590*/  LDS R2, [R7+0x14] ;  /* 0x0000140007027984 */ /* 0x000fe80000000800 */
[----:B------:R-:W-:Y:S04]  /*05a0*/  LDS R4, [R7+0x18] ;  /* 0x0000180007047984 */ /* 0x000fe80000000800 */
[----:B------:R-:W-:Y:S04]  /*05b0*/  LDS R5, [R7+0x1c] ;  /* 0x00001c0007057984 */ /* 0x000fe80000000800 */
[----:B------:R-:W-:Y:S01]  /*05c0*/  LDS R12, [R7+0x20] ;  /* 0x00002000070c7984 */ /* 0x000fe20000000800 */
[----:B------:R-:W-:Y:S01]  /*05d0*/  BAR.SYNC.DEFER_BLOCKING 0x0 ;  /* 0x0000000000007b1d */ /* 0x000fe20000010000 */
[----:B-1----:R-:W-:-:S05]  /*05e0*/  SEL R8, R30, RZ, !P3 ;  /* 0x000000ff1e087207 */ /* 0x002fca0005800000 */
[----:B0-----:R-:W-:Y:S01]  /*05f0*/  IMAD.IADD R8, R31, 0x1, R8 ;  /* 0x000000011f087824 */ /* 0x001fe200078e0208 */
[----:B------:R-:W-:Y:S01]  /*0600*/  STS.64 [R9+0x880], R10 ;  /* 0x0008800a09007388 */ /* 0x000fe20000000a00 */
[----:B------:R-:W-:Y:S06]  /*0610*/  BAR.SYNC.DEFER_BLOCKING 0x0 ;  /* 0x0000000000007b1d */ /* 0x000fec0000010000 */
[----:B------:R0:W1:Y:S02]  /*0620*/  @P2 LDS.64 R48, [R9+0x878] ;  /* 0x0008780009302984 */ /* 0x0000640000000a00 */
[----:B0-----:R-:W-:-:S05]  /*0630*/  SEL R9, R8, RZ, !P6 ;  /* 0x000000ff08097207 */ /* 0x001fca0007000000 */
[----:B--2---:R-:W-:-:S05]  /*0640*/  IMAD.IADD R9, R50, 0x1, R9 ;  /* 0x0000000132097824 */ /* 0x004fca00078e0209 */
[----:B------:R-:W-:-:S05]  /*0650*/  SEL R14, R9, RZ, !P5 ;  /* 0x000000ff090e7207 */ /* 0x000fca0006800000 */
[----:B---3--:R-:W-:Y:S01]  /*0660*/  IMAD.IADD R14, R51, 0x1, R14 ;  /* 0x00000001330e7824 */ /* 0x008fe200078e020e */
[----:B-1----:R-:W-:-:S04]  /*0670*/  @P2 ISETP.NE.U32.AND P0, PT, R48, R32, PT ;  /* 0x000000203000220c */ /* 0x002fc80003f05070 */
[----:B------:R-:W-:-:S04]  /*0680*/  @P2 ISETP.NE.AND.EX P0, PT, R49, R33, PT, P0 ;  /* 0x000000213100220c */ /* 0x000fc80003f05300 */
[----:B------:R-:W-:Y:S02]  /*0690*/  @P2 SEL R6, RZ, 0x1, !P0 ;  /* 0x00000001ff062807 */ /* 0x000fe40004000000 */
[----:B------:R-:W-:Y:S02]  /*06a0*/  ISETP.NE.U32.AND P2, PT, R42, R44, PT ;  /* 0x0000002c2a00720c */ /* 0x000fe40003f45070 */
[----:B------:R-:W-:Y:S01]  /*06b0*/  ISETP.NE.U32.AND P0, PT, R46, R10, PT ;  /* 0x0000000a2e00720c */ /* 0x000fe20003f05070 */
[----:B------:R-:W-:Y:S01]  /*06c0*/  VIADD R7, R6, 0x1 ;  /* 0x0000000106077836 */ /* 0x000fe20000000000 */
[----:B------:R-:W-:Y:S01]  /*06d0*/  ISETP.NE.AND.EX P2, PT, R43, R45, PT, P2 ;  /* 0x0000002d2b00720c */ /* 0x000fe20003f45320 */
[----:B------:R-:W-:Y:S01]  /*06e0*/  @!P3 IMAD.MOV R7, RZ, RZ, R6 ;  /* 0x000000ffff07b224 */ /* 0x000fe200078e0206 */
[----:B------:R-:W-:Y:S02]  /*06f0*/  ISETP.NE.U32.AND P3, PT, R40, R42, PT ;  /* 0x0000002a2800720c */ /* 0x000fe40003f65070 */
[----:B------:R-:W-:Y:S01]  /*0700*/  ISETP.NE.AND.EX P0, PT, R47, R11, PT, P0 ;  /* 0x0000000b2f00720c */ /* 0x000fe20003f05300 */
[----:B------:R-:W-:Y:S01]  /*0710*/  VIADD R8, R7, 0x1 ;  /* 0x0000000107087836 */ /* 0x000fe20000000000 */
[----:B------:R-:W-:Y:S01]  /*0720*/  ISETP.NE.AND.EX P3, PT, R41, R43, PT, P3 ;  /* 0x0000002b2900720c */ /* 0x000fe20003f65330 */
[----:B------:R-:W-:Y:S01]  /*0730*/  @!P6 IMAD.MOV R8, RZ, RZ, R7 ;  /* 0x000000ffff08e224 */ /* 0x000fe200078e0207 */
[----:B------:R-:W-:-:S03]  /*0740*/  ISETP.NE.AND P6, PT, R0, 0x3, PT ;  /* 0x000000030000780c */ /* 0x000fc60003fc5270 */
[----:B------:R-:W-:Y:S02]  /*0750*/  VIADD R9, R8, 0x1 ;  /* 0x0000000108097836 */ /* 0x000fe40000000000 */
[----:B------:R-:W-:Y:S01]  /*0760*/  @!P5 IMAD.MOV R9, RZ, RZ, R8 ;  /* 0x000000ffff09d224 */ /* 0x000fe200078e0208 */
[----:B------:R-:W-:Y:S02]  /*0770*/  ISETP.NE.AND P5, PT, R13, RZ, PT ;  /* 0x000000ff0d00720c */ /* 0x000fe40003fa5270 */
[----:B------:R-:W-:Y:S01]  /*0780*/  SEL R13, R14, RZ, !P4 ;  /* 0x000000ff0e0d7207 */ /* 0x000fe20006000000 */
[----:B------:R-:W-:Y:S02]  /*0790*/  VIADD R52, R9, 0x1 ;  /* 0x0000000109347836 */ /* 0x000fe40000000000 */
[----:B------:R-:W-:Y:S02]  /*07a0*/  @!P4 IMAD.MOV R52, RZ, RZ, R9 ;  /* 0x000000ffff34c224 */ /* 0x000fe400078e0209 */
[----:B------:R-:W-:-:S02]  /*07b0*/  IMAD.IADD R13, R56, 0x1, R13 ;  /* 0x00000001380d7824 */ /* 0x000fc400078e020d */
[----:B------:R-:W-:Y:S02]  /*07c0*/  VIADD R53, R52, 0x1 ;  /* 0x0000000134357836 */ /* 0x000fe40000000000 */
[----:B------:R-:W-:Y:S01]  /*07d0*/  @!P3 IMAD.MOV R53, RZ, RZ, R52 ;  /* 0x000000ffff35b224 */ /* 0x000fe200078e0234 */
[----:B------:R-:W-:-:S03]  /*07e0*/  SEL R13, R13, RZ, !P3 ;  /* 0x000000ff0d0d7207 */ /* 0x000fc60005800000 */
[----:B------:R-:W-:Y:S02]  /*07f0*/  VIADD R54, R53, 0x1 ;  /* 0x0000000135367836 */ /* 0x000fe40000000000 */
[----:B------:R-:W-:Y:S02]  /*0800*/  IMAD.IADD R13, R2, 0x1, R13 ;  /* 0x00000001020d7824 */ /* 0x000fe400078e020d */
[----:B------:R-:W-:-:S03]  /*0810*/  @!P2 IMAD.MOV R54, RZ, RZ, R53 ;  /* 0x000000ffff36a224 */ /* 0x000fc600078e0235 */
[----:B------:R-:W-:Y:S01]  /*0820*/  SEL R13, R13, RZ, !P2 ;  /* 0x000000ff0d0d7207 */ /* 0x000fe20005000000 */
[----:B------:R-:W-:Y:S02]  /*0830*/  VIADD R55, R54, 0x1 ;  /* 0x0000000136377836 */ /* 0x000fe40000000000 */
[----:B------:R-:W-:Y:S02]  /*0840*/  @!P1 IMAD.MOV R55, RZ, RZ, R54 ;  /* 0x000000ffff379224 */ /* 0x000fe400078e0236 */
[----:B------:R-:W-:-:S05]  /*0850*/  IMAD.IADD R13, R4, 0x1, R13 ;  /* 0x00000001040d7824 */ /* 0x000fca00078e020d */
[----:B------:R-:W-:Y:S01]  /*0860*/  SEL R14, R13, RZ, !P1 ;  /* 0x000000ff0d0e7207 */ /* 0x000fe20004800000 */
[----:B------:R-:W-:Y:S02]  /*0870*/  VIADD R13, R55, 0x1 ;  /* 0x00000001370d7836 */ /* 0x000fe40000000000 */
[----:B------:R-:W-:Y:S02]  /*0880*/  @!P0 IMAD.MOV R13, RZ, RZ, R55 ;  /* 0x000000ffff0d8224 */ /* 0x000fe400078e0237 */
[----:B------:R-:W-:-:S05]  /*0890*/  IMAD.IADD R14, R5, 0x1, R14 ;  /* 0x00000001050e7824 */ /* 0x000fca00078e020e */
[----:B------:R-:W-:Y:S02]  /*08a0*/  SEL R15, R14, RZ, !P0 ;  /* 0x000000ff0e0f7207 */ /* 0x000fe40004000000 */
[----:B------:R-:W-:-:S03]  /*08b0*/  ISETP.NE.AND P0, PT, R13, RZ, PT ;  /* 0x000000ff0d00720c */ /* 0x000fc60003f05270 */
[----:B------:R-:W-:-:S05]  /*08c0*/  IMAD.IADD R12, R12, 0x1, R15 ;  /* 0x000000010c0c7824 */ /* 0x000fca00078e020f */
[----:B------:R-:W0:Y:S02]  /*08d0*/  SHFL.UP PT, R14, R12, 0x1, RZ ;  /* 0x042000000c0e7989 */ /* 0x000e2400000e00ff */
[----:B0-----:R-:W-:Y:S02]  /*08e0*/  SEL R15, R14, RZ, !P0 ;  /* 0x000000ff0e0f7207 */ /* 0x001fe40004000000 */
[----:B------:R-:W0:Y:S01]  /*08f0*/  SHFL.UP PT, R14, R13, 0x1, RZ ;  /* 0x042000000d0e7989 */ /* 0x000e2200000e00ff */
[----:B------:R-:W-:-:S04]  /*0900*/  ISETP.GE.AND P0, PT, R3, 0x1, PT ;  /* 0x000000010300780c */ /* 0x000fc80003f06270 */
[----:B------:R-:W-:-:S05]  /*0910*/  SEL R15, R15, RZ, P0 ;  /* 0x000000ff0f0f7207 */ /* 0x000fca0000000000 */
[----:B------:R-:W-:-:S05]  /*0920*/  IMAD.IADD R15, R12, 0x1, R15 ;  /* 0x000000010c0f7824 */ /* 0x000fca00078e020f */
[----:B------:R-:W1:Y:S01]  /*0930*/  SHFL.UP PT, R16, R15, 0x2, RZ ;  /* 0x044000000f107989 */ /* 0x000e6200000e00ff */
[----:B0-----:R-:W-:-:S05]  /*0940*/  SEL R14, R14, RZ, P0 ;  /* 0x000000ff0e0e7207 */ /* 0x001fca0000000000 */
[----:B------:R-:W-:-:S05]  /*0950*/  IMAD.IADD R14, R14, 0x1, R13 ;  /* 0x000000010e0e7824 */ /* 0x000fca00078e020d */
[----:B------:R-:W0:Y:S01]  /*0960*/  SHFL.UP PT, R12, R14, 0x2, RZ ;  /* 0x044000000e0c7989 */ /* 0x000e2200000e00ff */
[----:B------:R-:W-:-:S04]  /*0970*/  ISETP.NE.AND P0, PT, R14, RZ, PT ;  /* 0x000000ff0e00720c */ /* 0x000fc80003f05270 */
[----:B-1----:R-:W-:Y:S02]  /*0980*/  SEL R16, R16, RZ, !P0 ;  /* 0x000000ff10107207 */ /* 0x002fe40004000000 */
[----:B------:R-:W-:-:S04]  /*0990*/  ISETP.GE.AND P0, PT, R3, 0x2, PT ;  /* 0x000000020300780c */ /* 0x000fc80003f06270 */
[----:B------:R-:W-:-:S05]  /*09a0*/  SEL R16, R16, RZ, P0 ;  /* 0x000000ff10107207 */ /* 0x000fca0000000000 */
[----:B------:R-:W-:Y:S01]  /*09b0*/  IMAD.IADD R16, R15, 0x1, R16 ;  /* 0x000000010f107824 */ /* 0x000fe200078e0210 */
[----:B0-----:R-:W-:-:S04]  /*09c0*/  SEL R13, R12, RZ, P0 ;  /* 0x000000ff0c0d7207 */ /* 0x001fc80000000000 */
[----:B------:R-:W0:Y:S01]  /*09d0*/  SHFL.UP PT, R12, R16, 0x4, RZ ;  /* 0x04800000100c7989 */ /* 0x000e2200000e00ff */
[----:B------:R-:W-:-:S05]  /*09e0*/  IMAD.IADD R13, R14, 0x1, R13 ;  /* 0x000000010e0d7824 */ /* 0x000fca00078e020d */
[----:B------:R-:W-:-:S04]  /*09f0*/  ISETP.NE.AND P0, PT, R13, RZ, PT ;  /* 0x000000ff0d00720c */ /* 0x000fc80003f05270 */
        /* <DEDUP_REMOVED lines=8> */
[----:B------:R-:W-:-:S04]  /*0a80*/  ISETP.NE.AND P0, PT, R12, RZ, PT ;  /* 0x000000ff0c00720c */ /* 0x000fc80003f05270 */
[----:B-1----:R-:W-:Y:S02]  /*0a90*/  SEL R16, R14, RZ, !P0 ;  /* 0x000000ff0e107207 */ /* 0x002fe40004000000 */
[----:B------:R-:W0:Y:S01]  /*0aa0*/  SHFL.UP PT, R14, R12, 0x8, RZ ;  /* 0x050000000c0e7989 */ /* 0x000e2200000e00ff */
[----:B------:R-:W-:-:S04]  /*0ab0*/  ISETP.GE.AND P0, PT, R3, 0x8, PT ;  /* 0x000000080300780c */ /* 0x000fc80003f06270 */
[----:B------:R-:W-:-:S05]  /*0ac0*/  SEL R16, R16, RZ, P0 ;  /* 0x000000ff10107207 */ /* 0x000fca0000000000 */
[----:B------:R-:W-:Y:S01]  /*0ad0*/  IMAD.IADD R16, R15, 0x1, R16 ;  /* 0x000000010f107824 */ /* 0x000fe200078e0210 */
[----:B0-----:R-:W-:-:S04]  /*0ae0*/  SEL R13, R14, RZ, P0 ;  /* 0x000000ff0e0d7207 */ /* 0x001fc80000000000 */
[----:B------:R-:W0:Y:S01]  /*0af0*/  SHFL.UP PT, R14, R16, 0x10, RZ ;  /* 0x06000000100e7989 */ /* 0x000e2200000e00ff */
[----:B------:R-:W-:-:S05]  /*0b00*/  IMAD.IADD R17, R12, 0x1, R13 ;  /* 0x000000010c117824 */ /* 0x000fca00078e020d */
[----:B------:R-:W1:Y:S01]  /*0b10*/  SHFL.UP PT, R13, R17, 0x10, RZ ;  /* 0x06000000110d7989 */ /* 0x000e6200000e00ff */
[----:B------:R-:W-:-:S04]  /*0b20*/  ISETP.NE.AND P0, PT, R17, RZ, PT ;  /* 0x000000ff1100720c */ /* 0x000fc80003f05270 */
[----:B0-----:R-:W-:Y:S02]  /*0b30*/  SEL R14, R14, RZ, !P0 ;  /* 0x000000ff0e0e7207 */ /* 0x001fe40004000000 */
[----:B------:R-:W-:-:S04]  /*0b40*/  ISETP.GE.AND P0, PT, R3, 0x10, PT ;  /* 0x000000100300780c */ /* 0x000fc80003f06270 */
[----:B------:R-:W-:Y:S02]  /*0b50*/  SEL R29, R14, RZ, P0 ;  /* 0x000000ff0e1d7207 */ /* 0x000fe40000000000 */
[----:B-1----:R-:W-:Y:S02]  /*0b60*/  SEL R28, R13, RZ, P0 ;  /* 0x000000ff0d1c7207 */ /* 0x002fe40000000000 */
[----:B------:R-:W-:Y:S01]  /*0b70*/  ISETP.NE.AND P0, PT, R3, 0x1f, PT ;  /* 0x0000001f0300780c */ /* 0x000fe20003f05270 */
[----:B------:R-:W-:Y:S02]  /*0b80*/  IMAD.IADD R29, R16, 0x1, R29 ;  /* 0x00000001101d7824 */ /* 0x000fe400078e021d */
[----:B------:R-:W-:-:S10]  /*0b90*/  IMAD.IADD R28, R17, 0x1, R28 ;  /* 0x00000001111c7824 */ /* 0x000fd400078e021c */
[----:B------:R-:W-:-:S05]  /*0ba0*/  @!P0 LEA R20, R0, UR4, 0x3 ;  /* 0x0000000400148c11 */ /* 0x000fca000f8e18ff */
[----:B------:R-:W-:Y:S01]  /*0bb0*/  @!P0 STS.64 [R20], R28 ;  /* 0x0000001c14008388 */ /* 0x000fe20000000a00 */
[----:B------:R-:W-:Y:S06]  /*0bc0*/  BAR.SYNC.DEFER_BLOCKING 0x0 ;  /* 0x0000000000007b1d */ /* 0x000fec0000010000 */
[----:B------:R-:W0:Y:S04]  /*0bd0*/  LDS.128 R12, [UR4] ;  /* 0x00000004ff0c7984 */ /* 0x000e280008000c00 */
[----:B------:R-:W1:Y:S01]  /*0be0*/  LDS.128 R16, [UR4+0x10] ;  /* 0x00001004ff107984 */ /* 0x000e620008000c00 */
[----:B0-----:R-:W-:-:S04]  /*0bf0*/  ISETP.NE.AND P0, PT, R14, RZ, PT ;  /* 0x000000ff0e00720c */ /* 0x001fc80003f05270 */
[----:B------:R-:W-:Y:S02]  /*0c00*/  SEL R22, R13, RZ, !P0 ;  /* 0x000000ff0d167207 */ /* 0x000fe40004000000 */
[----:B-1----:R-:W-:-:S03]  /*0c10*/  ISETP.NE.AND P0, PT, R16, RZ, PT ;  /* 0x000000ff1000720c */ /* 0x002fc60003f05270 */
[----:B------:R-:W-:Y:S02]  /*0c20*/  IMAD.IADD R24, R15, 0x1, R22 ;  /* 0x000000010f187824 */ /* 0x000fe400078e0216 */
[----:B------:R-:W0:Y:S03]  /*0c30*/  LDS.128 R20, [UR4+0x20] ;  /* 0x00002004ff147984 */ /* 0x000e260008000c00 */
[----:B------:R-:W-:Y:S02]  /*0c40*/  SEL R60, R24, RZ, !P0 ;  /* 0x000000ff183c7207 */ /* 0x000fe40004000000 */
[----:B------:R-:W-:-:S03]  /*0c50*/  ISETP.NE.AND P0, PT, R18, RZ, PT ;  /* 0x000000ff1200720c */ /* 0x000fc60003f05270 */
[----:B------:R-:W-:Y:S02]  /*0c60*/  IMAD.IADD R60, R17, 0x1, R60 ;  /* 0x00000001113c7824 */ /* 0x000fe400078e023c */
[----:B------:R-:W-:-:S03]  /*0c70*/  IMAD.IADD R17, R12, 0x1, R14 ;  /* 0x000000010c117824 */ /* 0x000fc600078e020e */
[----:B------:R-:W-:-:S05]  /*0c80*/  SEL R26, R60, RZ, !P0 ;  /* 0x000000ff3c1a7207 */ /* 0x000fca0004000000 */
[----:B------:R-:W-:Y:S01]  /*0c90*/  IMAD.IADD R15, R19, 0x1, R26 ;  /* 0x00000001130f7824 */ /* 0x000fe200078e021a */
[----:B0-----:R-:W-:-:S04]  /*0ca0*/  ISETP.NE.AND P0, PT, R20, RZ, PT ;  /* 0x000000ff1400720c */ /* 0x001fc80003f05270 */
[----:B------:R-:W-:Y:S02]  /*0cb0*/  SEL R26, R15, RZ, !P0 ;  /* 0x000000ff0f1a7207 */ /* 0x000fe40004000000 */
[----:B------:R-:W-:-:S03]  /*0cc0*/  ISETP.NE.AND P0, PT, R0, 0x2, PT ;  /* 0x000000020000780c */ /* 0x000fc60003f05270 */
[----:B------:R-:W-:Y:S01]  /*0cd0*/  IMAD.IADD R21, R21, 0x1, R26 ;  /* 0x0000000115157824 */ /* 0x000fe200078e021a */
[----:B------:R-:W-:Y:S02]  /*0ce0*/  SEL R25, R24, R13, !P0 ;  /* 0x0000000d18197207 */ /* 0x000fe40004000000 */
[----:B------:R-:W-:Y:S02]  /*0cf0*/  SEL R19, R17, R12, !P0 ;  /* 0x0000000c11137207 */ /* 0x000fe40004000000 */
[----:B------:R-:W-:Y:S02]  /*0d00*/  SEL R60, R60, R25, !P6 ;  /* 0x000000193c3c7207 */ /* 0x000fe40007000000 */
[----:B------:R-:W0:Y:S01]  /*0d10*/  LDS.128 R24, [UR4+0x30] ;  /* 0x00003004ff187984 */ /* 0x000e220008000c00 */
[----:B------:R-:W-:-:S04]  /*0d20*/  ISETP.NE.AND P0, PT, R22, RZ, PT ;  /* 0x000000ff1600720c */ /* 0x000fc80003f05270 */
[----:B------:R-:W-:-:S05]  /*0d30*/  SEL R13, R21, RZ, !P0 ;  /* 0x000000ff150d7207 */ /* 0x000fca0004000000 */
[----:B------:R-:W-:Y:S02]  /*0d40*/  IMAD.IADD R61, R23, 0x1, R13 ;  /* 0x00000001173d7824 */ /* 0x000fe400078e020d */
[----:B------:R-:W1:Y:S04]  /*0d50*/  SHFL.UP PT, R13, R28, 0x1, RZ ;  /* 0x042000001c0d7989 */ /* 0x000e6800000e00ff */
[----:B------:R2:W3:Y:S01]  /*0d60*/  SHFL.UP PT, R28, R29, 0x1, RZ ;  /* 0x042000001d1c7989 */ /* 0x0004e200000e00ff */
[----:B0-----:R-:W-:-:S04]  /*0d70*/  ISETP.NE.AND P0, PT, R24, RZ, PT ;  /* 0x000000ff1800720c */ /* 0x001fc80003f05270 */
[----:B------:R-:W-:Y:S02]  /*0d80*/  SEL R23, R61, RZ, !P0 ;  /* 0x000000ff3d177207 */ /* 0x000fe40004000000 */
[----:B------:R-:W-:-:S03]  /*0d90*/  ISETP.NE.AND P0, PT, R0, 0x4, PT ;  /* 0x000000040000780c */ /* 0x000fc60003f05270 */
[----:B------:R-:W-:Y:S01]  /*0da0*/  IMAD.IADD R25, R25, 0x1, R23 ;  /* 0x0000000119197824 */ /* 0x000fe200078e0217 */
[----:B------:R-:W-:Y:S01]  /*0db0*/  SEL R60, R15, R60, !P0 ;  /* 0x0000003c0f3c7207 */ /* 0x000fe20004000000 */
[----:B------:R-:W-:Y:S01]  /*0dc0*/  IMAD.IADD R23, R17, 0x1, R16 ;  /* 0x0000000111177824 */ /* 0x000fe200078e0210 */
[----:B------:R-:W-:-:S04]  /*0dd0*/  ISETP.NE.AND P0, PT, R0, 0x5, PT ;  /* 0x000000050000780c */ /* 0x000fc80003f05270 */
[----:B------:R-:W-:Y:S02]  /*0de0*/  SEL R60, R21, R60, !P0 ;  /* 0x0000003c153c7207 */ /* 0x000fe40004000000 */
[----:B------:R-:W-:Y:S02]  /*0df0*/  ISETP.NE.AND P0, PT, R0, 0x6, PT ;  /* 0x000000060000780c */ /* 0x000fe40003f05270 */
[----:B------:R-:W-:Y:S01]  /*0e00*/  SEL R19, R23, R19, !P6 ;  /* 0x0000001317137207 */ /* 0x000fe20007000000 */
[----:B------:R-:W-:Y:S01]  /*0e10*/  IMAD.IADD R23, R18, 0x1, R23 ;  /* 0x0000000112177824 */ /* 0x000fe200078e0217 */
[----:B------:R-:W-:Y:S02]  /*0e20*/  SEL R60, R61, R60, !P0 ;  /* 0x0000003c3d3c7207 */ /* 0x000fe40004000000 */
[----:B------:R-:W-:Y:S01]  /*0e30*/  ISETP.NE.AND P0, PT, R0, 0x7, PT ;  /* 0x000000070000780c */ /* 0x000fe20003f05270 */
[----:B--2---:R-:W-:Y:S01]  /*0e40*/  IMAD.IADD R29, R23, 0x1, R20 ;  /* 0x00000001171d7824 */ /* 0x004fe200078e0214 */
[----:B------:R-:W-:-:S02]  /*0e50*/  ISETP.NE.AND P6, PT, R57, RZ, PT ;  /* 0x000000ff3900720c */ /* 0x000fc40003fc5270 */
[----:B------:R-:W-:Y:S02]  /*0e60*/  SEL R60, R25, R60, !P0 ;  /* 0x0000003c193c7207 */ /* 0x000fe40004000000 */
[----:B------:R-:W-:-:S04]  /*0e70*/  ISETP.GE.U32.AND P0, PT, R59, 0x20, PT ;  /* 0x000000203b00780c */ /* 0x000fc80003f06070 */
[----:B------:R-:W-:Y:S02]  /*0e80*/  SEL R15, R60, RZ, P0 ;  /* 0x000000ff3c0f7207 */ /* 0x000fe40000000000 */
[----:B-1----:R-:W-:-:S04]  /*0e90*/  ISETP.NE.AND P0, PT, R13, RZ, PT ;  /* 0x000000ff0d00720c */ /* 0x002fc80003f05270 */
[----:B------:R-:W-:Y:S02]  /*0ea0*/  SEL R21, R15, RZ, !P0 ;  /* 0x000000ff0f157207 */ /* 0x000fe40004000000 */
[----:B------:R-:W-:-:S13]  /*0eb0*/  ISETP.NE.AND P0, PT, R3, RZ, PT ;  /* 0x000000ff0300720c */ /* 0x000fda0003f05270 */
[----:B---3--:R-:W-:Y:S01]  /*0ec0*/  @P0 IMAD.IADD R15, R28, 0x1, R21 ;  /* 0x000000011c0f0824 */ /* 0x008fe200078e0215 */
[----:B------:R-:W-:-:S04]  /*0ed0*/  ISETP.NE.AND P0, PT, R6, RZ, PT ;  /* 0x000000ff0600720c */ /* 0x000fc80003f05270 */
[----:B------:R-:W-:-:S05]  /*0ee0*/  SEL R21, R15, RZ, !P0 ;  /* 0x000000ff0f157207 */ /* 0x000fca0004000000 */
[----:B------:R-:W-:-:S05]  /*0ef0*/  IMAD.IADD R21, R30, 0x1, R21 ;  /* 0x000000011e157824 */ /* 0x000fca00078e0215 */
[----:B------:R-:W-:Y:S02]  /*0f00*/  SEL R28, R21, RZ, !P5 ;  /* 0x000000ff151c7207 */ /* 0x000fe40006800000 */
[----:B------:R-:W-:-:S03]  /*0f10*/  ISETP.NE.AND P5, PT, R58, RZ, PT ;  /* 0x000000ff3a00720c */ /* 0x000fc60003fa5270 */
[----:B------:R-:W-:-:S05]  /*0f20*/  IMAD.IADD R17, R31, 0x1, R28 ;  /* 0x000000011f117824 */ /* 0x000fca00078e021c */
[----:B------:R-:W-:Y:S02]  /*0f30*/  SEL R31, R17, RZ, !P6 ;  /* 0x000000ff111f7207 */ /* 0x000fe40007000000 */
[----:B------:R-:W-:-:S04]  /*0f40*/  ISETP.NE.AND P6, PT, R0, 0x4, PT ;  /* 0x000000040000780c */ /* 0x000fc80003fc5270 */
[----:B------:R-:W-:Y:S01]  /*0f50*/  SEL R28, R23, R19, !P6 ;  /* 0x00000013171c7207 */ /* 0x000fe20007000000 */
[----:B------:R-:W-:Y:S01]  /*0f60*/  IMAD.IADD R19, R50, 0x1, R31 ;  /* 0x0000000132137824 */ /* 0x000fe200078e021f */
[----:B------:R-:W-:-:S04]  /*0f70*/  ISETP.NE.AND P6, PT, R0, 0x5, PT ;  /* 0x000000050000780c */ /* 0x000fc80003fc5270 */
[----:B------:R-:W-:Y:S02]  /*0f80*/  SEL R30, R19, RZ, !P5 ;  /* 0x000000ff131e7207 */ /* 0x000fe40006800000 */
[----:B------:R-:W-:Y:S01]  /*0f90*/  SEL R28, R29, R28, !P6 ;  /* 0x0000001c1d1c7207 */ /* 0x000fe20007000000 */
[----:B------:R-:W-:Y:S01]  /*0fa0*/  IMAD.IADD R29, R22, 0x1, R29 ;  /* 0x00000001161d7824 */ /* 0x000fe200078e021d */
[----:B------:R-:W-:Y:S01]  /*0fb0*/  ISETP.NE.AND P6, PT, R0, 0x6, PT ;  /* 0x000000060000780c */ /* 0x000fe20003fc5270 */
[----:B------:R-:W-:Y:S01]  /*0fc0*/  IMAD.IADD R23, R51, 0x1, R30 ;  /* 0x0000000133177824 */ /* 0x000fe200078e021e */
[----:B------:R-:W-:Y:S02]  /*0fd0*/  ISETP.NE.AND P5, PT, R3, RZ, PT ;  /* 0x000000ff0300720c */ /* 0x000fe40003fa5270 */
[----:B------:R-:W-:Y:S02]  /*0fe0*/  SEL R57, R29, R28, !P6 ;  /* 0x0000001c1d397207 */ /* 0x000fe40007000000 */
[----:B------:R-:W-:-:S02]  /*0ff0*/  SEL R31, R23, RZ, !P4 ;  /* 0x000000ff171f7207 */ /* 0x000fc40006000000 */
[----:B------:R-:W-:Y:S02]  /*1000*/  ISETP.NE.AND P4, PT, R0, 0x7, PT ;  /* 0x000000070000780c */ /* 0x000fe40003f85270 */
[----:B------:R-:W-:Y:S01]  /*1010*/  ISETP.GE.U32.AND P6, PT, R59, 0x20, PT ;  /* 0x000000203b00780c */ /* 0x000fe20003fc6070 */
[----:B------:R-:W-:Y:S01]  /*1020*/  IMAD.IADD R56, R56, 0x1, R31 ;  /* 0x0000000138387824 */ /* 0x000fe200078e021f */
[----:B------:R-:W-:-:S04]  /*1030*/  SEL R13, R13, RZ, P5 ;  /* 0x000000ff0d0d7207 */ /* 0x000fc80002800000 */
[----:B------:R-:W-:Y:S02]  /*1040*/  SEL R61, R56, RZ, !P3 ;  /* 0x000000ff383d7207 */ /* 0x000fe40005800000 */
[----:B------:R-:W-:-:S03]  /*1050*/  ISETP.NE.AND P3, PT, R26, RZ, PT ;  /* 0x000000ff1a00720c */ /* 0x000fc60003f65270 */
[----:B------:R-:W-:Y:S01]  /*1060*/  IMAD.IADD R2, R2, 0x1, R61 ;  /* 0x0000000102027824 */ /* 0x000fe200078e023d */
[----:B------:R-:W-:Y:S01]  /*1070*/  SEL R28, R25, RZ, !P3 ;  /* 0x000000ff191c7207 */ /* 0x000fe20005800000 */
[----:B------:R-:W-:Y:S01]  /*1080*/  IMAD.IADD R25, R29, 0x1, R24 ;  /* 0x000000011d197824 */ /* 0x000fe200078e0218 */
[----:B------:R-:W-:-:S03]  /*1090*/  ISETP.NE.AND P3, PT, R59, RZ, PT ;  /* 0x000000ff3b00720c */ /* 0x000fc60003f65270 */
[----:B------:R-:W-:Y:S01]  /*10a0*/  IMAD.IADD R29, R27, 0x1, R28 ;  /* 0x000000011b1d7824 */ /* 0x000fe200078e021c */
[----:B------:R-:W-:Y:S01]  /*10b0*/  SEL R27, R2, RZ, !P2 ;  /* 0x000000ff021b7207 */ /* 0x000fe20005000000 */
[----:B------:R-:W-:Y:S01]  /*10c0*/  IMAD.IADD R28, R26, 0x1, R25 ;  /* 0x000000011a1c7824 */ /* 0x000fe200078e0219 */
[----:B------:R-:W-:-:S03]  /*10d0*/  SEL R57, R25, R57, !P4 ;  /* 0x0000003919397207 */ /* 0x000fc60006000000 */
[----:B------:R-:W-:Y:S01]  /*10e0*/  IMAD.IADD R4, R4, 0x1, R27 ;  /* 0x0000000104047824 */ /* 0x000fe200078e021b */
[----:B------:R-:W-:-:S03]  /*10f0*/  SEL R0, R57, RZ, P6 ;  /* 0x000000ff39007207 */ /* 0x000fc60003000000 */
[----:B------:R-:W0:Y:S01]  /*1100*/  @!P3 LDC.64 R50, c[0x0][0x3b0] ;  /* 0x0000ec00ff32bb82 */ /* 0x000e220000000a00 */
[----:B------:R-:W-:Y:S01]  /*1110*/  @!P3 IMAD.MOV.U32 R30, RZ, RZ, 0x65 ;  /* 0x00000065ff1eb424 */ /* 0x000fe200078e00ff */
[----:B------:R-:W-:Y:S01]  /*1120*/  SEL R58, R4, RZ, !P1 ;  /* 0x000000ff043a7207 */ /* 0x000fe20004800000 */
[----:B------:R-:W-:Y:S01]  /*1130*/  @!P3 IMAD.MOV.U32 R31, RZ, RZ, 0x0 ;  /* 0x00000000ff1fb424 */ /* 0x000fe200078e00ff */
[----:B------:R-:W-:Y:S01]  /*1140*/  ISETP.GE.AND P1, PT, R28, 0x101, PT ;  /* 0x000001011c00780c */ /* 0x000fe20003f26270 */
[----:B------:R-:W-:Y:S02]  /*1150*/  IMAD.IADD R0, R0, 0x1, R13 ;  /* 0x0000000100007824 */ /* 0x000fe400078e020d */
[----:B------:R-:W-:Y:S02]  /*1160*/  IMAD.IADD R5, R5, 0x1, R58 ;  /* 0x0000000105057824 */ /* 0x000fe400078e023a */
[----:B------:R-:W-:Y:S02]  /*1170*/  IMAD.IADD R6, R0, 0x1, R6 ;  /* 0x0000000100067824 */ /* 0x000fe400078e0206 */
[----:B------:R-:W-:-:S02]  /*1180*/  IMAD.IADD R7, R7, 0x1, R0 ;  /* 0x0000000107077824 */ /* 0x000fc400078e0200 */
[--C-:B------:R-:W-:Y:S02]  /*1190*/  IMAD.IADD R8, R8, 0x1, R0.reuse ;  /* 0x0000000108087824 */ /* 0x100fe400078e0200 */
[--C-:B------:R-:W-:Y:S02]  /*11a0*/  IMAD.IADD R9, R9, 0x1, R0.reuse ;  /* 0x0000000109097824 */ /* 0x100fe400078e0200 */
[--C-:B------:R-:W-:Y:S02]  /*11b0*/  IMAD.IADD R52, R52, 0x1, R0.reuse ;  /* 0x0000000134347824 */ /* 0x100fe400078e0200 */
[--C-:B------:R-:W-:Y:S02]  /*11c0*/  IMAD.IADD R53, R53, 0x1, R0.reuse ;  /* 0x0000000135357824 */ /* 0x100fe400078e0200 */
[--C-:B------:R-:W-:Y:S02]  /*11d0*/  IMAD.IADD R54, R54, 0x1, R0.reuse ;  /* 0x0000000136367824 */ /* 0x100fe400078e0200 */
[----:B------:R-:W-:Y:S01]  /*11e0*/  IMAD.IADD R55, R55, 0x1, R0 ;  /* 0x0000000137377824 */ /* 0x000fe200078e0200 */
[----:B0-----:R0:W-:Y:S01]  /*11f0*/  @!P3 ST.E.128.STRONG.GPU desc[UR10][R50.64+0x200], R28 ;  /* 0x0002001c3200b985 */ /* 0x0011e2000c10fd0a */
[----:B------:R-:W-:Y:S05]  /*1200*/  @!P1 BRA `(.L_x_872) ;  /* 0x0000000c00e09947 */ /* 0x000fea0003800000 */
[----:B------:R-:W-:Y:S01]  /*1210*/  BAR.SYNC.DEFER_BLOCKING 0x0 ;  /* 0x0000000000007b1d */ /* 0x000fe20000010000 */
[----:B------:R-:W-:Y:S02]  /*1220*/  ISETP.NE.U32.AND P2, PT, R32, R34, PT ;  /* 0x000000222000720c */ /* 0x000fe40003f45070 */
[----:B------:R-:W-:Y:S02]  /*1230*/  @P0 LEA R0, R0, UR4, 0x4 ;  /* 0x0000000400000c11 */ /* 0x000fe4000f8e20ff */
[----:B------:R-:W-:Y:S02]  /*1240*/  ISETP.NE.AND.EX P2, PT, R33, R35, PT, P2 ;  /* 0x000000232100720c */ /* 0x000fe40003f45320 */
[----:B------:R-:W-:Y:S02]  /*1250*/  ISETP.NE.U32.AND P1, PT, R34, R36, PT ;  /* 0x000000242200720c */ /* 0x000fe40003f25070 */
[----:B------:R-:W-:Y:S02]  /*1260*/  ISETP.NE.U32.AND P4, PT, R36, R38, PT ;  /* 0x000000262400720c */ /* 0x000fe40003f85070 */
[----:B------:R-:W-:-:S02]  /*1270*/  ISETP.NE.U32.AND P5, PT, R40, R42, PT ;  /* 0x0000002a2800720c */ /* 0x000fc40003fa5070 */
[----:B------:R-:W-:Y:S02]  /*1280*/  ISETP.NE.U32.AND P3, PT, R38, R40, PT ;  /* 0x000000282600720c */ /* 0x000fe40003f65070 */
[----:B------:R-:W-:Y:S02]  /*1290*/  ISETP.NE.AND.EX P1, PT, R35, R37, PT, P1 ;  /* 0x000000252300720c */ /* 0x000fe40003f25310 */
[----:B------:R-:W-:Y:S02]  /*12a0*/  ISETP.NE.AND.EX P4, PT, R37, R39, PT, P4 ;  /* 0x000000272500720c */ /* 0x000fe40003f85340 */
[----:B------:R-:W-:Y:S02]  /*12b0*/  @P2 LEA R6, R6, UR4, 0x4 ;  /* 0x0000000406062c11 */ /* 0x000fe4000f8e20ff */
[----:B------:R-:W-:Y:S02]  /*12c0*/  ISETP.NE.U32.AND P6, PT, R44, R46, PT ;  /* 0x0000002e2c00720c */ /* 0x000fe40003fc5070 */
[----:B------:R-:W-:Y:S01]  /*12d0*/  ISETP.NE.AND.EX P3, PT, R39, R41, PT, P3 ;  /* 0x000000292700720c */ /* 0x000fe20003f65330 */
[----:B------:R1:W-:Y:S01]  /*12e0*/  @P0 STS.64 [R0], R48 ;  /* 0x0000003000000388 */ /* 0x0003e20000000a00 */
[----:B------:R-:W-:-:S03]  /*12f0*/  ISETP.NE.AND.EX P6, PT, R45, R47, PT, P6 ;  /* 0x0000002f2d00720c */ /* 0x000fc60003fc5360 */
[----:B------:R1:W-:Y:S01]  /*1300*/  @P0 STS [R0+0x8], R15 ;  /* 0x0000080f00000388 */ /* 0x0003e20000000800 */
[----:B------:R-:W-:Y:S02]  /*1310*/  ISETP.NE.U32.AND P0, PT, R42, R44, PT ;  /* 0x0000002c2a00720c */ /* 0x000fe40003f05070 */
[----:B------:R-:W-:Y:S01]  /*1320*/  @P1 LEA R7, R7, UR4, 0x4 ;  /* 0x0000000407071c11 */ /* 0x000fe2000f8e20ff */
[----:B------:R1:W-:Y:S01]  /*1330*/  @P2 STS.64 [R6], R32 ;  /* 0x0000002006002388 */ /* 0x0003e20000000a00 */
[----:B------:R-:W-:Y:S02]  /*1340*/  ISETP.NE.AND.EX P0, PT, R43, R45, PT, P0 ;  /* 0x0000002d2b00720c */ /* 0x000fe40003f05300 */
[----:B------:R-:W-:Y:S01]  /*1350*/  @P4 LEA R8, R8, UR4, 0x4 ;  /* 0x0000000408084c11 */ /* 0x000fe2000f8e20ff */
[----:B------:R1:W-:Y:S01]  /*1360*/  @P2 STS [R6+0x8], R21 ;  /* 0x0000081506002388 */ /* 0x0003e20000000800 */
[----:B------:R-:W-:Y:S02]  /*1370*/  ISETP.NE.AND.EX P2, PT, R41, R43, PT, P5 ;  /* 0x0000002b2900720c */ /* 0x000fe40003f45350 */
[----:B------:R-:W-:Y:S01]  /*1380*/  ISETP.NE.U32.AND P5, PT, R46, R10, PT ;  /* 0x0000000a2e00720c */ /* 0x000fe20003fa5070 */
[----:B------:R1:W-:Y:S01]  /*1390*/  @P1 STS.64 [R7], R34 ;  /* 0x0000002207001388 */ /* 0x0003e20000000a00 */
[----:B------:R-:W-:-:S02]  /*13a0*/  @P3 LEA R9, R9, UR4, 0x4 ;  /* 0x0000000409093c11 */ /* 0x000fc4000f8e20ff */
[----:B------:R-:W-:Y:S01]  /*13b0*/  ISETP.NE.AND.EX P5, PT, R47, R11, PT, P5 ;  /* 0x0000000b2f00720c */ /* 0x000fe20003fa5350 */
[----:B------:R1:W-:Y:S01]  /*13c0*/  @P1 STS [R7+0x8], R17 ;  /* 0x0000081107001388 */ /* 0x0003e20000000800 */
[----:B------:R-:W-:Y:S02]  /*13d0*/  @P6 LEA R11, R54, UR4, 0x4 ;  /* 0x00000004360b6c11 */ /* 0x000fe4000f8e20ff */
[----:B------:R-:W-:Y:S01]  /*13e0*/  @P0 LEA R53, R53, UR4, 0x4 ;  /* 0x0000000435350c11 */ /* 0x000fe2000f8e20ff */
[----:B------:R1:W-:Y:S01]  /*13f0*/  @P4 STS.64 [R8], R36 ;  /* 0x0000002408004388 */ /* 0x0003e20000000a00 */
[----:B------:R-:W-:Y:S02]  /*1400*/  ISETP.GE.U32.AND P1, PT, R59, R28, PT ;  /* 0x0000001c3b00720c */ /* 0x000fe40003f26070 */
[----:B------:R-:W-:Y:S01]  /*1410*/  @P2 LEA R3, R52, UR4, 0x4 ;  /* 0x0000000434032c11 */ /* 0x000fe2000f8e20ff */
[----:B------:R1:W-:Y:S04]  /*1420*/  @P4 STS [R8+0x8], R19 ;  /* 0x0000081308004388 */ /* 0x0003e80000000800 */
[----:B------:R-:W-:Y:S01]  /*1430*/  @P5 LEA R55, R55, UR4, 0x4 ;  /* 0x0000000437375c11 */ /* 0x000fe2000f8e20ff */
        /* <DEDUP_REMOVED lines=11> */
[----:B------:R-:W-:Y:S05]  /*14f0*/  @P1 EXIT ;  /* 0x000000000000194d */ /* 0x000fea0003800000 */
[----:B-1----:R-:W-:Y:S01]  /*1500*/  IADD3 R3, PT, PT, R18, R14, R16 ;  /* 0x0000000e12037210 */ /* 0x002fe20007ffe010 */
[----:B------:R-:W-:Y:S01]  /*1510*/  BSSY.RECONVERGENT B0, `(.L_x_873) ;  /* 0x0000025000007945 */ /* 0x000fe20003800200 */
[----:B------:R-:W-:Y:S02]  /*1520*/  LOP3.LUT R0, RZ, R59, RZ, 0x33, !PT ;  /* 0x0000003bff007212 */ /* 0x000fe400078e33ff */
[----:B------:R-:W-:-:S04]  /*1530*/  IADD3 R3, PT, PT, R22, R3, R20 ;  /* 0x0000000316037210 */ /* 0x000fc80007ffe014 */
[----:B------:R-:W-:-:S04]  /*1540*/  IADD3 R3, PT, PT, R26, R3, R24 ;  /* 0x000000031a037210 */ /* 0x000fc80007ffe018 */
[----:B------:R-:W-:-:S04]  /*1550*/  IADD3 R0, PT, PT, R0, R3, R12 ;  /* 0x0000000300007210 */ /* 0x000fc80007ffe00c */
[C---:B------:R-:W-:Y:S02]  /*1560*/  LOP3.LUT R2, R0.reuse, 0x300, RZ, 0xc0, !PT ;  /* 0x0000030000027812 */ /* 0x040fe400078ec0ff */
[----:B------:R-:W-:Y:S02]  /*1570*/  ISETP.GE.U32.AND P1, PT, R0, 0x300, PT ;  /* 0x000003000000780c */ /* 0x000fe40003f26070 */
[----:B------:R-:W-:-:S13]  /*1580*/  ISETP.NE.AND P0, PT, R2, 0x300, PT ;  /* 0x000003000200780c */ /* 0x000fda0003f05270 */
[----:B------:R-:W-:Y:S05]  /*1590*/  @!P0 BRA `(.L_x_874) ;  /* 0x0000000000708947 */ /* 0x000fea0003800000 */
[----:B------:R-:W1:Y:S01]  /*15a0*/  LDC.64 R2, c[0x0][0x3a0] ;  /* 0x0000e800ff027b82 */ /* 0x000e620000000a00 */
[----:B------:R-:W-:-:S05]  /*15b0*/  LEA.HI R0, R0, 0x1, RZ, 0x18 ;  /* 0x0000000100007811 */ /* 0x000fca00078fc0ff */
[C---:B------:R-:W-:Y:S01]  /*15c0*/  IMAD.SHL.U32 R6, R0.reuse, 0x100, RZ ;  /* 0x0000010000067824 */ /* 0x040fe200078e00ff */
[----:B------:R-:W-:Y:S01]  /*15d0*/  LOP3.LUT R0, R0, 0x3, RZ, 0xc0, !PT ;  /* 0x0000000300007812 */ /* 0x000fe200078ec0ff */
[----:B------:R-:W2:Y:S03]  /*15e0*/  LDC.64 R4, c[0x0][0x398] ;  /* 0x0000e600ff047b82 */ /* 0x000ea60000000a00 */
[----:B------:R-:W-:Y:S01]  /*15f0*/  LOP3.LUT R6, R6, 0x300, RZ, 0xc0, !PT ;  /* 0x0000030006067812 */ /* 0x000fe200078ec0ff */
[----:B------:R-:W-:Y:S02]  /*1600*/  IMAD.MOV R0, RZ, RZ, -R0 ;  /* 0x000000ffff007224 */ /* 0x000fe400078e0a00 */
[----:B-1----:R-:W-:-:S04]  /*1610*/  IMAD.WIDE.U32 R2, R59, 0x4, R2 ;  /* 0x000000043b027825 */ /* 0x002fc800078e0002 */
[----:B------:R-:W-:Y:S01]  /*1620*/  IMAD.MOV.U32 R10, RZ, RZ, R2 ;  /* 0x000000ffff0a7224 */ /* 0x000fe200078e0002 */
[C---:B------:R-:W-:Y:S01]  /*1630*/  LEA R2, R59.reuse, UR4, 0x4 ;  /* 0x000000043b027c11 */ /* 0x040fe2000f8e20ff */
[----:B------:R-:W-:Y:S02]  /*1640*/  IMAD.MOV.U32 R11, RZ, RZ, R3 ;  /* 0x000000ffff0b7224 */ /* 0x000fe400078e0003 */
[----:B--2---:R-:W-:-:S04]  /*1650*/  IMAD.WIDE.U32 R4, R59, 0x8, R4 ;  /* 0x000000083b047825 */ /* 0x004fc800078e0004 */
[----:B------:R-:W-:Y:S02]  /*1660*/  IMAD.IADD R59, R59, 0x1, R6 ;  /* 0x000000013b3b7824 */ /* 0x000fe400078e0206 */
[----:B------:R-:W-:-:S07]  /*1670*/  VIADD R8, R2, 0x8 ;  /* 0x0000000802087836 */ /* 0x000fce0000000000 */
.L_x_875:
[----:B------:R-:W1:Y:S01]  /*1680*/  LDS.64 R2, [R8+-0x8] ;  /* 0xfffff80008027984 */ /* 0x000e620000000a00 */
[----:B------:R-:W-:Y:S01]  /*1690*/  IMAD.MOV.U32 R6, RZ, RZ, R10 ;  /* 0x000000ffff067224 */ /* 0x000fe200078e000a */
[----:B------:R-:W-:Y:S01]  /*16a0*/  IADD3 R10, P2, PT, R10, 0x400, RZ ;  /* 0x000004000a0a7810 */ /* 0x000fe20007f5e0ff */
[--C-:B------:R-:W-:Y:S01]  /*16b0*/  IMAD.MOV.U32 R7, RZ, RZ, R11.reuse ;  /* 0x000000ffff077224 */ /* 0x100fe200078e000b */
[----:B------:R2:W3:Y:S01]  /*16c0*/  LDS R9, [R8] ;  /* 0x0000000008097984 */ /* 0x0004e20000000800 */
[----:B------:R-:W-:Y:S02]  /*16d0*/  VIADD R0, R0, 0x1 ;  /* 0x0000000100007836 */ /* 0x000fe40000000000 */
[----:B------:R-:W-:-:S03]  /*16e0*/  IMAD.X R11, RZ, RZ, R11, P2 ;  /* 0x000000ffff0b7224 */ /* 0x000fc600010e060b */
[----:B------:R-:W-:Y:S01]  /*16f0*/  ISETP.NE.AND P0, PT, R0, RZ, PT ;  /* 0x000000ff0000720c */ /* 0x000fe20003f05270 */
[----:B--2---:R-:W-:Y:S01]  /*1700*/  VIADD R8, R8, 0x1000 ;  /* 0x0000100008087836 */ /* 0x004fe20000000000 */
[----:B-1----:R1:W-:Y:S04]  /*1710*/  STG.E.64 desc[UR10][R4.64], R2 ;  /* 0x0000000204007986 */ /* 0x0023e8000c101b0a */
[----:B---3--:R2:W-:Y:S01]  /*1720*/  STG.E desc[UR10][R6.64], R9 ;  /* 0x0000000906007986 */ /* 0x0085e2000c10190a */
[----:B-1----:R-:W-:-:S05]  /*1730*/  IADD3 R4, P3, PT, R4, 0x800, RZ ;  /* 0x0000080004047810 */ /* 0x002fca0007f7e0ff */
[----:B------:R-:W-:Y:S01]  /*1740*/  IMAD.X R5, RZ, RZ, R5, P3 ;  /* 0x000000ffff057224 */ /* 0x000fe200018e0605 */
[----:B--2---:R-:W-:Y:S07]  /*1750*/  @P0 BRA `(.L_x_875) ;  /* 0xfffffffc00c80947 */ /* 0x004fee000383ffff */
.L_x_874:
[----:B------:R-:W-:Y:S05]  /*1760*/  BSYNC.RECONVERGENT B0 ;  /* 0x0000000000007941 */ /* 0x000fea0003800200 */
.L_x_873:
[----:B------:R-:W-:Y:S05]  /*1770*/  @!P1 EXIT ;  /* 0x000000000000994d */ /* 0x000fea0003800000 */
[----:B------:R-:W1:Y:S01]  /*1780*/  LDC.64 R2, c[0x0][0x398] ;  /* 0x0000e600ff027b82 */ /* 0x000e620000000a00 */
[----:B------:R-:W-:Y:S01]  /*1790*/  IMAD.IADD R0, R28, 0x1, -R59 ;  /* 0x000000011c007824 */ /* 0x000fe200078e0a3b */
[----:B------:R-:W-:Y:S04]  /*17a0*/  BSSY.RECONVERGENT B0, `(.L_x_876) ;  /* 0x000005b000007945 */ /* 0x000fe80003800200 */
[----:B------:R-:W-:Y:S02]  /*17b0*/  ISETP.GT.AND P1, PT, R0, 0xc00, PT ;  /* 0x00000c000000780c */ /* 0x000fe40003f24270 */
[----:B------:R-:W2:Y:S01]  /*17c0*/  LDC.64 R4, c[0x0][0x3a0] ;  /* 0x0000e800ff047b82 */ /* 0x000ea20000000a00 */
[----:B------:R-:W-:-:S05]  /*17d0*/  LEA R0, R59, UR4, 0x4 ;  /* 0x000000043b007c11 */ /* 0x000fca000f8e20ff */
[----:B------:R-:W-:Y:S02]  /*17e0*/  VIADD R0, R0, 0x2000 ;  /* 0x0000200000007836 */ /* 0x000fe40000000000 */
[----:B-1----:R-:W-:-:S04]  /*17f0*/  IMAD.WIDE.U32 R2, R59, 0x8, R2 ;  /* 0x000000083b027825 */ /* 0x002fc800078e0002 */
[----:B--2---:R-:W-:Y:S01]  /*1800*/  IMAD.WIDE.U32 R6, R59, 0x4, R4 ;  /* 0x000000043b067825 */ /* 0x004fe200078e0004 */
[----:B------:R-:W-:Y:S02]  /*1810*/  IADD3 R4, P0, PT, R2, 0x1000, RZ ;  /* 0x0000100002047810 */ /* 0x000fe40007f1e0ff */
[----:B------:R-:W-:-:S03]  /*1820*/  IADD3 R2, P2, PT, R6, 0x800, RZ ;  /* 0x0000080006027810 */ /* 0x000fc60007f5e0ff */
[----:B------:R-:W-:Y:S01]  /*1830*/  IMAD.X R5, RZ, RZ, R3, P0 ;  /* 0x000000ffff057224 */ /* 0x000fe200000e0603 */
[----:B------:R-:W-:Y:S01]  /*1840*/  PLOP3.LUT P0, PT, PT, PT, PT, 0x80, 0x8 ;  /* 0x000000000008781c */ /* 0x000fe20003f0f070 */
[----:B------:R-:W-:Y:S01]  /*1850*/  IMAD.X R3, RZ, RZ, R7, P2 ;  /* 0x000000ffff037224 */ /* 0x000fe200010e0607 */
[----:B------:R-:W-:Y:S11]  /*1860*/  @!P1 BRA `(.L_x_877) ;  /* 0x0000000400389947 */ /* 0x000ff60003800000 */
[----:B------:R-:W-:Y:S01]  /*1870*/  PLOP3.LUT P0, PT, PT, PT, PT, 0x8, 0x80 ;  /* 0x000000000080781c */ /* 0x000fe20003f0e170 */
[----:B0-----:R-:W-:-:S12]  /*1880*/  VIADD R50, R28, 0xfffff400 ;  /* 0xfffff4001c327836 */ /* 0x001fd80000000000 */
.L_x_878:
[----:B------:R-:W0:Y:S01]  /*1890*/  LDS.64 R6, [R0+-0x2000] ;  /* 0xffe0000000067984 */ /* 0x000e220000000a00 */
[----:B------:R-:W-:-:S03]  /*18a0*/  VIADD R59, R59, 0x1000 ;  /* 0x000010003b3b7836 */ /* 0x000fc60000000000 */
[----:B------:R-:W1:Y:S02]  /*18b0*/  LDS R29, [R0+-0x1ff8] ;  /* 0xffe00800001d7984 */ /* 0x000e640000000800 */
[----:B------:R-:W-:Y:S02]  /*18c0*/  ISETP.GE.AND P1, PT, R59, R50, PT ;  /* 0x000000323b00720c */ /* 0x000fe40003f26270 */
[----:B------:R-:W2:Y:S04]  /*18d0*/  LDS.64 R8, [R0+-0x1000] ;  /* 0xfff0000000087984 */ /* 0x000ea80000000a00 */
[----:B------:R-:W3:Y:S04]  /*18e0*/  LDS R41, [R0+-0xff8] ;  /* 0xfff0080000297984 */ /* 0x000ee80000000800 */
[----:B------:R-:W4:Y:S04]  /*18f0*/  LDS.64 R10, [R0] ;  /* 0x00000000000a7984 */ /* 0x000f280000000a00 */
[----:B------:R-:W5:Y:S04]  /*1900*/  LDS R43, [R0+0x8] ;  /* 0x00000800002b7984 */ /* 0x000f680000000800 */
[----:B------:R-:W5:Y:S04]  /*1910*/  LDS.64 R12, [R0+0x1000] ;  /* 0x00100000000c7984 */ /* 0x000f680000000a00 */
        /* <DEDUP_REMOVED lines=24> */
[----:B------:R2:W5:Y:S04]  /*1aa0*/  LDS R48, [R0+0xd008] ;  /* 0x00d0080000307984 */ /* 0x0005680000000800 */
[----:B0-----:R0:W-:Y:S04]  /*1ab0*/  STG.E.64 desc[UR10][R4.64+-0x1000], R6 ;  /* 0xfff0000604007986 */ /* 0x0011e8000c101b0a */
[----:B-1----:R-:W-:Y:S01]  /*1ac0*/  STG.E desc[UR10][R2.64+-0x800], R29 ;  /* 0xfff8001d02007986 */ /* 0x002fe2000c10190a */
[----:B--2---:R-:W-:-:S03]  /*1ad0*/  VIADD R0, R0, 0x10000 ;  /* 0x0001000000007836 */ /* 0x004fc60000000000 */
[----:B------:R1:W-:Y:S04]  /*1ae0*/  STG.E.64 desc[UR10][R4.64+-0x800], R8 ;  /* 0xfff8000804007986 */ /* 0x0003e8000c101b0a */
[----:B---3--:R-:W-:Y:S01]  /*1af0*/  STG.E desc[UR10][R2.64+-0x400], R41 ;  /* 0xfffc002902007986 */ /* 0x008fe2000c10190a */
[----:B0-----:R-:W-:-:S03]  /*1b00*/  IADD3 R6, P3, PT, R2, 0x4000, RZ ;  /* 0x0000400002067810 */ /* 0x001fc60007f7e0ff */
[----:B----4-:R-:W-:Y:S02]  /*1b10*/  STG.E.64 desc[UR10][R4.64], R10 ;  /* 0x0000000a04007986 */ /* 0x010fe4000c101b0a */
[----:B------:R-:W-:Y:S02]  /*1b20*/  IMAD.X R7, RZ, RZ, R3, P3 ;  /* 0x000000ffff077224 */ /* 0x000fe400018e0603 */
[----:B-----5:R-:W-:Y:S01]  /*1b30*/  STG.E desc[UR10][R2.64], R43 ;  /* 0x0000002b02007986 */ /* 0x020fe2000c10190a */
[----:B-1----:R-:W-:-:S03]  /*1b40*/  IADD3 R8, P2, PT, R4, 0x8000, RZ ;  /* 0x0000800004087810 */ /* 0x002fc60007f5e0ff */
[----:B------:R-:W-:Y:S02]  /*1b50*/  STG.E.64 desc[UR10][R4.64+0x800], R12 ;  /* 0x0008000c04007986 */ /* 0x000fe4000c101b0a */
[----:B------:R-:W-:Y:S02]  /*1b60*/  IMAD.X R9, RZ, RZ, R5, P2 ;  /* 0x000000ffff097224 */ /* 0x000fe400010e0605 */
[----:B------:R-:W-:Y:S04]  /*1b70*/  STG.E desc[UR10][R2.64+0x400], R45 ;  /* 0x0004002d02007986 */ /* 0x000fe8000c10190a */
[----:B------:R-:W-:Y:S04]  /*1b80*/  STG.E.64 desc[UR10][R4.64+0x1000], R14 ;  /* 0x0010000e04007986 */ /* 0x000fe8000c101b0a */
        /* <DEDUP_REMOVED lines=21> */
[----:B------:R0:W-:Y:S04]  /*1ce0*/  STG.E.64 desc[UR10][R4.64+0x6800], R38 ;  /* 0x0068002604007986 */ /* 0x0001e8000c101b0a */
[----:B------:R1:W-:Y:S01]  /*1cf0*/  STG.E desc[UR10][R2.64+0x3400], R48 ;  /* 0x0034003002007986 */ /* 0x0003e2000c10190a */
[----:B0-----:R-:W-:-:S02]  /*1d00*/  IMAD.MOV.U32 R4, RZ, RZ, R8 ;  /* 0x000000ffff047224 */ /* 0x001fc400078e0008 */
[----:B------:R-:W-:Y:S02]  /*1d10*/  IMAD.MOV.U32 R5, RZ, RZ, R9 ;  /* 0x000000ffff057224 */ /* 0x000fe400078e0009 */
[----:B-1----:R-:W-:Y:S02]  /*1d20*/  IMAD.MOV.U32 R2, RZ, RZ, R6 ;  /* 0x000000ffff027224 */ /* 0x002fe400078e0006 */
[----:B------:R-:W-:Y:S01]  /*1d30*/  IMAD.MOV.U32 R3, RZ, RZ, R7 ;  /* 0x000000ffff037224 */ /* 0x000fe200078e0007 */
[----:B------:R-:W-:Y:S06]  /*1d40*/  @!P1 BRA `(.L_x_878) ;  /* 0xfffffff800d09947 */ /* 0x000fec000383ffff */
.L_x_877:
[----:B------:R-:W-:Y:S05]  /*1d50*/  BSYNC.RECONVERGENT B0 ;  /* 0x0000000000007941 */ /* 0x000fea0003800200 */
.L_x_876:
[----:B------:R-:W-:Y:S01]  /*1d60*/  IMAD.IADD R6, R28, 0x1, -R59 ;  /* 0x000000011c067824 */ /* 0x000fe200078e0a3b */
[----:B------:R-:W-:Y:S04]  /*1d70*/  BSSY.RECONVERGENT B0, `(.L_x_879) ;  /* 0x000002e000007945 */ /* 0x000fe80003800200 */
[----:B------:R-:W-:-:S13]  /*1d80*/  ISETP.GT.AND P1, PT, R6, 0x400, PT ;  /* 0x000004000600780c */ /* 0x000fda0003f24270 */
[----:B------:R-:W-:Y:S05]  /*1d90*/  @!P1 BRA `(.L_x_880) ;  /* 0x0000000000ac9947 */ /* 0x000fea0003800000 */
[----:B------:R-:W1:Y:S01]  /*1da0*/  LDS.64 R6, [R0+-0x2000] ;  /* 0xffe0000000067984 */ /* 0x000e620000000a00 */
[----:B------:R-:W-:Y:S01]  /*1db0*/  PLOP3.LUT P0, PT, PT, PT, PT, 0x8, 0x80 ;  /* 0x000000000080781c */ /* 0x000fe20003f0e170 */
[----:B------:R-:W-:Y:S02]  /*1dc0*/  VIADD R59, R59, 0x800 ;  /* 0x000008003b3b7836 */ /* 0x000fe40000000000 */
[----:B------:R-:W2:Y:S04]  /*1dd0*/  LDS R23, [R0+-0x1ff8] ;  /* 0xffe0080000177984 */ /* 0x000ea80000000800 */
[----:B------:R-:W3:Y:S04]  /*1de0*/  LDS.64 R8, [R0+-0x1000] ;  /* 0xfff0000000087984 */ /* 0x000ee80000000a00 */
[----:B------:R-:W4:Y:S04]  /*1df0*/  LDS R25, [R0+-0xff8] ;  /* 0xfff0080000197984 */ /* 0x000f280000000800 */
[----:B------:R-:W5:Y:S04]  /*1e00*/  LDS.64 R10, [R0] ;  /* 0x00000000000a7984 */ /* 0x000f680000000a00 */
[----:B------:R-:W5:Y:S04]  /*1e10*/  LDS R27, [R0+0x8] ;  /* 0x00000800001b7984 */ /* 0x000f680000000800 */
[----:B------:R-:W5:Y:S04]  /*1e20*/  LDS.64 R12, [R0+0x1000] ;  /* 0x00100000000c7984 */ /* 0x000f680000000a00 */
[----:B0-----:R-:W0:Y:S04]  /*1e30*/  LDS R29, [R0+0x1008] ;  /* 0x00100800001d7984 */ /* 0x001e280000000800 */
[----:B------:R-:W0:Y:S04]  /*1e40*/  LDS.64 R14, [R0+0x2000] ;  /* 0x00200000000e7984 */ /* 0x000e280000000a00 */
[----:B------:R-:W0:Y:S04]  /*1e50*/  LDS R31, [R0+0x2008] ;  /* 0x00200800001f7984 */ /* 0x000e280000000800 */
[----:B------:R-:W0:Y:S04]  /*1e60*/  LDS.64 R16, [R0+0x3000] ;  /* 0x0030000000107984 */ /* 0x000e280000000a00 */
[----:B------:R-:W0:Y:S04]  /*1e70*/  LDS R33, [R0+0x3008] ;  /* 0x0030080000217984 */ /* 0x000e280000000800 */
[----:B------:R-:W0:Y:S04]  /*1e80*/  LDS.64 R18, [R0+0x4000] ;  /* 0x0040000000127984 */ /* 0x000e280000000a00 */
[----:B------:R-:W0:Y:S04]  /*1e90*/  LDS R35, [R0+0x4008] ;  /* 0x0040080000237984 */ /* 0x000e280000000800 */
[----:B------:R-:W0:Y:S04]  /*1ea0*/  LDS.64 R20, [R0+0x5000] ;  /* 0x0050000000147984 */ /* 0x000e280000000a00 */
[----:B------:R3:W0:Y:S04]  /*1eb0*/  LDS R37, [R0+0x5008] ;  /* 0x0050080000257984 */ /* 0x0006280000000800 */
[----:B-1----:R1:W-:Y:S04]  /*1ec0*/  STG.E.64 desc[UR10][R4.64+-0x1000], R6 ;  /* 0xfff0000604007986 */ /* 0x0023e8000c101b0a */
[----:B--2---:R-:W-:Y:S01]  /*1ed0*/  STG.E desc[UR10][R2.64+-0x800], R23 ;  /* 0xfff8001702007986 */ /* 0x004fe2000c10190a */
[----:B---3--:R-:W-:-:S03]  /*1ee0*/  VIADD R0, R0, 0x8000 ;  /* 0x0000800000007836 */ /* 0x008fc60000000000 */
[----:B------:R2:W-:Y:S04]  /*1ef0*/  STG.E.64 desc[UR10][R4.64+-0x800], R8 ;  /* 0xfff8000804007986 */ /* 0x0005e8000c101b0a */
[----:B----4-:R-:W-:Y:S01]  /*1f00*/  STG.E desc[UR10][R2.64+-0x400], R25 ;  /* 0xfffc001902007986 */ /* 0x010fe2000c10190a */
[----:B-1----:R-:W-:-:S03]  /*1f10*/  IADD3 R6, P2, PT, R2, 0x2000, RZ ;  /* 0x0000200002067810 */ /* 0x002fc60007f5e0ff */
[----:B-----5:R-:W-:Y:S02]  /*1f20*/  STG.E.64 desc[UR10][R4.64], R10 ;  /* 0x0000000a04007986 */ /* 0x020fe4000c101b0a */
[----:B------:R-:W-:Y:S02]  /*1f30*/  IMAD.X R7, RZ, RZ, R3, P2 ;  /* 0x000000ffff077224 */ /* 0x000fe400010e0603 */
[----:B------:R-:W-:Y:S01]  /*1f40*/  STG.E desc[UR10][R2.64], R27 ;  /* 0x0000001b02007986 */ /* 0x000fe2000c10190a */
[----:B--2---:R-:W-:-:S03]  /*1f50*/  IADD3 R8, P1, PT, R4, 0x4000, RZ ;  /* 0x0000400004087810 */ /* 0x004fc60007f3e0ff */
[----:B------:R-:W-:Y:S02]  /*1f60*/  STG.E.64 desc[UR10][R4.64+0x800], R12 ;  /* 0x0008000c04007986 */ /* 0x000fe4000c101b0a */
[----:B------:R-:W-:Y:S02]  /*1f70*/  IMAD.X R9, RZ, RZ, R5, P1 ;  /* 0x000000ffff097224 */ /* 0x000fe400008e0605 */
[----:B0-----:R-:W-:Y:S04]  /*1f80*/  STG.E desc[UR10][R2.64+0x400], R29 ;  /* 0x0004001d02007986 */ /* 0x001fe8000c10190a */
        /* <DEDUP_REMOVED lines=11> */
[----:B------:R-:W-:-:S07]  /*2040*/  IMAD.MOV.U32 R3, RZ, RZ, R7 ;  /* 0x000000ffff037224 */ /* 0x000fce00078e0007 */
.L_x_880:
[----:B------:R-:W-:Y:S05]  /*2050*/  BSYNC.RECONVERGENT B0 ;  /* 0x0000000000007941 */ /* 0x000fea0003800200 */
.L_x_879:
[----:B------:R-:W-:-:S13]  /*2060*/  ISETP.LT.OR P0, PT, R59, R28, P0 ;  /* 0x0000001c3b00720c */ /* 0x000fda0000701670 */
[----:B------:R-:W-:Y:S05]  /*2070*/  @!P0 EXIT ;  /* 0x000000000000894d */ /* 0x000fea0003800000 */
[----:B------:R-:W1:Y:S04]  /*2080*/  LDS.64 R6, [R0+-0x2000] ;  /* 0xffe0000000067984 */ /* 0x000e680000000a00 */
[----:B------:R-:W2:Y:S04]  /*2090*/  LDS R15, [R0+-0x1ff8] ;  /* 0xffe00800000f7984 */ /* 0x000ea80000000800 */
[----:B------:R-:W3:Y:S04]  /*20a0*/  LDS.64 R8, [R0+-0x1000] ;  /* 0xfff0000000087984 */ /* 0x000ee80000000a00 */
[----:B------:R-:W4:Y:S04]  /*20b0*/  LDS R17, [R0+-0xff8] ;  /* 0xfff0080000117984 */ /* 0x000f280000000800 */
[----:B------:R-:W5:Y:S04]  /*20c0*/  LDS.64 R10, [R0] ;  /* 0x00000000000a7984 */ /* 0x000f680000000a00 */
[----:B------:R-:W0:Y:S04]  /*20d0*/  LDS R19, [R0+0x8] ;  /* 0x0000080000137984 */ /* 0x000e280000000800 */
[----:B------:R-:W0:Y:S04]  /*20e0*/  LDS.64 R12, [R0+0x1000] ;  /* 0x00100000000c7984 */ /* 0x000e280000000a00 */
[----:B------:R-:W0:Y:S04]  /*20f0*/  LDS R21, [R0+0x1008] ;  /* 0x0010080000157984 */ /* 0x000e280000000800 */
[----:B-1----:R-:W-:Y:S04]  /*2100*/  STG.E.64 desc[UR10][R4.64+-0x1000], R6 ;  /* 0xfff0000604007986 */ /* 0x002fe8000c101b0a */
[----:B--2---:R-:W-:Y:S04]  /*2110*/  STG.E desc[UR10][R2.64+-0x800], R15 ;  /* 0xfff8000f02007986 */ /* 0x004fe8000c10190a */
[----:B---3--:R-:W-:Y:S04]  /*2120*/  STG.E.64 desc[UR10][R4.64+-0x800], R8 ;  /* 0xfff8000804007986 */ /* 0x008fe8000c101b0a */
[----:B----4-:R-:W-:Y:S04]  /*2130*/  STG.E desc[UR10][R2.64+-0x400], R17 ;  /* 0xfffc001102007986 */ /* 0x010fe8000c10190a */
[----:B-----5:R-:W-:Y:S04]  /*2140*/  STG.E.64 desc[UR10][R4.64], R10 ;  /* 0x0000000a04007986 */ /* 0x020fe8000c101b0a */
[----:B0-----:R-:W-:Y:S04]  /*2150*/  STG.E desc[UR10][R2.64], R19 ;  /* 0x0000001302007986 */ /* 0x001fe8000c10190a */
[----:B------:R-:W-:Y:S04]  /*2160*/  STG.E.64 desc[UR10][R4.64+0x800], R12 ;  /* 0x0008000c04007986 */ /* 0x000fe8000c101b0a */
[----:B------:R-:W-:Y:S01]  /*2170*/  STG.E desc[UR10][R2.64+0x400], R21 ;  /* 0x0004001502007986 */ /* 0x000fe2000c10190a */
[----:B------:R-:W-:Y:S05]  /*2180*/  EXIT ;  /* 0x000000000000794d */ /* 0x000fea0003800000 */
.L_x_872:
[----:B------:R-:W-:Y:S01]  /*2190*/  ISETP.NE.U32.AND P2, PT, R32, R34, PT ;  /* 0x000000222000720c */ /* 0x000fe20003f45070 */
[----:B------:R-:W1:Y:S01]  /*21a0*/  @P0 LDC.64 R24, c[0x0][0x398] ;  /* 0x0000e600ff180b82 */ /* 0x000e620000000a00 */
[----:B------:R-:W-:Y:S02]  /*21b0*/  ISETP.NE.U32.AND P1, PT, R34, R36, PT ;  /* 0x000000242200720c */ /* 0x000fe40003f25070 */
[----:B------:R-:W-:Y:S02]  /*21c0*/  ISETP.NE.AND.EX P2, PT, R33, R35, PT, P2 ;  /* 0x000000232100720c */ /* 0x000fe40003f45320 */
[----:B------:R-:W-:Y:S02]  /*21d0*/  ISETP.NE.U32.AND P3, PT, R36, R38, PT ;  /* 0x000000262400720c */ /* 0x000fe40003f65070 */
[----:B------:R-:W-:Y:S01]  /*21e0*/  ISETP.NE.AND.EX P1, PT, R35, R37, PT, P1 ;  /* 0x000000252300720c */ /* 0x000fe20003f25310 */
[----:B------:R-:W2:Y:S01]  /*21f0*/  @P0 LDC.64 R12, c[0x0][0x3a0] ;  /* 0x0000e800ff0c0b82 */ /* 0x000ea20000000a00 */
[----:B------:R-:W-:-:S02]  /*2200*/  ISETP.NE.U32.AND P4, PT, R38, R40, PT ;  /* 0x000000282600720c */ /* 0x000fc40003f85070 */
[----:B------:R-:W-:Y:S02]  /*2210*/  ISETP.NE.U32.AND P5, PT, R40, R42, PT ;  /* 0x0000002a2800720c */ /* 0x000fe40003fa5070 */
[----:B------:R-:W-:Y:S02]  /*2220*/  ISETP.NE.AND.EX P3, PT, R37, R39, PT, P3 ;  /* 0x000000272500720c */ /* 0x000fe40003f65330 */
[----:B------:R-:W-:Y:S01]  /*2230*/  ISETP.NE.AND.EX P4, PT, R39, R41, PT, P4 ;  /* 0x000000292700720c */ /* 0x000fe20003f85340 */
[----:B------:R-:W3:Y:S01]  /*2240*/  @P2 LDC.64 R58, c[0x0][0x398] ;  /* 0x0000e600ff3a2b82 */ /* 0x000ee20000000a00 */
[----:B------:R-:W-:Y:S02]  /*2250*/  ISETP.NE.AND.EX P5, PT, R41, R43, PT, P5 ;  /* 0x0000002b2900720c */ /* 0x000fe40003fa5350 */
[----:B------:R-:W-:-:S04]  /*2260*/  ISETP.NE.U32.AND P6, PT, R44, R46, PT ;  /* 0x0000002e2c00720c */ /* 0x000fc80003fc5070 */
[----:B------:R-:W-:Y:S01]  /*2270*/  ISETP.NE.AND.EX P6, PT, R45, R47, PT, P6 ;  /* 0x0000002f2d00720c */ /* 0x000fe20003fc5360 */
[----:B0-----:R-:W0:Y:S01]  /*2280*/  @P2 LDC.64 R50, c[0x0][0x3a0] ;  /* 0x0000e800ff322b82 */ /* 0x001e220000000a00 */
[----:B-1----:R-:W-:-:S05]  /*2290*/  @P0 IMAD.WIDE R26, R0, 0x8, R24 ;  /* 0x00000008001a0825 */ /* 0x002fca00078e0218 */
[----:B------:R1:W-:Y:S01]  /*22a0*/  @P0 STG.E.64 desc[UR10][R26.64], R48 ;  /* 0x000000301a000986 */ /* 0x0003e2000c101b0a */
[----:B--2---:R-:W-:Y:S01]  /*22b0*/  @P0 IMAD.WIDE R28, R0, 0x4, R12 ;  /* 0x00000004001c0825 */ /* 0x004fe200078e020c */
[----:B------:R-:W2:Y:S04]  /*22c0*/  @P1 LDC.64 R24, c[0x0][0x3a0] ;  /* 0x0000e800ff181b82 */ /* 0x000ea80000000a00 */
[----:B------:R4:W-:Y:S01]  /*22d0*/  @P0 STG.E desc[UR10][R28.64], R15 ;  /* 0x0000000f1c000986 */ /* 0x0009e2000c10190a */
[----:B------:R-:W-:Y:S01]  /*22e0*/  ISETP.NE.U32.AND P0, PT, R42, R44, PT ;  /* 0x0000002c2a00720c */ /* 0x000fe20003f05070 */
[----:B---3--:R-:W-:Y:S02]  /*22f0*/  @P2 IMAD.WIDE R58, R6, 0x8, R58 ;  /* 0x00000008063a2825 */ /* 0x008fe400078e023a */
[----:B------:R-:W3:Y:S01]  /*2300*/  @P1 LDC.64 R12, c[0x0][0x398] ;  /* 0x0000e600ff0c1b82 */ /* 0x000ee20000000a00 */
[----:B------:R-:W-:-:S02]  /*2310*/  ISETP.NE.AND.EX P0, PT, R43, R45, PT, P0 ;  /* 0x0000002d2b00720c */ /* 0x000fc40003f05300 */
[----:B------:R5:W-:Y:S01]  /*2320*/  @P2 STG.E.64 desc[UR10][R58.64], R32 ;  /* 0x000000203a002986 */ /* 0x000be2000c101b0a */
[----:B0-----:R-:W-:-:S04]  /*2330*/  @P2 IMAD.WIDE R50, R6, 0x4, R50 ;  /* 0x0000000406322825 */ /* 0x001fc800078e0232 */
[----:B-1----:R-:W0:Y:S01]  /*2340*/  @P3 LDC.64 R26, c[0x0][0x398] ;  /* 0x0000e600ff1a3b82 */ /* 0x002e220000000a00 */
[----:B------:R1:W-:Y:S01]  /*2350*/  @P2 STG.E desc[UR10][R50.64], R21 ;  /* 0x0000001532002986 */ /* 0x0003e2000c10190a */
[----:B------:R-:W-:-:S06]  /*2360*/  ISETP.NE.U32.AND P2, PT, R46, R10, PT ;  /* 0x0000000a2e00720c */ /* 0x000fcc0003f45070 */
[----:B----4-:R-:W4:Y:S01]  /*2370*/  @P3 LDC.64 R14, c[0x0][0x3a0] ;  /* 0x0000e800ff0e3b82 */ /* 0x010f220000000a00 */
[----:B--2---:R-:W-:Y:S01]  /*2380*/  @P1 IMAD.WIDE R24, R7, 0x4, R24 ;  /* 0x0000000407181825 */ /* 0x004fe200078e0218 */
[----:B------:R-:W-:-:S06]  /*2390*/  ISETP.NE.AND.EX P2, PT, R47, R11, PT, P2 ;  /* 0x0000000b2f00720c */ /* 0x000fcc0003f45320 */
[----:B------:R-:W2:Y:S01]  /*23a0*/  @P4 LDC.64 R28, c[0x0][0x398] ;  /* 0x0000e600ff1c4b82 */ /* 0x000ea20000000a00 */
[----:B---3--:R-:W-:-:S05]  /*23b0*/  @P1 IMAD.WIDE R12, R7, 0x8, R12 ;  /* 0x00000008070c1825 */ /* 0x008fca00078e020c */
[----:B------:R3:W-:Y:S02]  /*23c0*/  @P1 STG.E.64 desc[UR10][R12.64], R34 ;  /* 0x000000220c001986 */ /* 0x0007e4000c101b0a */
[----:B------:R-:W3:Y:S01]  /*23d0*/  @P4 LDC.64 R30, c[0x0][0x3a0] ;  /* 0x0000e800ff1e4b82 */ /* 0x000ee20000000a00 */
[C---:B0-----:R-:W-:Y:S01]  /*23e0*/  @P3 IMAD.WIDE R26, R8.reuse, 0x8, R26 ;  /* 0x00000008081a3825 */ /* 0x041fe200078e021a */
[----:B------:R0:W-:Y:S04]  /*23f0*/  @P1 STG.E desc[UR10][R24.64], R17 ;  /* 0x0000001118001986 */ /* 0x0001e8000c10190a */
[----:B------:R0:W-:Y:S02]  /*2400*/  @P3 STG.E.64 desc[UR10][R26.64], R36 ;  /* 0x000000241a003986 */ /* 0x0001e4000c101b0a */
[----:B------:R-:W0:Y:S01]  /*2410*/  @P5 LDC.64 R48, c[0x0][0x398] ;  /* 0x0000e600ff305b82 */ /* 0x000e220000000a00 */
[----:B----4-:R-:W-:-:S05]  /*2420*/  @P3 IMAD.WIDE R14, R8, 0x4, R14 ;  /* 0x00000004080e3825 */ /* 0x010fca00078e020e */
[----:B------:R4:W-:Y:S02]  /*2430*/  @P3 STG.E desc[UR10][R14.64], R19 ;  /* 0x000000130e003986 */ /* 0x0009e4000c10190a */
[----:B-----5:R-:W5:Y:S01]  /*2440*/  @P5 LDC.64 R32, c[0x0][0x3a0] ;  /* 0x0000e800ff205b82 */ /* 0x020f620000000a00 */
[----:B--2---:R-:W-:-:S05]  /*2450*/  @P4 IMAD.WIDE R28, R9, 0x8, R28 ;  /* 0x00000008091c4825 */ /* 0x004fca00078e021c */
[----:B------:R4:W-:Y:S02]  /*2460*/  @P4 STG.E.64 desc[UR10][R28.64], R38 ;  /* 0x000000261c004986 */ /* 0x0009e4000c101b0a */
[----:B-1----:R-:W1:Y:S01]  /*2470*/  @P0 LDC.64 R20, c[0x0][0x398] ;  /* 0x0000e600ff140b82 */ /* 0x002e620000000a00 */
[----:B---3--:R-:W-:-:S05]  /*2480*/  @P4 IMAD.WIDE R30, R9, 0x4, R30 ;  /* 0x00000004091e4825 */ /* 0x008fca00078e021e */
[----:B------:R4:W-:Y:S02]  /*2490*/  @P4 STG.E desc[UR10][R30.64], R23 ;  /* 0x000000171e004986 */ /* 0x0009e4000c10190a */
[----:B------:R-:W2:Y:S01]  /*24a0*/  @P0 LDC.64 R60, c[0x0][0x3a0] ;  /* 0x0000e800ff3c0b82 */ /* 0x000ea20000000a00 */
[----:B0-----:R-:W-:-:S05]  /*24b0*/  @P5 IMAD.WIDE R48, R52, 0x8, R48 ;  /* 0x0000000834305825 */ /* 0x001fca00078e0230 */
[----:B------:R4:W-:Y:S02]  /*24c0*/  @P5 STG.E.64 desc[UR10][R48.64], R40 ;  /* 0x0000002830005986 */ /* 0x0009e4000c101b0a */
[----:B------:R-:W0:Y:S01]  /*24d0*/  @P6 LDC.64 R58, c[0x0][0x398] ;  /* 0x0000e600ff3a6b82 */ /* 0x000e220000000a00 */
[----:B-----5:R-:W-:-:S05]  /*24e0*/  @P5 IMAD.WIDE R32, R52, 0x4, R32 ;  /* 0x0000000434205825 */ /* 0x020fca00078e0220 */
[----:B------:R4:W-:Y:S02]  /*24f0*/  @P5 STG.E desc[UR10][R32.64], R56 ;  /* 0x0000003820005986 */ /* 0x0009e4000c10190a */
[----:B------:R-:W3:Y:S01]  /*2500*/  @P6 LDC.64 R50, c[0x0][0x3a0] ;  /* 0x0000e800ff326b82 */ /* 0x000ee20000000a00 */
[----:B-1----:R-:W-:-:S05]  /*2510*/  @P0 IMAD.WIDE R20, R53, 0x8, R20 ;  /* 0x0000000835140825 */ /* 0x002fca00078e0214 */
[----:B------:R4:W-:Y:S01]  /*2520*/  @P0 STG.E.64 desc[UR10][R20.64], R42 ;  /* 0x0000002a14000986 */ /* 0x0009e2000c101b0a */
[----:B--2---:R-:W-:-:S05]  /*2530*/  @P0 IMAD.WIDE R60, R53, 0x4, R60 ;  /* 0x00000004353c0825 */ /* 0x004fca00078e023c */
[----:B------:R4:W-:Y:S01]  /*2540*/  @P0 STG.E desc[UR10][R60.64], R2 ;  /* 0x000000023c000986 */ /* 0x0009e2000c10190a */
[----:B0-----:R-:W-:-:S05]  /*2550*/  @P6 IMAD.WIDE R58, R54, 0x8, R58 ;  /* 0x00000008363a6825 */ /* 0x001fca00078e023a */
[----:B------:R4:W-:Y:S01]  /*2560*/  @P6 STG.E.64 desc[UR10][R58.64], R44 ;  /* 0x0000002c3a006986 */ /* 0x0009e2000c101b0a */
[----:B---3--:R-:W-:-:S05]  /*2570*/  @P6 IMAD.WIDE R50, R54, 0x4, R50 ;  /* 0x0000000436326825 */ /* 0x008fca00078e0232 */
[----:B------:R4:W-:Y:S01]  /*2580*/  @P6 STG.E desc[UR10][R50.64], R4 ;  /* 0x0000000432006986 */ /* 0x0009e2000c10190a */
[----:B------:R-:W-:Y:S05]  /*2590*/  @!P2 EXIT ;  /* 0x000000000000a94d */ /* 0x000fea0003800000 */
[----:B----4-:R-:W0:Y:S08]  /*25a0*/  LDC.64 R2, c[0x0][0x398] ;  /* 0x0000e600ff027b82 */ /* 0x010e300000000a00 */
[----:B------:R-:W1:Y:S01]  /*25b0*/  LDC.64 R6, c[0x0][0x3a0] ;  /* 0x0000e800ff067b82 */ /* 0x000e620000000a00 */
[----:B0-----:R-:W-:-:S05]  /*25c0*/  IMAD.WIDE R2, R55, 0x8, R2 ;  /* 0x0000000837027825 */ /* 0x001fca00078e0202 */
[----:B------:R-:W-:Y:S01]  /*25d0*/  STG.E.64 desc[UR10][R2.64], R46 ;  /* 0x0000002e02007986 */ /* 0x000fe2000c101b0a */
[----:B-1----:R-:W-:-:S05]  /*25e0*/  IMAD.WIDE R6, R55, 0x4, R6 ;  /* 0x0000000437067825 */ /* 0x002fca00078e0206 */
[----:B------:R-:W-:Y:S01]  /*25f0*/  STG.E desc[UR10][R6.64], R5 ;  /* 0x0000000506007986 */ /* 0x000fe2000c10190a */
[----:B------:R-:W-:Y:S05]  /*2600*/  EXIT ;  /* 0x000000000000794d */ /* 0x000fea0003800000 */
.L_x_871:
[----:B------:R-:W0:Y:S01]  /*2610*/  S2R R0, SR_TID.X ;  /* 0x0000000000007919 */ /* 0x000e220000002100 */
[----:B------:R-:W1:Y:S01]  /*2620*/  LDC.64 R2, c[0x0][0x380] ;  /* 0x0000e000ff027b82 */ /* 0x000e620000000a00 */
[C---:B0-----:R-:W-:Y:S02]  /*2630*/  LOP3.LUT R4, R0.reuse, 0x1f, RZ, 0xc0, !PT ;  /* 0x0000001f00047812 */ /* 0x041fe400078ec0ff */
[----:B------:R-:W-:-:S03]  /*2640*/  LOP3.LUT R5, R0, 0x3e0, RZ, 0xc0, !PT ;  /* 0x000003e000057812 */ /* 0x000fc600078ec0ff */
[----:B------:R-:W-:-:S04]  /*2650*/  IMAD.IADD R4, R25, 0x1, R4 ;  /* 0x0000000119047824 */ /* 0x000fc800078e0204 */
[----:B------:R-:W-:-:S04]  /*2660*/  IMAD R5, R5, 0x9, R4 ;  /* 0x0000000905057824 */ /* 0x000fc800078e0204 */
[----:B-1----:R-:W-:-:S05]  /*2670*/  IMAD.WIDE.U32 R4, R5, 0x8, R2 ;  /* 0x0000000805047825 */ /* 0x002fca00078e0002 */
        /* <DEDUP_REMOVED lines=11> */
[----:B------:R-:W-:Y:S01]  /*2730*/  @!P0 IMAD.WIDE.U32 R2, R25, 0x8, R2 ;  /* 0x0000000819028825 */ /* 0x000fe200078e0002 */
[----:B------:R-:W0:Y:S01]  /*2740*/  S2R R43, SR_LANEID ;  /* 0x00000000002b7919 */ /* 0x000e220000000000 */
[----:B------:R-:W1:Y:S03]  /*2750*/  S2UR UR5, SR_CgaCtaId ;  /* 0x00000000000579c3 */ /* 0x000e660000008800 */
[----:B------:R0:W5:Y:S01]  /*2760*/  @!P0 LDG.E.64.CONSTANT R34, desc[UR10][R2.64+-0x8] ;  /* 0xfffff80a02228981 */ /* 0x000162000c1e9b00 */
[----:B------:R-:W-:Y:S01]  /*2770*/  SHF.R.U32.HI R58, RZ, 0x5, R0 ;  /* 0x00000005ff3a7819 */ /* 0x000fe20000011600 */
[----:B------:R-:W-:Y:S01]  /*2780*/  UMOV UR4, 0x400 ;  /* 0x0000040000047882 */ /* 0x000fe20000000000 */
[----:B------:R-:W-:Y:S01]  /*2790*/  ISETP.NE.AND P0, PT, R0, RZ, PT ;  /* 0x000000ff0000720c */ /* 0x000fe20003f05270 */
[----:B------:R-:W-:Y:S01]  /*27a0*/  IMAD.MOV.U32 R36, RZ, RZ, 0x2 ;  /* 0x00000002ff247424 */ /* 0x000fe200078e00ff */
[----:B------:R-:W5:Y:S01]  /*27b0*/  LDC R25, c[0x0][0x390] ;  /* 0x0000e400ff197b82 */ /* 0x000f620000000800 */
[C---:B------:R-:W-:Y:S01]  /*27c0*/  ISETP.NE.AND P5, PT, R58.reuse, 0x5, PT ;  /* 0x000000053a00780c */ /* 0x040fe20003fa5270 */
[----:B-1----:R-:W-:Y:S01]  /*27d0*/  ULEA UR4, UR5, UR4, 0x18 ;  /* 0x0000000405047291 */ /* 0x002fe2000f8ec0ff */
[----:B0-----:R-:W-:-:S04]  /*27e0*/  IMAD R24, R58, 0x120, R43 ;  /* 0x000001203a187824 */ /* 0x001fc800078e022b */
[----:B------:R-:W-:Y:S01]  /*27f0*/  IMAD R3, R43, 0x8, R24 ;  /* 0x000000082b037824 */ /* 0x000fe200078e0218 */
[----:B------:R-:W-:-:S05]  /*2800*/  LEA R5, R24, UR4, 0x3 ;  /* 0x0000000418057c11 */ /* 0x000fca000f8e18ff */
[--C-:B------:R-:W-:Y:S02]  /*2810*/  IMAD R2, R43, 0x40, R5.reuse ;  /* 0x000000402b027824 */ /* 0x100fe400078e0205 */
[----:B------:R-:W-:Y:S01]  /*2820*/  IMAD R24, R24, -0x4, R5 ;  /* 0xfffffffc18187824 */ /* 0x000fe200078e0205 */
[----:B--2---:R-:W-:Y:S04]  /*2830*/  STS.64 [R5], R6 ;  /* 0x0000000605007388 */ /* 0x004fe80000000a00 */
[----:B---3--:R-:W-:Y:S04]  /*2840*/  STS.64 [R5+0x100], R8 ;  /* 0x0001000805007388 */ /* 0x008fe80000000a00 */
[----:B----4-:R-:W-:Y:S04]  /*2850*/  STS.64 [R5+0x200], R10 ;  /* 0x0002000a05007388 */ /* 0x010fe80000000a00 */
[----:B-----5:R0:W-:Y:S04]  /*2860*/  STS.64 [R5+0x300], R12 ;  /* 0x0003000c05007388 */ /* 0x0201e80000000a00 */
[----:B------:R1:W-:Y:S04]  /*2870*/  STS.64 [R5+0x400], R14 ;  /* 0x0004000e05007388 */ /* 0x0003e80000000a00 */
[----:B------:R-:W-:Y:S04]  /*2880*/  STS.64 [R5+0x500], R16 ;  /* 0x0005001005007388 */ /* 0x000fe80000000a00 */
[----:B------:R-:W-:Y:S01]  /*2890*/  STS.64 [R5+0x600], R18 ;  /* 0x0006001205007388 */ /* 0x000fe20000000a00 */
[----:B0-----:R-:W-:-:S03]  /*28a0*/  IMAD R13, R3, -0x4, R2 ;  /* 0xfffffffc030d7824 */ /* 0x001fc600078e0202 */
[----:B------:R-:W-:Y:S01]  /*28b0*/  STS.64 [R5+0x700], R20 ;  /* 0x0007001405007388 */ /* 0x000fe20000000a00 */
[----:B-1----:R-:W-:-:S03]  /*28c0*/  LEA R15, R0, UR4, 0x3 ;  /* 0x00000004000f7c11 */ /* 0x002fc6000f8e18ff */
[----:B------:R-:W-:Y:S01]  /*28d0*/  STS.64 [R5+0x800], R22 ;  /* 0x0008001605007388 */ /* 0x000fe20000000a00 */
[----:B------:R-:W-:-:S03]  /*28e0*/  NOP ;  /* 0x0000000000007918 */ /* 0x000fc60000000000 */
[----:B------:R-:W-:Y:S04]  /*28f0*/  LDS.64 R32, [R2+0x40] ;  /* 0x0000400002207984 */ /* 0x000fe80000000a00 */
[----:B------:R-:W-:Y:S04]  /*2900*/  LDS.64 R56, [R2] ;  /* 0x0000000002387984 */ /* 0x000fe80000000a00 */
[----:B------:R-:W0:Y:S04]  /*2910*/  LDS.64 R54, [R2+0x8] ;  /* 0x0000080002367984 */ /* 0x000e280000000a00 */
[----:B------:R-:W1:Y:S04]  /*2920*/  LDS.64 R52, [R2+0x10] ;  /* 0x0000100002347984 */ /* 0x000e680000000a00 */
[----:B------:R-:W2:Y:S04]  /*2930*/  LDS.64 R48, [R2+0x18] ;  /* 0x0000180002307984 */ /* 0x000ea80000000a00 */
[----:B------:R-:W-:Y:S04]  /*2940*/  LDS.64 R46, [R2+0x20] ;  /* 0x00002000022e7984 */ /* 0x000fe80000000a00 */
[----:B------:R-:W-:Y:S04]  /*2950*/  LDS.64 R30, [R2+0x28] ;  /* 0x00002800021e7984 */ /* 0x000fe80000000a00 */
[----:B------:R-:W-:Y:S04]  /*2960*/  LDS.64 R28, [R2+0x30] ;  /* 0x00003000021c7984 */ /* 0x000fe80000000a00 */
[----:B------:R-:W-:Y:S01]  /*2970*/  LDS.64 R10, [R2+0x38] ;  /* 0x00003800020a7984 */ /* 0x000fe20000000a00 */
[----:B------:R-:W-:Y:S01]  /*2980*/  BAR.SYNC.DEFER_BLOCKING 0x0 ;  /* 0x0000000000007b1d */ /* 0x000fe20000010000 */
[----:B0-----:R-:W-:-:S04]  /*2990*/  ISETP.NE.U32.AND P2, PT, R56, R54, PT ;  /* 0x000000363800720c */ /* 0x001fc80003f45070 */
[----:B------:R-:W-:Y:S02]  /*29a0*/  ISETP.NE.AND.EX P2, PT, R57, R55, PT, P2 ;  /* 0x000000373900720c */ /* 0x000fe40003f45320 */
[----:B-1----:R-:W-:Y:S02]  /*29b0*/  ISETP.NE.U32.AND P1, PT, R54, R52, PT ;  /* 0x000000343600720c */ /* 0x002fe40003f25070 */
[----:B--2---:R-:W-:Y:S02]  /*29c0*/  ISETP.NE.U32.AND P3, PT, R52, R48, PT ;  /* 0x000000303400720c */ /* 0x004fe40003f65070 */
[----:B------:R-:W-:Y:S01]  /*29d0*/  ISETP.NE.AND.EX P1, PT, R55, R53, PT, P1 ;  /* 0x000000353700720c */ /* 0x000fe20003f25310 */
[----:B------:R-:W-:Y:S01]  /*29e0*/  STS [R24], R25 ;  /* 0x0000001918007388 */ /* 0x000fe20000000800 */
[----:B------:R-:W-:-:S03]  /*29f0*/  ISETP.NE.AND.EX P3, PT, R53, R49, PT, P3 ;  /* 0x000000313500720c */ /* 0x000fc60003f65330 */
        /* <DEDUP_REMOVED lines=13> */
[----:B------:R-:W-:Y:S04]  /*2ad0*/  LDS R6, [R13+0x10] ;  /* 0x000010000d067984 */ /* 0x000fe80000000800 */
[----:B------:R-:W-:Y:S04]  /*2ae0*/  LDS R7, [R13+0x14] ;  /* 0x000014000d077984 */ /* 0x000fe80000000800 */
[----:B------:R-:W-:Y:S04]  /*2af0*/  LDS R8, [R13+0x18] ;  /* 0x000018000d087984 */ /* 0x000fe80000000800 */
[----:B------:R-:W-:Y:S04]  /*2b00*/  LDS R9, [R13+0x1c] ;  /* 0x00001c000d097984 */ /* 0x000fe80000000800 */
[----:B------:R4:W-:Y:S01]  /*2b10*/  LDS R12, [R13+0x20] ;  /* 0x000020000d0c7984 */ /* 0x0009e20000000800 */
[----:B------:R-:W-:Y:S01]  /*2b20*/  BAR.SYNC.DEFER_BLOCKING 0x0 ;  /* 0x0000000000007b1d */ /* 0x000fe20000010000 */
[----:B0-----:R-:W-:-:S05]  /*2b30*/  SEL R14, R2, RZ, !P2 ;  /* 0x000000ff020e7207 */ /* 0x001fca0005000000 */
[----:B-1----:R-:W-:-:S05]  /*2b40*/  IMAD.IADD R14, R3, 0x1, R14 ;  /* 0x00000001030e7824 */ /* 0x002fca00078e020e */
[----:B----4-:R-:W-:-:S05]  /*2b50*/  SEL R13, R14, RZ, !P1 ;  /* 0x000000ff0e0d7207 */ /* 0x010fca0004800000 */
[----:B--2---:R-:W-:Y:S01]  /*2b60*/  IMAD.IADD R13, R4, 0x1, R13 ;  /* 0x00000001040d7824 */ /* 0x004fe200078e020d */
[----:B------:R-:W-:Y:S04]  /*2b70*/  STS.64 [R15+0x880], R32 ;  /* 0x000880200f007388 */ /* 0x000fe80000000a00 */
[----:B------:R-:W-:Y:S01]  /*2b80*/  SEL R14, R13, RZ, !P3 ;  /* 0x000000ff0d0e7207 */ /* 0x000fe20005800000 */
[----:B------:R-:W-:Y:S04]  /*2b90*/  BAR.SYNC.DEFER_BLOCKING 0x0 ;  /* 0x0000000000007b1d */ /* 0x000fe80000010000 */
[----:B---3--:R-:W-:-:S02]  /*2ba0*/  IMAD.IADD R14, R5, 0x1, R14 ;  /* 0x00000001050e7824 */ /* 0x008fc400078e020e */
[----:B------:R-:W0:Y:S01]  /*2bb0*/  @P0 LDS.64 R34, [R15+0x878] ;  /* 0x000878000f220984 */ /* 0x000e220000000a00 */
[----:B------:R-:W-:-:S04]  /*2bc0*/  ISETP.NE.U32.AND P0, PT, R48, R46, PT ;  /* 0x0000002e3000720c */ /* 0x000fc80003f05070 */
[----:B------:R-:W-:Y:S02]  /*2bd0*/  ISETP.NE.AND.EX P0, PT, R49, R47, PT, P0 ;  /* 0x0000002f3100720c */ /* 0x000fe40003f05300 */
[----:B0-----:R-:W-:-:S04]  /*2be0*/  ISETP.NE.U32.AND P4, PT, R34, R56, PT ;  /* 0x000000382200720c */ /* 0x001fc80003f85070 */
[----:B------:R-:W-:-:S04]  /*2bf0*/  ISETP.NE.AND.EX P4, PT, R35, R57, PT, P4 ;  /* 0x000000392300720c */ /* 0x000fc80003f85340 */
[----:B------:R-:W-:-:S09]  /*2c00*/  SEL R13, RZ, 0x1, !P4 ;  /* 0x00000001ff0d7807 */ /* 0x000fd20006000000 */
[----:B------:R-:W-:Y:S01]  /*2c10*/  @!P4 IMAD.MOV R36, RZ, RZ, 0x1 ;  /* 0x00000001ff24c424 */ /* 0x000fe200078e02ff */
[----:B------:R-:W-:Y:S01]  /*2c20*/  ISETP.NE.U32.AND P4, PT, R46, R30, PT ;  /* 0x0000001e2e00720c */ /* 0x000fe20003f85070 */
[----:B------:R-:W-:Y:S01]  /*2c30*/  @!P2 IMAD.MOV R36, RZ, RZ, R13 ;  /* 0x000000ffff24a224 */ /* 0x000fe200078e020d */
[----:B------:R-:W-:Y:S02]  /*2c40*/  SEL R13, R14, RZ, !P0 ;  /* 0x000000ff0e0d7207 */ /* 0x000fe40004000000 */
[----:B------:R-:W-:Y:S01]  /*2c50*/  ISETP.NE.AND.EX P2, PT, R47, R31, PT, P4 ;  /* 0x0000001f2f00720c */ /* 0x000fe20003f45340 */
[----:B------:R-:W-:Y:S01]  /*2c60*/  VIADD R37, R36, 0x1 ;  /* 0x0000000124257836 */ /* 0x000fe20000000000 */
[----:B------:R-:W-:Y:S01]  /*2c70*/  ISETP.NE.U32.AND P4, PT, R30, R28, PT ;  /* 0x0000001c1e00720c */ /* 0x000fe20003f85070 */
[----:B------:R-:W-:Y:S02]  /*2c80*/  IMAD.IADD R13, R6, 0x1, R13 ;  /* 0x00000001060d7824 */ /* 0x000fe400078e020d */
[----:B------:R-:W-:Y:S01]  /*2c90*/  @!P1 IMAD.MOV R37, RZ, RZ, R36 ;  /* 0x000000ffff259224 */ /* 0x000fe200078e0224 */
[----:B------:R-:W-:-:S02]  /*2ca0*/  ISETP.NE.AND.EX P1, PT, R31, R29, PT, P4 ;  /* 0x0000001d1f00720c */ /* 0x000fc40003f25340 */
[----:B------:R-:W-:Y:S01]  /*2cb0*/  SEL R14, R13, RZ, !P2 ;  /* 0x000000ff0d0e7207 */ /* 0x000fe20005000000 */
[----:B------:R-:W-:Y:S01]  /*2cc0*/  VIADD R38, R37, 0x1 ;  /* 0x0000000125267836 */ /* 0x000fe20000000000 */
[----:B------:R-:W-:Y:S01]  /*2cd0*/  ISETP.NE.U32.AND P4, PT, R28, R10, PT ;  /* 0x0000000a1c00720c */ /* 0x000fe20003f85070 */
[----:B------:R-:W-:Y:S02]  /*2ce0*/  @!P3 IMAD.MOV R38, RZ, RZ, R37 ;  /* 0x000000ffff26b224 */ /* 0x000fe400078e0225 */
[----:B------:R-:W-:Y:S01]  /*2cf0*/  IMAD.IADD R14, R7, 0x1, R14 ;  /* 0x00000001070e7824 */ /* 0x000fe200078e020e */
[----:B------:R-:W-:Y:S01]  /*2d00*/  ISETP.NE.AND.EX P3, PT, R29, R11, PT, P4 ;  /* 0x0000000b1d00720c */ /* 0x000fe20003f65340 */
[----:B------:R-:W-:Y:S01]  /*2d10*/  VIADD R39, R38, 0x1 ;  /* 0x0000000126277836 */ /* 0x000fe20000000000 */
[----:B------:R-:W-:Y:S01]  /*2d20*/  ISETP.NE.U32.AND P4, PT, R10, R32, PT ;  /* 0x000000200a00720c */ /* 0x000fe20003f85070 */
[----:B------:R-:W-:Y:S01]  /*2d30*/  @!P0 IMAD.MOV R39, RZ, RZ, R38 ;  /* 0x000000ffff278224 */ /* 0x000fe200078e0226 */
[----:B------:R-:W-:-:S02]  /*2d40*/  SEL R13, R14, RZ, !P1 ;  /* 0x000000ff0e0d7207 */ /* 0x000fc40004800000 */
[----:B------:R-:W-:Y:S01]  /*2d50*/  ISETP.NE.AND.EX P0, PT, R11, R33, PT, P4 ;  /* 0x000000210b00720c */ /* 0x000fe20003f05340 */
[----:B------:R-:W-:Y:S02]  /*2d60*/  VIADD R40, R39, 0x1 ;  /* 0x0000000127287836 */ /* 0x000fe40000000000 */
[----:B------:R-:W-:Y:S02]  /*2d70*/  IMAD.IADD R13, R8, 0x1, R13 ;  /* 0x00000001080d7824 */ /* 0x000fe400078e020d */
[----:B------:R-:W-:Y:S01]  /*2d80*/  @!P2 IMAD.MOV R40, RZ, RZ, R39 ;  /* 0x000000ffff28a224 */ /* 0x000fe200078e0227 */
[----:B------:R-:W-:Y:S02]  /*2d90*/  ISETP.NE.AND P2, PT, R43, 0x1f, PT ;  /* 0x0000001f2b00780c */ /* 0x000fe40003f45270 */
[----:B------:R-:W-:Y:S01]  /*2da0*/  SEL R14, R13, RZ, !P3 ;  /* 0x000000ff0d0e7207 */ /* 0x000fe20005800000 */
[----:B------:R-:W-:Y:S02]  /*2db0*/  VIADD R41, R40, 0x1 ;  /* 0x0000000128297836 */ /* 0x000fe40000000000 */
[----:B------:R-:W-:Y:S01]  /*2dc0*/  @!P1 IMAD.MOV R41, RZ, RZ, R40 ;  /* 0x000000ffff299224 */ /* 0x000fe200078e0228 */
[----:B------:R-:W-:Y:S01]  /*2dd0*/  ISETP.GE.AND P1, PT, R43, 0x1, PT ;  /* 0x000000012b00780c */ /* 0x000fe20003f26270 */
[----:B------:R-:W-:-:S02]  /*2de0*/  IMAD.IADD R14, R9, 0x1, R14 ;  /* 0x00000001090e7824 */ /* 0x000fc400078e020e */
[----:B------:R-:W-:Y:S02]  /*2df0*/  VIADD R42, R41, 0x1 ;  /* 0x00000001292a7836 */ /* 0x000fe40000000000 */
[----:B------:R-:W-:Y:S01]  /*2e00*/  @!P3 IMAD.MOV R42, RZ, RZ, R41 ;  /* 0x000000ffff2ab224 */ /* 0x000fe200078e0229 */
[----:B------:R-:W-:Y:S02]  /*2e10*/  SEL R13, R14, RZ, !P0 ;  /* 0x000000ff0e0d7207 */ /* 0x000fe40004000000 */
[C---:B------:R-:W-:Y:S02]  /*2e20*/  @!P2 LEA R25, R58.reuse, UR4, 0x3 ;  /* 0x000000043a19ac11 */ /* 0x040fe4000f8e18ff */
[----:B------:R-:W-:Y:S01]  /*2e30*/  ISETP.NE.AND P3, PT, R58, 0x6, PT ;  /* 0x000000063a00780c */ /* 0x000fe20003f65270 */
[----:B------:R-:W-:Y:S02]  /*2e40*/  IMAD.IADD R13, R12, 0x1, R13 ;  /* 0x000000010c0d7824 */ /* 0x000fe400078e020d */
[----:B------:R-:W-:-:S02]  /*2e50*/  VIADD R12, R42, 0x1 ;  /* 0x000000012a0c7836 */ /* 0x000fc40000000000 */
[----:B------:R-:W-:Y:S01]  /*2e60*/  @!P0 IMAD.MOV R12, RZ, RZ, R42 ;  /* 0x000000ffff0c8224 */ /* 0x000fe200078e022a */
[----:B------:R-:W0:Y:S04]  /*2e70*/  SHFL.UP PT, R15, R13, 0x1, RZ ;  /* 0x042000000d0f7989 */ /* 0x000e2800000e00ff */
[----:B------:R-:W1:Y:S01]  /*2e80*/  SHFL.UP PT, R14, R12, 0x1, RZ ;  /* 0x042000000c0e7989 */ /* 0x000e6200000e00ff */
[----:B------:R-:W-:-:S04]  /*2e90*/  ISETP.NE.AND P0, PT, R12, RZ, PT ;  /* 0x000000ff0c00720c */ /* 0x000fc80003f05270 */
[----:B0-----:R-:W-:-:S04]  /*2ea0*/  SEL R15, R15, RZ, !P0 ;  /* 0x000000ff0f0f7207 */ /* 0x001fc80004000000 */
[----:B------:R-:W-:-:S05]  /*2eb0*/  SEL R16, R15, RZ, P1 ;  /* 0x000000ff0f107207 */ /* 0x000fca0000800000 */
[----:B------:R-:W-:Y:S01]  /*2ec0*/  IMAD.IADD R16, R13, 0x1, R16 ;  /* 0x000000010d107824 */ /* 0x000fe200078e0210 */
[----:B-1----:R-:W-:Y:S02]  /*2ed0*/  SEL R13, R14, RZ, P1 ;  /* 0x000000ff0e0d7207 */ /* 0x002fe40000800000 */
[----:B------:R-:W-:Y:S02]  /*2ee0*/  ISETP.GE.AND P1, PT, R43, 0x2, PT ;  /* 0x000000022b00780c */ /* 0x000fe40003f26270 */
[----:B------:R-:W0:Y:S01]  /*2ef0*/  SHFL.UP PT, R15, R16, 0x2, RZ ;  /* 0x04400000100f7989 */ /* 0x000e2200000e00ff */
[----:B------:R-:W-:-:S05]  /*2f00*/  IMAD.IADD R13, R13, 0x1, R12 ;  /* 0x000000010d0d7824 */ /* 0x000fca00078e020c */
[----:B------:R-:W1:Y:S01]  /*2f10*/  SHFL.UP PT, R14, R13, 0x2, RZ ;  /* 0x044000000d0e7989 */ /* 0x000e6200000e00ff */
[----:B------:R-:W-:-:S04]  /*2f20*/  ISETP.NE.AND P0, PT, R13, RZ, PT ;  /* 0x000000ff0d00720c */ /* 0x000fc80003f05270 */
[----:B0-----:R-:W-:-:S04]  /*2f30*/  SEL R15, R15, RZ, !P0 ;  /* 0x000000ff0f0f7207 */ /* 0x001fc80004000000 */
[----:B------:R-:W-:Y:S02]  /*2f40*/  SEL R15, R15, RZ, P1 ;  /* 0x000000ff0f0f7207 */ /* 0x000fe40000800000 */
[----:B-1----:R-:W-:Y:S02]  /*2f50*/  SEL R14, R14, RZ, P1 ;  /* 0x000000ff0e0e7207 */ /* 0x002fe40000800000 */
[----:B------:R-:W-:Y:S01]  /*2f60*/  ISETP.GE.AND P1, PT, R43, 0x4, PT ;  /* 0x000000042b00780c */ /* 0x000fe20003f26270 */
[----:B------:R-:W-:Y:S02]  /*2f70*/  IMAD.IADD R15, R16, 0x1, R15 ;  /* 0x00000001100f7824 */ /* 0x000fe400078e020f */
[----:B------:R-:W-:-:S03]  /*2f80*/  IMAD.IADD R14, R13, 0x1, R14 ;  /* 0x000000010d0e7824 */ /* 0x000fc600078e020e */
[----:B------:R-:W0:Y:S02]  /*2f90*/  SHFL.UP PT, R17, R15, 0x4, RZ ;  /* 0x048000000f117989 */ /* 0x000e2400000e00ff */
[----:B------:R-:W-:Y:S02]  /*2fa0*/  ISETP.NE.AND P0, PT, R14, RZ, PT ;  /* 0x000000ff0e00720c */ /* 0x000fe40003f05270 */
[----:B------:R-:W1:Y:S02]  /*2fb0*/  SHFL.UP PT, R12, R14, 0x4, RZ ;  /* 0x048000000e0c7989 */ /* 0x000e6400000e00ff */
        /* <DEDUP_REMOVED lines=18> */
[----:B0-----:R-:W-:Y:S02]  /*30e0*/  SEL R15, R15, RZ, !P0 ;  /* 0x000000ff0f0f7207 */ /* 0x001fe40004000000 */
[----:B-1----:R-:W-:Y:S02]  /*30f0*/  SEL R13, R14, RZ, P1 ;  /* 0x000000ff0e0d7207 */ /* 0x002fe40000800000 */
[----:B------:R-:W-:-:S02]  /*3100*/  SEL R14, R15, RZ, P1 ;  /* 0x000000ff0f0e7207 */ /* 0x000fc40000800000 */
[----:B------:R-:W-:Y:S01]  /*3110*/  ISETP.NE.AND P1, PT, R58, 0x2, PT ;  /* 0x000000023a00780c */ /* 0x000fe20003f25270 */
[----:B------:R-:W-:Y:S02]  /*3120*/  IMAD.IADD R44, R12, 0x1, R13 ;  /* 0x000000010c2c7824 */ /* 0x000fe400078e020d */
[----:B------:R-:W-:-:S05]  /*3130*/  IMAD.IADD R45, R17, 0x1, R14 ;  /* 0x00000001112d7824 */ /* 0x000fca00078e020e */
[----:B------:R-:W-:Y:S01]  /*3140*/  @!P2 STS.64 [R25], R44 ;  /* 0x0000002c1900a388 */ /* 0x000fe20000000a00 */
[----:B------:R-:W-:Y:S01]  /*3150*/  BAR.SYNC.DEFER_BLOCKING 0x0 ;  /* 0x0000000000007b1d */ /* 0x000fe20000010000 */
[----:B------:R-:W-:-:S05]  /*3160*/  ISETP.NE.AND P2, PT, R58, 0x4, PT ;  /* 0x000000043a00780c */ /* 0x000fca0003f45270 */
[----:B------:R-:W-:Y:S04]  /*3170*/  SHFL.UP PT, R45, R45, 0x1, RZ ;  /* 0x042000002d2d7989 */ /* 0x000fe800000e00ff */
[----:B------:R-:W0:Y:S04]  /*3180*/  LDS.128 R12, [UR4] ;  /* 0x00000004ff0c7984 */ /* 0x000e280008000c00 */
[----:B------:R-:W1:Y:S04]  /*3190*/  LDS.128 R16, [UR4+0x10] ;  /* 0x00001004ff107984 */ /* 0x000e680008000c00 */
[----:B------:R-:W2:Y:S01]  /*31a0*/  LDS.128 R20, [UR4+0x20] ;  /* 0x00002004ff147984 */ /* 0x000ea20008000c00 */
[----:B0-----:R-:W-:-:S04]  /*31b0*/  ISETP.NE.AND P0, PT, R14, RZ, PT ;  /* 0x000000ff0e00720c */ /* 0x001fc80003f05270 */
[----:B------:R-:W-:Y:S02]  /*31c0*/  SEL R24, R13, RZ, !P0 ;  /* 0x000000ff0d187207 */ /* 0x000fe40004000000 */
[----:B-1----:R-:W-:-:S03]  /*31d0*/  ISETP.NE.AND P0, PT, R16, RZ, PT ;  /* 0x000000ff1000720c */ /* 0x002fc60003f05270 */
[----:B------:R-:W-:Y:S02]  /*31e0*/  IMAD.IADD R24, R15, 0x1, R24 ;  /* 0x000000010f187824 */ /* 0x000fe400078e0218 */
[----:B------:R-:W-:-:S03]  /*31f0*/  IMAD.IADD R15, R12, 0x1, R14 ;  /* 0x000000010c0f7824 */ /* 0x000fc600078e020e */
[C---:B------:R-:W-:Y:S02]  /*3200*/  SEL R13, R24.reuse, R13, !P1 ;  /* 0x0000000d180d7207 */ /* 0x040fe40004800000 */
[----:B------:R-:W-:Y:S02]  /*3210*/  SEL R60, R24, RZ, !P0 ;  /* 0x000000ff183c7207 */ /* 0x000fe40004000000 */
[----:B------:R-:W0:Y:S01]  /*3220*/  LDS.128 R24, [UR4+0x30] ;  /* 0x00003004ff187984 */ /* 0x000e220008000c00 */
[----:B------:R-:W-:Y:S02]  /*3230*/  ISETP.NE.AND P0, PT, R18, RZ, PT ;  /* 0x000000ff1200720c */ /* 0x000fe40003f05270 */
[----:B------:R-:W-:Y:S01]  /*3240*/  IMAD.IADD R60, R17, 0x1, R60 ;  /* 0x00000001113c7824 */ /* 0x000fe200078e023c */
[C---:B------:R-:W-:Y:S01]  /*3250*/  SEL R12, R15.reuse, R12, !P1 ;  /* 0x0000000c0f0c7207 */ /* 0x040fe20004800000 */
[----:B------:R-:W-:Y:S01]  /*3260*/  IMAD.IADD R15, R15, 0x1, R16 ;  /* 0x000000010f0f7824 */ /* 0x000fe200078e0210 */
[----:B------:R-:W-:-:S02]  /*3270*/  ISETP.NE.AND P1, PT, R58, 0x3, PT ;  /* 0x000000033a00780c */ /* 0x000fc40003f25270 */
[----:B------:R-:W-:Y:S02]  /*3280*/  SEL R14, R60, RZ, !P0 ;  /* 0x000000ff3c0e7207 */ /* 0x000fe40004000000 */
[----:B--2---:R-:W-:Y:S02]  /*3290*/  ISETP.NE.AND P0, PT, R20, RZ, PT ;  /* 0x000000ff1400720c */ /* 0x004fe40003f05270 */
[----:B------:R-:W-:Y:S01]  /*32a0*/  SEL R60, R60, R13, !P1 ;  /* 0x0000000d3c3c7207 */ /* 0x000fe20004800000 */
[----:B------:R-:W-:Y:S01]  /*32b0*/  IMAD.IADD R19, R19, 0x1, R14 ;  /* 0x0000000113137824 */ /* 0x000fe200078e020e */
[----:B------:R-:W-:Y:S01]  /*32c0*/  SEL R12, R15, R12, !P1 ;  /* 0x0000000c0f0c7207 */ /* 0x000fe20004800000 */
[----:B------:R-:W-:Y:S01]  /*32d0*/  IMAD.IADD R15, R18, 0x1, R15 ;  /* 0x00000001120f7824 */ /* 0x000fe200078e020f */
[----:B------:R-:W-:Y:S02]  /*32e0*/  ISETP.NE.AND P1, PT, R58, 0x7, PT ;  /* 0x000000073a00780c */ /* 0x000fe40003f25270 */
[----:B------:R-:W-:-:S02]  /*32f0*/  SEL R14, R19, RZ, !P0 ;  /* 0x000000ff130e7207 */ /* 0x000fc40004000000 */
[----:B------:R-:W-:Y:S02]  /*3300*/  ISETP.NE.AND P0, PT, R22, RZ, PT ;  /* 0x000000ff1600720c */ /* 0x000fe40003f05270 */
[----:B------:R-:W-:Y:S01]  /*3310*/  SEL R60, R19, R60, !P2 ;  /* 0x0000003c133c7207 */ /* 0x000fe20005000000 */
[----:B------:R-:W-:Y:S01]  /*3320*/  IMAD.IADD R13, R21, 0x1, R14 ;  /* 0x00000001150d7824 */ /* 0x000fe200078e020e */
[C---:B------:R-:W-:Y:S01]  /*3330*/  SEL R12, R15.reuse, R12, !P2 ;  /* 0x0000000c0f0c7207 */ /* 0x040fe20005000000 */
[----:B------:R-:W1:Y:S01]  /*3340*/  SHFL.UP PT, R21, R44, 0x1, RZ ;  /* 0x042000002c157989 */ /* 0x000e6200000e00ff */
[----:B------:R-:W-:Y:S02]  /*3350*/  IMAD.IADD R15, R15, 0x1, R20 ;  /* 0x000000010f0f7824 */ /* 0x000fe400078e0214 */
[----:B------:R-:W-:Y:S02]  /*3360*/  SEL R14, R13, RZ, !P0 ;  /* 0x000000ff0d0e7207 */ /* 0x000fe40004000000 */
[----:B------:R-:W-:-:S02]  /*3370*/  ISETP.GE.U32.AND P0, PT, R0, 0x20, PT ;  /* 0x000000200000780c */ /* 0x000fc40003f06070 */
[----:B------:R-:W-:Y:S01]  /*3380*/  SEL R60, R13, R60, !P5 ;  /* 0x0000003c0d3c7207 */ /* 0x000fe20006800000 */
[----:B------:R-:W-:Y:S01]  /*3390*/  IMAD.IADD R23, R23, 0x1, R14 ;  /* 0x0000000117177824 */ /* 0x000fe200078e020e */
[----:B------:R-:W-:Y:S02]  /*33a0*/  ISETP.NE.AND P2, PT, R43, RZ, P0 ;  /* 0x000000ff2b00720c */ /* 0x000fe40000745270 */
[----:B------:R-:W-:Y:S01]  /*33b0*/  SEL R12, R15, R12, !P5 ;  /* 0x0000000c0f0c7207 */ /* 0x000fe20006800000 */
[----:B------:R-:W-:Y:S01]  /*33c0*/  IMAD.IADD R15, R22, 0x1, R15 ;  /* 0x00000001160f7824 */ /* 0x000fe200078e020f */
[----:B------:R-:W-:Y:S02]  /*33d0*/  SEL R60, R23, R60, !P3 ;  /* 0x0000003c173c7207 */ /* 0x000fe40005800000 */
[----:B0-----:R-:W-:Y:S02]  /*33e0*/  ISETP.NE.AND P4, PT, R24, RZ, PT ;  /* 0x000000ff1800720c */ /* 0x001fe40003f85270 */
[C---:B------:R-:W-:Y:S01]  /*33f0*/  SEL R12, R15.reuse, R12, !P3 ;  /* 0x0000000c0f0c7207 */ /* 0x040fe20005800000 */
[----:B------:R-:W-:Y:S01]  /*3400*/  IMAD.IADD R15, R15, 0x1, R24 ;  /* 0x000000010f0f7824 */ /* 0x000fe200078e0218 */
[----:B------:R-:W-:-:S02]  /*3410*/  SEL R14, R23, RZ, !P4 ;  /* 0x000000ff170e7207 */ /* 0x000fc40006000000 */
[----:B------:R-:W-:Y:S01]  /*3420*/  @P0 ISETP.NE.AND P5, PT, R43, RZ, PT ;  /* 0x000000ff2b00020c */ /* 0x000fe20003fa5270 */
[C---:B------:R-:W-:Y:S01]  /*3430*/  IMAD.IADD R19, R26.reuse, 0x1, R15 ;  /* 0x000000011a137824 */ /* 0x040fe200078e020f */
[----:B------:R-:W-:Y:S01]  /*3440*/  ISETP.NE.AND P3, PT, R26, RZ, PT ;  /* 0x000000ff1a00720c */ /* 0x000fe20003f65270 */
[----:B------:R-:W-:Y:S01]  /*3450*/  IMAD.IADD R25, R25, 0x1, R14 ;  /* 0x0000000119197824 */ /* 0x000fe200078e020e */
[C---:B-1----:R-:W-:Y:S02]  /*3460*/  @P0 ISETP.NE.AND P4, PT, R21.reuse, RZ, PT ;  /* 0x000000ff1500020c */ /* 0x042fe40003f85270 */
[----:B------:R-:W-:Y:S02]  /*3470*/  @P0 SEL R13, R21, RZ, P5 ;  /* 0x000000ff150d0207 */ /* 0x000fe40002800000 */
[----:B------:R-:W-:Y:S02]  /*3480*/  SEL R60, R25, R60, !P1 ;  /* 0x0000003c193c7207 */ /* 0x000fe40004800000 */
[----:B------:R-:W-:-:S02]  /*3490*/  SEL R12, R15, R12, !P1 ;  /* 0x0000000c0f0c7207 */ /* 0x000fc40004800000 */
[----:B------:R-:W-:Y:S02]  /*34a0*/  @P0 SEL R14, R60, RZ, !P4 ;  /* 0x000000ff3c0e0207 */ /* 0x000fe40006000000 */
[----:B------:R-:W-:Y:S01]  /*34b0*/  SEL R20, R25, RZ, !P3 ;  /* 0x000000ff19147207 */ /* 0x000fe20005800000 */
[----:B------:R-:W-:Y:S02]  /*34c0*/  @P0 IMAD.IADD R21, R12, 0x1, R13 ;  /* 0x000000010c150824 */ /* 0x000fe400078e020d */
[----:B------:R-:W-:Y:S02]  /*34d0*/  @P2 IMAD.IADD R60, R45, 0x1, R14 ;  /* 0x000000012d3c2824 */ /* 0x000fe400078e020e */
[----:B------:R-:W-:Y:S02]  /*34e0*/  IMAD.IADD R20, R27, 0x1, R20 ;  /* 0x000000011b147824 */ /* 0x000fe400078e0214 */
[----:B------:R-:W-:Y:S01]  /*34f0*/  @P0 IMAD.MOV.U32 R45, RZ, RZ, R60 ;  /* 0x000000ffff2d0224 */ /* 0x000fe200078e003c */
[----:B------:R-:W-:Y:S06]  /*3500*/  @P0 BRA `(.L_x_881) ;  /* 0x0000000c00000947 */ /* 0x000fec0003800000 */
[----:B------:R-:W0:Y:S01]  /*3510*/  LDC.64 R60, c[0x0][0x3b0] ;  /* 0x0000ec00ff3c7b82 */ /* 0x000e220000000a00 */
[----:B------:R-:W-:Y:S01]  /*3520*/  ISETP.NE.AND P0, PT, R0, RZ, PT ;  /* 0x000000ff0000720c */ /* 0x000fe20003f05270 */
[----:B------:R-:W1:Y:S01]  /*3530*/  LDCU UR5, c[0x0][0x370] ;  /* 0x00006e00ff0577ac */ /* 0x000e620008000800 */
[----:B------:R-:W-:-:S11]  /*3540*/  LOP3.LUT R25, RZ, R0, RZ, 0x33, !PT ;  /* 0x00000000ff197212 */ /* 0x000fd600078e33ff */
[----:B------:R-:W-:Y:S01]  /*3550*/  @!P0 IMAD.MOV.U32 R14, RZ, RZ, 0x64 ;  /* 0x00000064ff0e8424 */ /* 0x000fe200078e00ff */
[----:B------:R2:W-:Y:S01]  /*3560*/  @!P0 STS [UR4+0x74], R19 ;  /* 0x00007413ff008988 */ /* 0x0005e20008000804 */
[----:B------:R-:W-:Y:S02]  /*3570*/  @!P0 IMAD.MOV.U32 R15, RZ, RZ, 0x0 ;  /* 0x00000000ff0f8424 */ /* 0x000fe400078e00ff */
[----:B------:R-:W-:Y:S01]  /*3580*/  @!P0 IMAD.MOV.U32 R12, RZ, RZ, R19 ;  /* 0x000000ffff0c8224 */ /* 0x000fe200078e0013 */
[----:B------:R2:W-:Y:S01]  /*3590*/  @!P0 STS [UR4+0x78], R20 ;  /* 0x00007814ff008988 */ /* 0x0005e20008000804 */
[----:B------:R-:W-:Y:S01]  /*35a0*/  @!P0 IMAD.MOV.U32 R13, RZ, RZ, R20 ;  /* 0x000000ffff0d8224 */ /* 0x000fe200078e0014 */
[----:B-1----:R-:W-:Y:S01]  /*35b0*/  UISETP.GT.U32.AND UP0, UPT, UR5, 0x1f3, UPT ;  /* 0x000001f30500788c */ /* 0x002fe2000bf04070 */
[----:B0-----:R-:W-:-:S05]  /*35c0*/  IMAD.WIDE.U32 R60, R50, 0x10, R60 ;  /* 0x00000010323c7825 */ /* 0x001fca00078e003c */
[----:B------:R2:W-:Y:S03]  /*35d0*/  @!P0 ST.E.128.STRONG.GPU desc[UR10][R60.64+0x200], R12 ;  /* 0x0002000c3c008985 */ /* 0x0005e6000c10fd0a */
[----:B------:R-:W-:Y:S05]  /*35e0*/  BRA.U UP0, `(.L_x_882) ;  /* 0x0000000100087547 */ /* 0x000fea000b800000 */
[----:B------:R0:W-:Y:S06]  /*35f0*/  MEMBAR.SC.CTA ;  /* 0x0000000000007992 */ /* 0x0001ec0000000000 */
[----:B0-----:R-:W-:Y:S05]  /*3600*/  BRA `(.L_x_883) ;  /* 0x0000000000087947 */ /* 0x001fea0003800000 */
.L_x_882:
[----:B------:R-:W-:Y:S05]  /*3610*/  NANOSLEEP 0x1c2 ;  /* 0x000001c20000795d */ /* 0x000fea0003800000 */
[----:B------:R-:W-:Y:S01]  /*3620*/  NOP ;  /* 0x0000000000007918 */ /* 0x000fe20000000000 */
.L_x_883:
[----:B------:R-:W-:-:S07]  /*3630*/  IMAD.WIDE R16, R25, 0x10, R60 ;  /* 0x0000001019107825 */ /* 0x000fce00078e023c */
.L_x_885:
[----:B--2---:R-:W2:Y:S01]  /*3640*/  LD.E.128.STRONG.GPU R12, desc[UR10][R16.64+0x200] ;  /* 0x0002000a100c7980 */ /* 0x004ea2000c10fd00 */
[----:B------:R-:W-:Y:S05]  /*3650*/  YIELD ;  /* 0x0000000000007946 */ /* 0x000fea0003800000 */
[----:B------:R-:W-:Y:S01]  /*3660*/  UMOV UR5, 0xffffffff ;  /* 0xffffffff00057882 */ /* 0x000fe20000000000 */
[----:B--2---:R-:W-:-:S04]  /*3670*/  ISETP.NE.U32.AND P1, PT, R14, 0x63, PT ;  /* 0x000000630e00780c */ /* 0x004fc80003f25070 */
[----:B------:R-:W-:Y:S01]  /*3680*/  ISETP.NE.AND.EX P1, PT, R15, RZ, PT, P1 ;  /* 0x000000ff0f00720c */ /* 0x000fe20003f25310 */
[----:B------:R-:W-:-:S12]  /*3690*/  BRA.DIV UR5, `(.L_x_884) ;  /* 0x00000086052c7947 */ /* 0x000fd8000b800000 */
[----:B------:R-:W-:-:S13]  /*36a0*/  VOTE.ANY P1, !P1 ;  /* 0x0000000000ff7806 */ /* 0x000fda0004820100 */
.L_x_943:
[----:B------:R-:W-:Y:S05]  /*36b0*/  @P1 BRA `(.L_x_885) ;  /* 0xfffffffc00e01947 */ /* 0x000fea000383ffff */
[----:B------:R-:W-:Y:S01]  /*36c0*/  UMOV UR5, 0xffffffff ;  /* 0xffffffff00057882 */ /* 0x000fe20000000000 */
[----:B------:R-:W-:-:S04]  /*36d0*/  ISETP.NE.U32.AND P5, PT, R14, 0x65, PT ;  /* 0x000000650e00780c */ /* 0x000fc80003fa5070 */
[----:B------:R-:W-:Y:S01]  /*36e0*/  ISETP.NE.AND.EX P5, PT, R15, RZ, PT, P5 ;  /* 0x000000ff0f00720c */ /* 0x000fe20003fa5350 */
[----:B------:R-:W-:-:S12]  /*36f0*/  BRA.DIV UR5, `(.L_x_886) ;  /* 0x0000008605387947 */ /* 0x000fd8000b800000 */
[----:B------:R-:W0:Y:S01]  /*3700*/  S2R R17, SR_GEMASK ;  /* 0x0000000000117919 */ /* 0x000e220000003c00 */
[----:B------:R-:W-:Y:S01]  /*3710*/  VOTE.ANY R24, PT, !P5 ;  /* 0x0000000000187806 */ /* 0x000fe200068e0100 */
[----:B------:R-:W-:Y:S01]  /*3720*/  IMAD.IADD R50, R25, 0x1, R50 ;  /* 0x0000000119327824 */ /* 0x000fe200078e0232 */
[----:B------:R-:W-:Y:S01]  /*3730*/  ISETP.NE.AND P2, PT, R12, RZ, PT ;  /* 0x000000ff0c00720c */ /* 0x000fe20003f45270 */
[----:B------:R-:W-:Y:S01]  /*3740*/  VIADD R25, R43, 0x10 ;  /* 0x000000102b197836 */ /* 0x000fe20000000000 */
[----:B------:R-:W-:-:S04]  /*3750*/  ISETP.NE.U32.AND P3, PT, R14, 0x65, PT ;  /* 0x000000650e00780c */ /* 0x000fc80003f65070 */
[----:B------:R-:W-:-:S13]  /*3760*/  ISETP.NE.AND.EX P3, PT, R15, RZ, PT, P3 ;  /* 0x000000ff0f00720c */ /* 0x000fda0003f65330 */
[----:B------:R-:W-:Y:S02]  /*3770*/  VOTE.ALL P3, P3 ;  /* 0x0000000000ff7806 */ /* 0x000fe40001860000 */
[----:B0-----:R-:W-:-:S05]  /*3780*/  LOP3.LUT R24, R24, 0x80000000, R17, 0xec, !PT ;  /* 0x8000000018187812 */ /* 0x001fca00078eec11 */
[----:B------:R-:W-:-:S05]  /*3790*/  VIADD R23, R24, 0xffffffff ;  /* 0xffffffff18177836 */ /* 0x000fca0000000000 */
[----:B------:R-:W-:Y:S01]  /*37a0*/  LOP3.LUT R23, R24, R23, RZ, 0xc, !PT ;  /* 0x0000001718177212 */ /* 0x000fe200078e0cff */
[----:B------:R-:W-:-:S03]  /*37b0*/  VIADD R24, R43, 0x2 ;  /* 0x000000022b187836 */ /* 0x000fc60000000000 */
[----:B------:R-:W0:Y:S02]  /*37c0*/  POPC R27, R23 ;  /* 0x00000017001b7309 */ /* 0x000e240000000000 */
[----:B0-----:R-:W0:Y:S01]  /*37d0*/  SHFL.DOWN PT, R44, R13, 0x1, R27 ;  /* 0x082000000d2c7989 */ /* 0x001e2200000e001b */
[----:B------:R-:W-:-:S03]  /*37e0*/  ISETP.GE.AND P1, PT, R43, R27, PT ;  /* 0x0000001b2b00720c */ /* 0x000fc60003f26270 */
[----:B------:R-:W1:Y:S01]  /*37f0*/  SHFL.DOWN PT, R18, R12, 0x1, R27 ;  /* 0x082000000c127989 */ /* 0x000e6200000e001b */
[----:B0-----:R-:W-:-:S04]  /*3800*/  SEL R44, R44, RZ, !P2 ;  /* 0x000000ff2c2c7207 */ /* 0x001fc80005000000 */
[----:B------:R-:W-:-:S05]  /*3810*/  SEL R51, R44, RZ, !P1 ;  /* 0x000000ff2c337207 */ /* 0x000fca0004800000 */
[----:B------:R-:W-:Y:S01]  /*3820*/  IMAD.IADD R16, R13, 0x1, R51 ;  /* 0x000000010d107824 */ /* 0x000fe200078e0233 */
[----:B-1----:R-:W-:Y:S02]  /*3830*/  SEL R51, R18, RZ, !P1 ;  /* 0x000000ff12337207 */ /* 0x002fe40004800000 */
[----:B------:R-:W-:Y:S02]  /*3840*/  ISETP.GT.AND P1, PT, R24, R27, PT ;  /* 0x0000001b1800720c */ /* 0x000fe40003f24270 */
[----:B------:R-:W0:Y:S01]  /*3850*/  SHFL.DOWN PT, R44, R16, 0x2, R27 ;  /* 0x08400000102c7989 */ /* 0x000e2200000e001b */
[----:B------:R-:W-:-:S05]  /*3860*/  IMAD.IADD R18, R12, 0x1, R51 ;  /* 0x000000010c127824 */ /* 0x000fca00078e0233 */
[----:B------:R-:W1:Y:S01]  /*3870*/  SHFL.DOWN PT, R22, R18, 0x2, R27 ;  /* 0x0840000012167989 */ /* 0x000e6200000e001b */
[----:B------:R-:W-:-:S04]  /*3880*/  ISETP.NE.AND P2, PT, R18, RZ, PT ;  /* 0x000000ff1200720c */ /* 0x000fc80003f45270 */
[----:B0-----:R-:W-:-:S04]  /*3890*/  SEL R44, R44, RZ, !P2 ;  /* 0x000000ff2c2c7207 */ /* 0x001fc80005000000 */
[----:B------:R-:W-:-:S05]  /*38a0*/  SEL R13, R44, RZ, !P1 ;  /* 0x000000ff2c0d7207 */ /* 0x000fca0004800000 */
[----:B------:R-:W-:Y:S01]  /*38b0*/  IMAD.IADD R12, R16, 0x1, R13 ;  /* 0x00000001100c7824 */ /* 0x000fe200078e020d */
[----:B-1----:R-:W-:Y:S01]  /*38c0*/  SEL R13, R22, RZ, !P1 ;  /* 0x000000ff160d7207 */ /* 0x002fe20004800000 */
[----:B------:R-:W-:-:S03]  /*38d0*/  VIADD R22, R43, 0x4 ;  /* 0x000000042b167836 */ /* 0x000fc60000000000 */
[----:B------:R-:W0:Y:S01]  /*38e0*/  SHFL.DOWN PT, R44, R12, 0x4, R27 ;  /* 0x088000000c2c7989 */ /* 0x000e2200000e001b */
[----:B------:R-:W-:Y:S01]  /*38f0*/  IMAD.IADD R13, R18, 0x1, R13 ;  /* 0x00000001120d7824 */ /* 0x000fe200078e020d */
[----:B------:R-:W-:-:S04]  /*3900*/  ISETP.GT.AND P1, PT, R22, R27, PT ;  /* 0x0000001b1600720c */ /* 0x000fc80003f24270 */
[----:B------:R-:W1:Y:S01]  /*3910*/  SHFL.DOWN PT, R16, R13, 0x4, R27 ;  /* 0x088000000d107989 */ /* 0x000e6200000e001b */
[----:B------:R-:W-:-:S04]  /*3920*/  ISETP.NE.AND P2, PT, R13, RZ, PT ;  /* 0x000000ff0d00720c */ /* 0x000fc80003f45270 */
[----:B0-----:R-:W-:-:S04]  /*3930*/  SEL R44, R44, RZ, !P2 ;  /* 0x000000ff2c2c7207 */ /* 0x001fc80005000000 */
[----:B------:R-:W-:Y:S02]  /*3940*/  SEL R23, R44, RZ, !P1 ;  /* 0x000000ff2c177207 */ /* 0x000fe40004800000 */
[----:B-1----:R-:W-:-:S03]  /*3950*/  SEL R16, R16, RZ, !P1 ;  /* 0x000000ff10107207 */ /* 0x002fc60004800000 */
[----:B------:R-:W-:Y:S02]  /*3960*/  IMAD.IADD R26, R12, 0x1, R23 ;  /* 0x000000010c1a7824 */ /* 0x000fe400078e0217 */
[----:B------:R-:W-:Y:S02]  /*3970*/  IMAD.IADD R58, R13, 0x1, R16 ;  /* 0x000000010d3a7824 */ /* 0x000fe400078e0210 */
[----:B------:R-:W-:Y:S01]  /*3980*/  VIADD R23, R43, 0x8 ;  /* 0x000000082b177836 */ /* 0x000fe20000000000 */
[----:B------:R-:W0:Y:S02]  /*3990*/  SHFL.DOWN PT, R44, R26, 0x8, R27 ;  /* 0x090000001a2c7989 */ /* 0x000e2400000e001b */
[----:B------:R-:W-:Y:S02]  /*39a0*/  ISETP.NE.AND P2, PT, R58, RZ, PT ;  /* 0x000000ff3a00720c */ /* 0x000fe40003f45270 */
[----:B------:R-:W1:Y:S01]  /*39b0*/  SHFL.DOWN PT, R12, R58, 0x8, R27 ;  /* 0x090000003a0c7989 */ /* 0x000e6200000e001b */
[----:B------:R-:W-:-:S02]  /*39c0*/  ISETP.GT.AND P1, PT, R23, R27, PT ;  /* 0x0000001b1700720c */ /* 0x000fc40003f24270 */
[----:B0-----:R-:W-:-:S04]  /*39d0*/  SEL R44, R44, RZ, !P2 ;  /* 0x000000ff2c2c7207 */ /* 0x001fc80005000000 */
[----:B------:R-:W-:-:S05]  /*39e0*/  SEL R13, R44, RZ, !P1 ;  /* 0x000000ff2c0d7207 */ /* 0x000fca0004800000 */
[----:B------:R-:W-:Y:S01]  /*39f0*/  IMAD.IADD R18, R26, 0x1, R13 ;  /* 0x000000011a127824 */ /* 0x000fe200078e020d */
[----:B-1----:R-:W-:Y:S02]  /*3a00*/  SEL R13, R12, RZ, !P1 ;  /* 0x000000ff0c0d7207 */ /* 0x002fe40004800000 */
[----:B------:R-:W-:Y:S02]  /*3a10*/  ISETP.GT.AND P1, PT, R25, R27, PT ;  /* 0x0000001b1900720c */ /* 0x000fe40003f24270 */
[----:B------:R-:W0:Y:S01]  /*3a20*/  SHFL.DOWN PT, R44, R18, 0x10, R27 ;  /* 0x0a000000122c7989 */ /* 0x000e2200000e001b */
[----:B------:R-:W-:Y:S02]  /*3a30*/  IMAD.IADD R16, R58, 0x1, R13 ;  /* 0x000000013a107824 */ /* 0x000fe400078e020d */
[----:B------:R-:W1:Y:S03]  /*3a40*/  LDC.64 R12, c[0x0][0x3b0] ;  /* 0x0000ec00ff0c7b82 */ /* 0x000e660000000a00 */
[----:B------:R2:W3:Y:S01]  /*3a50*/  SHFL.DOWN PT, R51, R16, 0x10, R27 ;  /* 0x0a00000010337989 */ /* 0x0004e200000e001b */
[----:B------:R-:W-:-:S04]  /*3a60*/  ISETP.NE.AND P2, PT, R16, RZ, PT ;  /* 0x000000ff1000720c */ /* 0x000fc80003f45270 */
[----:B0-----:R-:W-:Y:S02]  /*3a70*/  SEL R44, R44, RZ, !P2 ;  /* 0x000000ff2c2c7207 */ /* 0x001fe40005000000 */
[----:B-1----:R-:W-:Y:S02]  /*3a80*/  IADD3 R26, P2, PT, R12, 0x200, RZ ;  /* 0x000002000c1a7810 */ /* 0x002fe40007f5e0ff */
[----:B--2---:R-:W-:Y:S02]  /*3a90*/  SEL R27, R44, RZ, !P1 ;  /* 0x000000ff2c1b7207 */ /* 0x004fe40004800000 */
[----:B---3--:R-:W-:Y:S01]  /*3aa0*/  SEL R15, R51, RZ, !P1 ;  /* 0x000000ff330f7207 */ /* 0x008fe20004800000 */
[----:B------:R-:W-:Y:S02]  /*3ab0*/  IMAD.X R51, RZ, RZ, R13, P2 ;  /* 0x000000ffff337224 */ /* 0x000fe400010e060d */
[----:B------:R-:W-:Y:S02]  /*3ac0*/  IMAD.IADD R18, R18, 0x1, R27 ;  /* 0x0000000112127824 */ /* 0x000fe400078e021b */
[----:B------:R-:W-:-:S07]  /*3ad0*/  IMAD.IADD R16, R16, 0x1, R15 ;  /* 0x0000000110107824 */ /* 0x000fce00078e020f */
.L_x_957:
[----:B------:R-:W-:Y:S05]  /*3ae0*/  @!P3 BRA `(.L_x_887) ;  /* 0x000000040024b947 */ /* 0x000fea0003800000 */
.L_x_891:
[----:B------:R-:W-:Y:S02]  /*3af0*/  IMAD.MOV.U32 R27, RZ, RZ, R51 ;  /* 0x000000ffff1b7224 */ /* 0x000fe400078e0033 */
[----:B------:R-:W-:-:S07]  /*3b00*/  IMAD.WIDE R58, R50, 0x10, R26 ;  /* 0x00000010323a7825 */ /* 0x000fce00078e021a */
.L_x_889:
[----:B------:R-:W2:Y:S01]  /*3b10*/  LD.E.128.STRONG.GPU R12, desc[UR10][R58.64+-0x200] ;  /* 0xfffe000a3a0c7980 */ /* 0x000ea2000c10fd00 */
[----:B------:R-:W-:Y:S05]  /*3b20*/  YIELD ;  /* 0x0000000000007946 */ /* 0x000fea0003800000 */
[----:B------:R-:W-:Y:S01]  /*3b30*/  UMOV UR5, 0xffffffff ;  /* 0xffffffff00057882 */ /* 0x000fe20000000000 */
[----:B--2---:R-:W-:-:S04]  /*3b40*/  ISETP.NE.U32.AND P1, PT, R14, 0x63, PT ;  /* 0x000000630e00780c */ /* 0x004fc80003f25070 */
[----:B------:R-:W-:Y:S01]  /*3b50*/  ISETP.NE.AND.EX P1, PT, R15, RZ, PT, P1 ;  /* 0x000000ff0f00720c */ /* 0x000fe20003f25310 */
[----:B------:R-:W-:-:S12]  /*3b60*/  BRA.DIV UR5, `(.L_x_888) ;  /* 0x0000008605dc7947 */ /* 0x000fd8000b800000 */
[----:B------:R-:W-:-:S13]  /*3b70*/  VOTE.ANY P1, !P1 ;  /* 0x0000000000ff7806 */ /* 0x000fda0004820100 */
.L_x_960:
[----:B------:R-:W-:Y:S05]  /*3b80*/  @P1 BRA `(.L_x_889) ;  /* 0xfffffffc00e01947 */ /* 0x000fea000383ffff */
[----:B------:R-:W-:Y:S01]  /*3b90*/  UMOV UR5, 0xffffffff ;  /* 0xffffffff00057882 */ /* 0x000fe20000000000 */
[----:B------:R-:W-:-:S04]  /*3ba0*/  ISETP.NE.U32.AND P5, PT, R14, 0x65, PT ;  /* 0x000000650e00780c */ /* 0x000fc80003fa5070 */
[----:B------:R-:W-:Y:S01]  /*3bb0*/  ISETP.NE.AND.EX P5, PT, R15, RZ, PT, P5 ;  /* 0x000000ff0f00720c */ /* 0x000fe20003fa5350 */
[----:B------:R-:W-:-:S12]  /*3bc0*/  BRA.DIV UR5, `(.L_x_890) ;  /* 0x0000008605e87947 */ /* 0x000fd8000b800000 */
[----:B------:R-:W-:Y:S01]  /*3bd0*/  VOTE.ANY R24, PT, !P5 ;  /* 0x0000000000187806 */ /* 0x000fe200068e0100 */
[----:B------:R-:W-:Y:S01]  /*3be0*/  VIADD R50, R50, 0xffffffe0 ;  /* 0xffffffe032327836 */ /* 0x000fe20000000000 */
[----:B------:R-:W-:Y:S02]  /*3bf0*/  ISETP.NE.AND P2, PT, R12, RZ, PT ;  /* 0x000000ff0c00720c */ /* 0x000fe40003f45270 */
[----:B------:R-:W-:Y:S02]  /*3c00*/  LOP3.LUT R24, R24, 0x80000000, R17, 0xec, !PT ;  /* 0x8000000018187812 */ /* 0x000fe400078eec11 */
[----:B------:R-:W-:-:S03]  /*3c10*/  ISETP.NE.U32.AND P3, PT, R14, 0x65, PT ;  /* 0x000000650e00780c */ /* 0x000fc60003f65070 */
[----:B------:R-:W-:Y:S01]  /*3c20*/  VIADD R27, R24, 0xffffffff ;  /* 0xffffffff181b7836 */ /* 0x000fe20000000000 */
[----:B------:R-:W-:-:S04]  /*3c30*/  ISETP.NE.AND.EX P3, PT, R15, RZ, PT, P3 ;  /* 0x000000ff0f00720c */ /* 0x000fc80003f65330 */
[----:B------:R-:W-:Y:S01]  /*3c40*/  LOP3.LUT R27, R24, R27, RZ, 0xc, !PT ;  /* 0x0000001b181b7212 */ /* 0x000fe200078e0cff */
[----:B------:R-:W-:-:S05]  /*3c50*/  VIADD R24, R43, 0x2 ;  /* 0x000000022b187836 */ /* 0x000fca0000000000 */
[----:B------:R-:W0:Y:S03]  /*3c60*/  POPC R27, R27 ;  /* 0x0000001b001b7309 */ /* 0x000e260000000000 */
[----:B------:R-:W-:Y:S01]  /*3c70*/  VOTE.ALL P3, P3 ;  /* 0x0000000000ff7806 */ /* 0x000fe20001860000 */
[----:B0-----:R-:W0:Y:S01]  /*3c80*/  SHFL.DOWN PT, R44, R13, 0x1, R27 ;  /* 0x082000000d2c7989 */ /* 0x001e2200000e001b */
[----:B------:R-:W-:-:S03]  /*3c90*/  ISETP.GE.AND P1, PT, R43, R27, PT ;  /* 0x0000001b2b00720c */ /* 0x000fc60003f26270 */
[----:B------:R-:W1:Y:S01]  /*3ca0*/  SHFL.DOWN PT, R58, R12, 0x1, R27 ;  /* 0x082000000c3a7989 */ /* 0x000e6200000e001b */
[----:B0-----:R-:W-:Y:S02]  /*3cb0*/  SEL R44, R44, RZ, !P2 ;  /* 0x000000ff2c2c7207 */ /* 0x001fe40005000000 */
[----:B-1----:R-:W-:Y:S02]  /*3cc0*/  SEL R59, R58, RZ, !P1 ;  /* 0x000000ff3a3b7207 */ /* 0x002fe40004800000 */
[----:B------:R-:W-:Y:S02]  /*3cd0*/  SEL R44, R44, RZ, !P1 ;  /* 0x000000ff2c2c7207 */ /* 0x000fe40004800000 */
[----:B------:R-:W-:Y:S01]  /*3ce0*/  ISETP.GT.AND P1, PT, R24, R27, PT ;  /* 0x0000001b1800720c */ /* 0x000fe20003f24270 */
[----:B------:R-:W-:Y:S02]  /*3cf0*/  IMAD.IADD R59, R12, 0x1, R59 ;  /* 0x000000010c3b7824 */ /* 0x000fe400078e023b */
[----:B------:R-:W-:-:S03]  /*3d00*/  IMAD.IADD R12, R13, 0x1, R44 ;  /* 0x000000010d0c7824 */ /* 0x000fc600078e022c */
[----:B------:R-:W0:Y:S01]  /*3d10*/  SHFL.DOWN PT, R13, R59, 0x2, R27 ;  /* 0x084000003b0d7989 */ /* 0x000e2200000e001b */
[----:B------:R-:W-:-:S03]  /*3d20*/  ISETP.NE.AND P2, PT, R59, RZ, PT ;  /* 0x000000ff3b00720c */ /* 0x000fc60003f45270 */
[----:B------:R-:W1:Y:S01]  /*3d30*/  SHFL.DOWN PT, R44, R12, 0x2, R27 ;  /* 0x084000000c2c7989 */ /* 0x000e6200000e001b */
[----:B0-----:R-:W-:Y:S02]  /*3d40*/  SEL R58, R13, RZ, !P1 ;  /* 0x000000ff0d3a7207 */ /* 0x001fe40004800000 */
[----:B-1----:R-:W-:-:S03]  /*3d50*/  SEL R44, R44, RZ, !P2 ;  /* 0x000000ff2c2c7207 */ /* 0x002fc60005000000 */
[----:B------:R-:W-:Y:S01]  /*3d60*/  IMAD.IADD R58, R59, 0x1, R58 ;  /* 0x000000013b3a7824 */ /* 0x000fe200078e023a */
[----:B------:R-:W-:-:S04]  /*3d70*/  SEL R13, R44, RZ, !P1 ;  /* 0x000000ff2c0d7207 */ /* 0x000fc80004800000 */
[----:B------:R-:W-:Y:S02]  /*3d80*/  ISETP.NE.AND P2, PT, R58, RZ, PT ;  /* 0x000000ff3a00720c */ /* 0x000fe40003f45270 */
[----:B------:R-:W-:Y:S01]  /*3d90*/  ISETP.GT.AND P1, PT, R22, R27, PT ;  /* 0x0000001b1600720c */ /* 0x000fe20003f24270 */
[----:B------:R-:W-:Y:S02]  /*3da0*/  IMAD.IADD R13, R12, 0x1, R13 ;  /* 0x000000010c0d7824 */ /* 0x000fe400078e020d */
[----:B------:R-:W0:Y:S04]  /*3db0*/  SHFL.DOWN PT, R12, R58, 0x4, R27 ;  /* 0x088000003a0c7989 */ /* 0x000e2800000e001b */
[----:B------:R-:W1:Y:S01]  /*3dc0*/  SHFL.DOWN PT, R44, R13, 0x4, R27 ;  /* 0x088000000d2c7989 */ /* 0x000e6200000e001b */
[----:B0-----:R-:W-:-:S02]  /*3dd0*/  SEL R59, R12, RZ, !P1 ;  /* 0x000000ff0c3b7207 */ /* 0x001fc40004800000 */
[----:B-1----:R-:W-:-:S03]  /*3de0*/  SEL R44, R44, RZ, !P2 ;  /* 0x000000ff2c2c7207 */ /* 0x002fc60005000000 */
[----:B------:R-:W-:Y:S01]  /*3df0*/  IMAD.IADD R58, R58, 0x1, R59 ;  /* 0x000000013a3a7824 */ /* 0x000fe200078e023b */
[----:B------:R-:W-:-:S04]  /*3e00*/  SEL R44, R44, RZ, !P1 ;  /* 0x000000ff2c2c7207 */ /* 0x000fc80004800000 */
[----:B------:R-:W0:Y:S01]  /*3e10*/  SHFL.DOWN PT, R12, R58, 0x8, R27 ;  /* 0x090000003a0c7989 */ /* 0x000e2200000e001b */
[----:B------:R-:W-:Y:S01]  /*3e20*/  ISETP.NE.AND P2, PT, R58, RZ, PT ;  /* 0x000000ff3a00720c */ /* 0x000fe20003f45270 */
[----:B------:R-:W-:Y:S01]  /*3e30*/  IMAD.IADD R59, R13, 0x1, R44 ;  /* 0x000000010d3b7824 */ /* 0x000fe200078e022c */
[----:B------:R-:W-:-:S04]  /*3e40*/  ISETP.GT.AND P1, PT, R23, R27, PT ;  /* 0x0000001b1700720c */ /* 0x000fc80003f24270 */
[----:B------:R-:W1:Y:S01]  /*3e50*/  SHFL.DOWN PT, R44, R59, 0x8, R27 ;  /* 0x090000003b2c7989 */ /* 0x000e6200000e001b */
[----:B0-----:R-:W-:-:S05]  /*3e60*/  SEL R13, R12, RZ, !P1 ;  /* 0x000000ff0c0d7207 */ /* 0x001fca0004800000 */
[----:B------:R-:W-:Y:S01]  /*3e70*/  IMAD.IADD R13, R58, 0x1, R13 ;  /* 0x000000013a0d7824 */ /* 0x000fe200078e020d */
[----:B-1----:R-:W-:-:S04]  /*3e80*/  SEL R44, R44, RZ, !P2 ;  /* 0x000000ff2c2c7207 */ /* 0x002fc80005000000 */
[----:B------:R-:W0:Y:S01]  /*3e90*/  SHFL.DOWN PT, R58, R13, 0x10, R27 ;  /* 0x0a0000000d3a7989 */ /* 0x000e2200000e001b */
[----:B------:R-:W-:Y:S02]  /*3ea0*/  ISETP.NE.AND P2, PT, R13, RZ, PT ;  /* 0x000000ff0d00720c */ /* 0x000fe40003f45270 */
[----:B------:R-:W-:Y:S02]  /*3eb0*/  SEL R44, R44, RZ, !P1 ;  /* 0x000000ff2c2c7207 */ /* 0x000fe40004800000 */
[----:B------:R-:W-:-:S03]  /*3ec0*/  ISETP.GT.AND P1, PT, R25, R27, PT ;  /* 0x0000001b1900720c */ /* 0x000fc60003f24270 */
[----:B------:R-:W-:-:S05]  /*3ed0*/  IMAD.IADD R12, R59, 0x1, R44 ;  /* 0x000000013b0c7824 */ /* 0x000fca00078e022c */
[----:B------:R-:W1:Y:S01]  /*3ee0*/  SHFL.DOWN PT, R44, R12, 0x10, R27 ;  /* 0x0a0000000c2c7989 */ /* 0x000e6200000e001b */
[----:B0-----:R-:W-:Y:S02]  /*3ef0*/  SEL R58, R58, RZ, !P1 ;  /* 0x000000ff3a3a7207 */ /* 0x001fe40004800000 */
[----:B-1----:R-:W-:Y:S02]  /*3f00*/  SEL R44, R44, RZ, !P2 ;  /* 0x000000ff2c2c7207 */ /* 0x002fe40005000000 */
[----:B------:R-:W-:Y:S02]  /*3f10*/  ISETP.NE.AND P2, PT, R16, RZ, PT ;  /* 0x000000ff1000720c */ /* 0x000fe40003f45270 */
[----:B------:R-:W-:Y:S02]  /*3f20*/  SEL R15, R44, RZ, !P1 ;  /* 0x000000ff2c0f7207 */ /* 0x000fe40004800000 */
[----:B------:R-:W-:-:S03]  /*3f30*/  IADD3 R16, PT, PT, R13, R58, R16 ;  /* 0x0000003a0d107210 */ /* 0x000fc60007ffe010 */
[----:B------:R-:W-:-:S05]  /*3f40*/  IMAD.IADD R15, R12, 0x1, R15 ;  /* 0x000000010c0f7824 */ /* 0x000fca00078e020f */
[----:B------:R-:W-:-:S05]  /*3f50*/  SEL R15, R15, RZ, !P2 ;  /* 0x000000ff0f0f7207 */ /* 0x000fca0005000000 */
[----:B------:R-:W-:-:S07]  /*3f60*/  IMAD.IADD R18, R15, 0x1, R18 ;  /* 0x000000010f127824 */ /* 0x000fce00078e0212 */
.L_x_974:
[----:B------:R-:W-:Y:S05]  /*3f70*/  @P3 BRA `(.L_x_891) ;  /* 0xfffffff800dc3947 */ /* 0x000fea000383ffff */
.L_x_887:
[----:B------:R-:W-:Y:S01]  /*3f80*/  ISETP.NE.AND P1, PT, R43, RZ, PT ;  /* 0x000000ff2b00720c */ /* 0x000fe20003f25270 */
[----:B------:R-:W-:Y:S01]  /*3f90*/  BSSY.RECONVERGENT B0, `(.L_x_892) ;  /* 0x0000014000007945 */ /* 0x000fe20003800200 */
[----:B------:R-:W-:-:S11]  /*3fa0*/  IMAD.MOV.U32 R17, RZ, RZ, R18 ;  /* 0x000000ffff117224 */ /* 0x000fd600078e0012 */
[----:B------:R-:W0:Y:S01]  /*3fb0*/  @!P1 S2R R13, SR_CgaCtaId ;  /* 0x00000000000d9919 */ /* 0x000e220000008800 */
[----:B------:R-:W-:-:S04]  /*3fc0*/  @!P1 MOV R12, 0x400 ;  /* 0x00000400000c9802 */ /* 0x000fc80000000f00 */
[----:B0-----:R-:W-:Y:S01]  /*3fd0*/  @!P1 LEA R22, R13, R12, 0x18 ;  /* 0x0000000c0d169211 */ /* 0x001fe200078ec0ff */
[----:B------:R-:W-:Y:S06]  /*3fe0*/  @P0 BRA `(.L_x_893) ;  /* 0x0000000000380947 */ /* 0x000fec0003800000 */
[----:B------:R-:W0:Y:S01]  /*3ff0*/  S2UR UR6, SR_CgaCtaId ;  /* 0x00000000000679c3 */ /* 0x000e220000008800 */
[C---:B------:R-:W-:Y:S01]  /*4000*/  ISETP.NE.AND P0, PT, R19.reuse, RZ, PT ;  /* 0x000000ff1300720c */ /* 0x040fe20003f05270 */
[----:B------:R-:W-:Y:S01]  /*4010*/  UMOV UR5, 0x400 ;  /* 0x0000040000057882 */ /* 0x000fe20000000000 */
[----:B------:R-:W-:Y:S02]  /*4020*/  IMAD.IADD R19, R19, 0x1, R16 ;  /* 0x0000000113137824 */ /* 0x000fe400078e0210 */
[----:B------:R-:W-:Y:S01]  /*4030*/  SEL R13, R18, RZ, !P0 ;  /* 0x000000ff120d7207 */ /* 0x000fe20004000000 */
[----:B------:R-:W-:Y:S02]  /*4040*/  IMAD.MOV.U32 R14, RZ, RZ, 0x65 ;  /* 0x00000065ff0e7424 */ /* 0x000fe400078e00ff */
[----:B------:R-:W-:Y:S02]  /*4050*/  IMAD.MOV.U32 R15, RZ, RZ, 0x0 ;  /* 0x00000000ff0f7424 */ /* 0x000fe400078e00ff */
[----:B------:R-:W-:-:S02]  /*4060*/  IMAD.IADD R13, R20, 0x1, R13 ;  /* 0x00000001140d7824 */ /* 0x000fc400078e020d */
[----:B------:R-:W-:-:S05]  /*4070*/  IMAD.MOV.U32 R12, RZ, RZ, R19 ;  /* 0x000000ffff0c7224 */ /* 0x000fca00078e0013 */
[----:B------:R1:W-:Y:S01]  /*4080*/  ST.E.128.STRONG.GPU desc[UR10][R60.64+0x200], R12 ;  /* 0x0002000c3c007985 */ /* 0x0003e2000c10fd0a */
[----:B0-----:R-:W-:-:S09]  /*4090*/  ULEA UR5, UR6, UR5, 0x18 ;  /* 0x0000000506057291 */ /* 0x001fd2000f8ec0ff */
[----:B------:R1:W-:Y:S04]  /*40a0*/  STS.64 [UR5+0x68], R18 ;  /* 0x00006812ff007988 */ /* 0x0003e80008000a05 */
[----:B------:R1:W-:Y:S04]  /*40b0*/  STS [UR5+0x70], R13 ;  /* 0x0000700dff007988 */ /* 0x0003e80008000805 */
[----:B------:R1:W-:Y:S02]  /*40c0*/  STS [UR5+0x64], R16 ;  /* 0x00006410ff007988 */ /* 0x0003e40008000805 */
.L_x_893:
[----:B------:R-:W-:Y:S05]  /*40d0*/  BSYNC.RECONVERGENT B0 ;  /* 0x0000000000007941 */ /* 0x000fea0003800200 */
.L_x_892:
[----:B------:R0:W-:Y:S01]  /*40e0*/  @!P1 STS.64 [R22+0x48], R16 ;  /* 0x0000481016009388 */ /* 0x0001e20000000a00 */
[----:B------:R-:W-:Y:S02]  /*40f0*/  @!P1 IMAD.MOV.U32 R21, RZ, RZ, R16 ;  /* 0x000000ffff159224 */ /* 0x000fe400078e0010 */
[----:B------:R-:W-:-:S07]  /*4100*/  @!P1 IMAD.MOV.U32 R45, RZ, RZ, R18 ;  /* 0x000000ffff2d9224 */ /* 0x000fce00078e0012 */
.L_x_881:
[----:B------:R-:W-:Y:S05]  /*4110*/  WARPSYNC.ALL ;  /* 0x0000000000007948 */ /* 0x000fea0003800000 */
[----:B------:R-:W-:Y:S01]  /*4120*/  ISETP.NE.AND P2, PT, R0, RZ, PT ;  /* 0x000000ff0000720c */ /* 0x000fe20003f45270 */
[----:B------:R-:W2:Y:S08]  /*4130*/  S2UR UR5, SR_CgaCtaId ;  /* 0x00000000000579c3 */ /* 0x000eb00000008800 */
[----:B------:R-:W-:Y:S04]  /*4140*/  BAR.SYNC.DEFER_BLOCKING 0x0 ;  /* 0x0000000000007b1d */ /* 0x000fe80000010000 */
[----:B------:R-:W-:-:S02]  /*4150*/  @P2 ISETP.NE.AND P1, PT, R21, RZ, PT ;  /* 0x000000ff1500220c */ /* 0x000fc40003f25270 */
[----:B------:R-:W-:Y:S01]  /*4160*/  ISETP.NE.U32.AND P0, PT, R34, R56, PT ;  /* 0x000000382200720c */ /* 0x000fe20003f05070 */
[----:B------:R-:W-:-:S03]  /*4170*/  UMOV UR4, 0x400 ;  /* 0x0000040000047882 */ /* 0x000fc60000000000 */
[----:B------:R-:W-:Y:S01]  /*4180*/  ISETP.NE.AND.EX P0, PT, R35, R57, PT, P0 ;  /* 0x000000392300720c */ /* 0x000fe20003f05300 */
[----:B--2---:R-:W-:-:S09]  /*4190*/  ULEA UR8, UR5, UR4, 0x18 ;  /* 0x0000000405087291 */ /* 0x004fd2000f8ec0ff */
[----:B-1----:R-:W1:Y:S02]  /*41a0*/  @P2 LDS.64 R12, [UR8+0x48] ;  /* 0x00004808ff0c2984 */ /* 0x002e640008000a00 */
[----:B-1----:R-:W-:Y:S01]  /*41b0*/  @P2 SEL R14, R13, RZ, !P1 ;  /* 0x000000ff0d0e2207 */ /* 0x002fe20004800000 */
[----:B------:R-:W-:Y:S01]  /*41c0*/  @P2 IMAD.IADD R12, R21, 0x1, R12 ;  /* 0x00000001150c2824 */ /* 0x000fe200078e020c */
[----:B------:R-:W-:-:S03]  /*41d0*/  ISETP.NE.U32.AND P1, PT, R56, R54, PT ;  /* 0x000000363800720c */ /* 0x000fc60003f25070 */
[----:B------:R-:W-:Y:S01]  /*41e0*/  @P2 IMAD.IADD R45, R45, 0x1, R14 ;  /* 0x000000012d2d2824 */ /* 0x000fe200078e020e */
[----:B------:R-:W-:Y:S01]  /*41f0*/  ISETP.NE.AND.EX P3, PT, R57, R55, PT, P1 ;  /* 0x000000373900720c */ /* 0x000fe20003f65310 */
[----:B------:R-:W-:Y:S01]  /*4200*/  @P2 IMAD.MOV.U32 R21, RZ, RZ, R12 ;  /* 0x000000ffff152224 */ /* 0x000fe200078e000c */
[----:B------:R-:W-:Y:S02]  /*4210*/  ISETP.NE.U32.AND P1, PT, R54, R52, PT ;  /* 0x000000343600720c */ /* 0x000fe40003f25070 */
[----:B------:R-:W-:Y:S01]  /*4220*/  SEL R13, R45, RZ, !P0 ;  /* 0x000000ff2d0d7207 */ /* 0x000fe20004000000 */
[----:B------:R-:W-:Y:S02]  /*4230*/  VIADD R23, R21, 0x1 ;  /* 0x0000000115177836 */ /* 0x000fe40000000000 */
[----:B------:R-:W-:Y:S02]  /*4240*/  IMAD.IADD R36, R36, 0x1, R21 ;  /* 0x0000000124247824 */ /* 0x000fe400078e0215 */
[----:B------:R-:W-:-:S02]  /*4250*/  IMAD.IADD R2, R2, 0x1, R13 ;  /* 0x0000000102027824 */ /* 0x000fc400078e020d */
[----:B------:R-:W1:Y:S01]  /*4260*/  LDS R13, [UR8+0x74] ;  /* 0x00007408ff0d7984 */ /* 0x000e620008000800 */
[--C-:B------:R-:W-:Y:S02]  /*4270*/  IMAD.IADD R37, R37, 0x1, R21.reuse ;  /* 0x0000000125257824 */ /* 0x100fe400078e0215 */
[----:B------:R-:W-:Y:S01]  /*4280*/  SEL R14, R2, RZ, !P3 ;  /* 0x000000ff020e7207 */ /* 0x000fe20005800000 */
[--C-:B------:R-:W-:Y:S01]  /*4290*/  IMAD.IADD R38, R38, 0x1, R21.reuse ;  /* 0x0000000126267824 */ /* 0x100fe200078e0215 */
[----:B------:R-:W-:Y:S01]  /*42a0*/  ISETP.NE.AND.EX P3, PT, R55, R53, PT, P1 ;  /* 0x000000353700720c */ /* 0x000fe20003f65310 */
[--C-:B------:R-:W-:Y:S01]  /*42b0*/  IMAD.IADD R39, R39, 0x1, R21.reuse ;  /* 0x0000000127277824 */ /* 0x100fe200078e0215 */
[----:B------:R-:W-:Y:S01]  /*42c0*/  ISETP.NE.U32.AND P1, PT, R52, R48, PT ;  /* 0x000000303400720c */ /* 0x000fe20003f25070 */
[----:B------:R-:W-:Y:S02]  /*42d0*/  IMAD.IADD R3, R3, 0x1, R14 ;  /* 0x0000000103037824 */ /* 0x000fe400078e020e */
[----:B------:R-:W-:-:S02]  /*42e0*/  IMAD.IADD R51, R40, 0x1, R21 ;  /* 0x0000000128337824 */ /* 0x000fc400078e0215 */
[--C-:B------:R-:W-:Y:S01]  /*42f0*/  IMAD.IADD R59, R41, 0x1, R21.reuse ;  /* 0x00000001293b7824 */ /* 0x100fe200078e0215 */
[----:B------:R-:W-:Y:S01]  /*4300*/  SEL R15, R3, RZ, !P3 ;  /* 0x000000ff030f7207 */ /* 0x000fe20005800000 */
[--C-:B------:R-:W-:Y:S01]  /*4310*/  IMAD.IADD R44, R42, 0x1, R21.reuse ;  /* 0x000000012a2c7824 */ /* 0x100fe200078e0215 */
[----:B------:R-:W-:Y:S01]  /*4320*/  ISETP.NE.AND.EX P3, PT, R53, R49, PT, P1 ;  /* 0x000000313500720c */ /* 0x000fe20003f65310 */
[----:B------:R-:W-:Y:S01]  /*4330*/  @!P0 IMAD.MOV R23, RZ, RZ, R21 ;  /* 0x000000ffff178224 */ /* 0x000fe200078e0215 */
[----:B------:R-:W-:Y:S01]  /*4340*/  ISETP.NE.U32.AND P1, PT, R48, R46, PT ;  /* 0x0000002e3000720c */ /* 0x000fe20003f25070 */
[----:B------:R-:W-:-:S05]  /*4350*/  IMAD.IADD R4, R4, 0x1, R15 ;  /* 0x0000000104047824 */ /* 0x000fca00078e020f */
[----:B------:R-:W-:Y:S02]  /*4360*/  SEL R14, R4, RZ, !P3 ;  /* 0x000000ff040e7207 */ /* 0x000fe40005800000 */
[----:B------:R-:W-:Y:S02]  /*4370*/  ISETP.NE.AND.EX P3, PT, R49, R47, PT, P1 ;  /* 0x0000002f3100720c */ /* 0x000fe40003f65310 */
[----:B------:R-:W-:Y:S01]  /*4380*/  ISETP.NE.U32.AND P1, PT, R46, R30, PT ;  /* 0x0000001e2e00720c */ /* 0x000fe20003f25070 */
[----:B------:R-:W-:-:S05]  /*4390*/  IMAD.IADD R5, R5, 0x1, R14 ;  /* 0x0000000105057824 */ /* 0x000fca00078e020e */
[----:B------:R-:W-:Y:S02]  /*43a0*/  SEL R15, R5, RZ, !P3 ;  /* 0x000000ff050f7207 */ /* 0x000fe40005800000 */
[----:B------:R-:W-:Y:S02]  /*43b0*/  ISETP.NE.AND.EX P3, PT, R47, R31, PT, P1 ;  /* 0x0000001f2f00720c */ /* 0x000fe40003f65310 */
[----:B------:R-:W-:Y:S01]  /*43c0*/  ISETP.NE.U32.AND P1, PT, R30, R28, PT ;  /* 0x0000001c1e00720c */ /* 0x000fe20003f25070 */
[----:B------:R-:W-:-:S03]  /*43d0*/  IMAD.IADD R6, R6, 0x1, R15 ;  /* 0x0000000106067824 */ /* 0x000fc600078e020f */
[----:B------:R-:W-:Y:S02]  /*43e0*/  ISETP.NE.AND.EX P1, PT, R31, R29, PT, P1 ;  /* 0x0000001d1f00720c */ /* 0x000fe40003f25310 */
[----:B------:R-:W-:-:S05]  /*43f0*/  SEL R14, R6, RZ, !P3 ;  /* 0x000000ff060e7207 */ /* 0x000fca0005800000 */
[----:B------:R-:W-:-:S05]  /*4400*/  IMAD.IADD R7, R7, 0x1, R14 ;  /* 0x0000000107077824 */ /* 0x000fca00078e020e */
[----:B------:R-:W-:Y:S02]  /*4410*/  SEL R15, R7, RZ, !P1 ;  /* 0x000000ff070f7207 */ /* 0x000fe40004800000 */
[----:B------:R-:W-:-:S03]  /*4420*/  ISETP.NE.U32.AND P1, PT, R28, R10, PT ;  /* 0x0000000a1c00720c */ /* 0x000fc60003f25070 */
[----:B------:R-:W-:Y:S01]  /*4430*/  IMAD.IADD R8, R8, 0x1, R15 ;  /* 0x0000000108087824 */ /* 0x000fe200078e020f */
[----:B------:R-:W-:-:S04]  /*4440*/  ISETP.NE.AND.EX P1, PT, R29, R11, PT, P1 ;  /* 0x0000000b1d00720c */ /* 0x000fc80003f25310 */
[----:B------:R-:W-:Y:S02]  /*4450*/  SEL R12, R8, RZ, !P1 ;  /* 0x000000ff080c7207 */ /* 0x000fe40004800000 */
[----:B-1----:R-:W-:-:S03]  /*4460*/  ISETP.GE.AND P1, PT, R13, 0x101, PT ;  /* 0x000001010d00780c */ /* 0x002fc60003f26270 */
[----:B------:R-:W-:-:S10]  /*4470*/  IMAD.IADD R9, R9, 0x1, R12 ;  /* 0x0000000109097824 */ /* 0x000fd400078e020c */
[----:B------:R-:W-:Y:S05]  /*4480*/  @!P1 BRA `(.L_x_894) ;  /* 0x0000001000089947 */ /* 0x000fea0003800000 */
[----:B------:R-:W1:Y:S01]  /*4490*/  LDS R12, [UR8+0x64] ;  /* 0x00006408ff0c7984 */ /* 0x000e620008000800 */
        /* <DEDUP_REMOVED lines=8> */
[----:B------:R-:W-:Y:S02]  /*4520*/  ISETP.NE.AND.EX P1, PT, R55, R53, PT, P1 ;  /* 0x000000353700720c */ /* 0x000fe40003f25310 */
[----:B------:R-:W-:Y:S02]  /*4530*/  ISETP.NE.U32.AND P6, PT, R30, R28, PT ;  /* 0x0000001c1e00720c */ /* 0x000fe40003fc5070 */
[----:B------:R-:W-:Y:S02]  /*4540*/  ISETP.NE.AND.EX P2, PT, R53, R49, PT, P2 ;  /* 0x000000313500720c */ /* 0x000fe40003f45320 */
[----:B------:R-:W-:-:S02]  /*4550*/  ISETP.NE.U32.AND P0, PT, R10, R32, PT ;  /* 0x000000200a00720c */ /* 0x000fc40003f05070 */
[----:B------:R-:W-:Y:S02]  /*4560*/  ISETP.NE.AND.EX P3, PT, R49, R47, PT, P3 ;  /* 0x0000002f3100720c */ /* 0x000fe40003f65330 */
[----:B------:R-:W-:Y:S02]  /*4570*/  ISETP.NE.AND.EX P6, PT, R31, R29, PT, P6 ;  /* 0x0000001d1f00720c */ /* 0x000fe40003fc5360 */
[----:B------:R-:W-:Y:S01]  /*4580*/  ISETP.NE.AND.EX P0, PT, R11, R33, PT, P0 ;  /* 0x000000210b00720c */ /* 0x000fe20003f05300 */
[--C-:B-1----:R-:W-:Y:S02]  /*4590*/  @P4 IMAD.IADD R21, R21, 0x1, -R12.reuse ;  /* 0x0000000115154824 */ /* 0x102fe400078e0a0c */
        /* <DEDUP_REMOVED lines=22> */
[----:B------:R1:W-:Y:S01]  /*4700*/  @P1 STS [R36+0x8], R3 ;  /* 0x0000080324001388 */ /* 0x0003e20000000800 */
[----:B------:R-:W-:Y:S01]  /*4710*/  ISETP.GE.AND P1, PT, R0, R13, PT ;  /* 0x0000000d0000720c */ /* 0x000fe20003f26270 */
        /* <DEDUP_REMOVED lines=18> */
[----:B-1----:R-:W-:Y:S01]  /*4840*/  LOP3.LUT R2, RZ, R0, RZ, 0x33, !PT ;  /* 0x00000000ff027212 */ /* 0x002fe200078e33ff */
[----:B------:R-:W-:Y:S04]  /*4850*/  BSSY.RECONVERGENT B0, `(.L_x_895) ;  /* 0x000001c000007945 */ /* 0x000fe80003800200 */
[----:B------:R-:W-:-:S05]  /*4860*/  IMAD.IADD R2, R13, 0x1, R2 ;  /* 0x000000010d027824 */ /* 0x000fca00078e0202 */
[C---:B------:R-:W-:Y:S02]  /*4870*/  LOP3.LUT R3, R2.reuse, 0x300, RZ, 0xc0, !PT ;  /* 0x0000030002037812 */ /* 0x040fe400078ec0ff */
[----:B------:R-:W-:Y:S02]  /*4880*/  ISETP.GE.U32.AND P1, PT, R2, 0x300, PT ;  /* 0x000003000200780c */ /* 0x000fe40003f26070 */
[----:B------:R-:W-:-:S13]  /*4890*/  ISETP.NE.AND P0, PT, R3, 0x300, PT ;  /* 0x000003000300780c */ /* 0x000fda0003f05270 */
[----:B------:R-:W-:Y:S05]  /*48a0*/  @!P0 BRA `(.L_x_896) ;  /* 0x0000000000588947 */ /* 0x000fea0003800000 */
[----:B------:R-:W1:Y:S01]  /*48b0*/  LDC.64 R8, c[0x0][0x3a0] ;  /* 0x0000e800ff087b82 */ /* 0x000e620000000a00 */
[----:B------:R-:W-:Y:S01]  /*48c0*/  LEA.HI R2, R2, 0x1, RZ, 0x18 ;  /* 0x0000000102027811 */ /* 0x000fe200078fc0ff */
[----:B------:R-:W-:-:S04]  /*48d0*/  IMAD.IADD R15, R0, 0x1, R12 ;  /* 0x00000001000f7824 */ /* 0x000fc800078e020c */
[C---:B------:R-:W-:Y:S01]  /*48e0*/  IMAD.SHL.U32 R3, R2.reuse, 0x100, RZ ;  /* 0x0000010002037824 */ /* 0x040fe200078e00ff */
[----:B------:R-:W-:Y:S01]  /*48f0*/  LOP3.LUT R2, R2, 0x3, RZ, 0xc0, !PT ;  /* 0x0000000302027812 */ /* 0x000fe200078ec0ff */
[----:B------:R-:W2:Y:S03]  /*4900*/  LDC.64 R10, c[0x0][0x398] ;  /* 0x0000e600ff0a7b82 */ /* 0x000ea60000000a00 */
[----:B------:R-:W-:Y:S01]  /*4910*/  LOP3.LUT R5, R3, 0x300, RZ, 0xc0, !PT ;  /* 0x0000030003057812 */ /* 0x000fe200078ec0ff */
[----:B0-----:R-:W-:Y:S01]  /*4920*/  IMAD.MOV R16, RZ, RZ, -R2 ;  /* 0x000000ffff107224 */ /* 0x001fe200078e0a02 */
[----:B------:R-:W-:-:S03]  /*4930*/  LEA R3, R0, UR8, 0x4 ;  /* 0x0000000800037c11 */ /* 0x000fc6000f8e20ff */
[----:B------:R-:W-:Y:S02]  /*4940*/  IMAD.IADD R0, R0, 0x1, R5 ;  /* 0x0000000100007824 */ /* 0x000fe400078e0205 */
[----:B------:R-:W-:-:S07]  /*4950*/  VIADD R14, R3, 0x8 ;  /* 0x00000008030e7836 */ /* 0x000fce0000000000 */
.L_x_897:
[----:B----4-:R-:W0:Y:S01]  /*4960*/  LDS.64 R6, [R14+-0x8] ;  /* 0xfffff8000e067984 */ /* 0x010e220000000a00 */
[----:B--2---:R-:W-:-:S03]  /*4970*/  IMAD.WIDE R4, R15, 0x8, R10 ;  /* 0x000000080f047825 */ /* 0x004fc600078e020a */
[----:B------:R2:W3:Y:S01]  /*4980*/  LDS R17, [R14] ;  /* 0x000000000e117984 */ /* 0x0004e20000000800 */
[----:B-1----:R-:W-:-:S04]  /*4990*/  IMAD.WIDE R2, R15, 0x4, R8 ;  /* 0x000000040f027825 */ /* 0x002fc800078e0208 */
[----:B------:R-:W-:Y:S02]  /*49a0*/  VIADD R16, R16, 0x1 ;  /* 0x0000000110107836 */ /* 0x000fe40000000000 */
[----:B------:R-:W-:Y:S02]  /*49b0*/  VIADD R15, R15, 0x100 ;  /* 0x000001000f0f7836 */ /* 0x000fe40000000000 */
[----:B--2---:R-:W-:Y:S01]  /*49c0*/  VIADD R14, R14, 0x1000 ;  /* 0x000010000e0e7836 */ /* 0x004fe20000000000 */
[----:B------:R-:W-:Y:S01]  /*49d0*/  ISETP.NE.AND P0, PT, R16, RZ, PT ;  /* 0x000000ff1000720c */ /* 0x000fe20003f05270 */
[----:B0-----:R4:W-:Y:S04]  /*49e0*/  STG.E.64 desc[UR10][R4.64], R6 ;  /* 0x0000000604007986 */ /* 0x0019e8000c101b0a */
[----:B---3--:R4:W-:Y:S08]  /*49f0*/  STG.E desc[UR10][R2.64], R17 ;  /* 0x0000001102007986 */ /* 0x0089f0000c10190a */
[----:B------:R-:W-:Y:S05]  /*4a00*/  @P0 BRA `(.L_x_897) ;  /* 0xfffffffc00d40947 */ /* 0x000fea000383ffff */
.L_x_896:
[----:B------:R-:W-:Y:S05]  /*4a10*/  BSYNC.RECONVERGENT B0 ;  /* 0x0000000000007941 */ /* 0x000fea0003800200 */
.L_x_895:
[----:B------:R-:W-:Y:S05]  /*4a20*/  @!P1 EXIT ;  /* 0x000000000000994d */ /* 0x000fea0003800000 */
[----:B------:R-:W1:Y:S01]  /*4a30*/  LDCU.64 UR4, c[0x0][0x398] ;  /* 0x00007300ff0477ac */ /* 0x000e620008000a00 */
[----:B----4-:R-:W-:Y:S01]  /*4a40*/  IMAD.IADD R2, R13, 0x1, -R0 ;  /* 0x000000010d027824 */ /* 0x010fe200078e0a00 */
[C---:B------:R-:W-:Y:S01]  /*4a50*/  LEA R6, R0.reuse, UR8, 0x4 ;  /* 0x0000000800067c11 */ /* 0x040fe2000f8e20ff */
[----:B------:R-:W-:Y:S01]  /*4a60*/  BSSY.RECONVERGENT B0, `(.L_x_898) ;  /* 0x0000061000007945 */ /* 0x000fe20003800200 */
[----:B------:R-:W2:Y:S01]  /*4a70*/  LDCU.64 UR6, c[0x0][0x3a0] ;  /* 0x00007400ff0677ac */ /* 0x000ea20008000a00 */
[----:B------:R-:W-:Y:S01]  /*4a80*/  IMAD.IADD R43, R0, 0x1, R12 ;  /* 0x00000001002b7824 */ /* 0x000fe200078e020c */
[----:B------:R-:W-:Y:S01]  /*4a90*/  ISETP.GT.AND P1, PT, R2, 0xc00, PT ;  /* 0x00000c000200780c */ /* 0x000fe20003f24270 */
[----:B------:R-:W-:Y:S01]  /*4aa0*/  VIADD R12, R6, 0x2000 ;  /* 0x00002000060c7836 */ /* 0x000fe20000000000 */
[----:B------:R-:W-:Y:S01]  /*4ab0*/  PLOP3.LUT P0, PT, PT, PT, PT, 0x80, 0x8 ;  /* 0x000000000008781c */ /* 0x000fe20003f0f070 */
[----:B-1----:R-:W-:Y:S02]  /*4ac0*/  UIADD3 UR4, UP0, UPT, UR4, 0x1000, URZ ;  /* 0x0000100004047890 */ /* 0x002fe4000ff1e0ff */
[----:B--2---:R-:W-:-:S02]  /*4ad0*/  UIADD3 UR6, UP1, UPT, UR6, 0x800, URZ ;  /* 0x0000080006067890 */ /* 0x004fc4000ff3e0ff */
[----:B------:R-:W-:Y:S02]  /*4ae0*/  UIADD3.X UR5, UPT, UPT, URZ, UR5, URZ, UP0, !UPT ;  /* 0x00000005ff057290 */ /* 0x000fe400087fe4ff */
[----:B------:R-:W-:Y:S01]  /*4af0*/  IMAD.U32 R2, RZ, RZ, UR4 ;  /* 0x00000004ff027e24 */ /* 0x000fe2000f8e00ff */
[----:B------:R-:W-:Y:S01]  /*4b00*/  UIADD3.X UR7, UPT, UPT, URZ, UR7, URZ, UP1, !UPT ;  /* 0x00000007ff077290 */ /* 0x000fe20008ffe4ff */
[----:B------:R-:W-:Y:S02]  /*4b10*/  IMAD.U32 R4, RZ, RZ, UR6 ;  /* 0x00000006ff047e24 */ /* 0x000fe4000f8e00ff */
[----:B------:R-:W-:-:S03]  /*4b20*/  IMAD.U32 R3, RZ, RZ, UR5 ;  /* 0x00000005ff037e24 */ /* 0x000fc6000f8e00ff */
[----:B------:R-:W-:Y:S01]  /*4b30*/  IMAD.U32 R5, RZ, RZ, UR7 ;  /* 0x00000007ff057e24 */ /* 0x000fe2000f8e00ff */
[----:B------:R-:W-:Y:S06]  /*4b40*/  @!P1 BRA `(.L_x_899) ;  /* 0x0000000400489947 */ /* 0x000fec0003800000 */
[----:B------:R-:W-:Y:S01]  /*4b50*/  PLOP3.LUT P0, PT, PT, PT, PT, 0x8, 0x80 ;  /* 0x000000000080781c */ /* 0x000fe20003f0e170 */
[----:B------:R-:W-:-:S12]  /*4b60*/  VIADD R45, R13, 0xfffff400 ;  /* 0xfffff4000d2d7836 */ /* 0x000fd80000000000 */
.L_x_900:
[----:B----4-:R-:W1:Y:S01]  /*4b70*/  LDS.64 R24, [R12+-0x2000] ;  /* 0xffe000000c187984 */ /* 0x010e620000000a00 */
[----:B------:R-:W-:-:S03]  /*4b80*/  IMAD.WIDE R34, R43, 0x8, R2 ;  /* 0x000000082b227825 */ /* 0x000fc600078e0202 */
[----:B------:R-:W2:Y:S01]  /*4b90*/  LDS R27, [R12+-0x1ff8] ;  /* 0xffe008000c1b7984 */ /* 0x000ea20000000800 */
[----:B0-----:R-:W-:-:S03]  /*4ba0*/  IMAD.WIDE R16, R43, 0x4, R4 ;  /* 0x000000042b107825 */ /* 0x001fc600078e0204 */
[----:B------:R-:W0:Y:S01]  /*4bb0*/  LDS.64 R28, [R12+-0x1000] ;  /* 0xfff000000c1c7984 */ /* 0x000e220000000a00 */
[C---:B------:R-:W-:Y:S02]  /*4bc0*/  VIADD R41, R43.reuse, 0x400 ;  /* 0x000004002b297836 */ /* 0x040fe40000000000 */
[----:B------:R-:W-:Y:S01]  /*4bd0*/  VIADD R61, R43, 0x800 ;  /* 0x000008002b3d7836 */ /* 0x000fe20000000000 */
[----:B------:R-:W3:Y:S01]  /*4be0*/  LDS R33, [R12+-0xff8] ;  /* 0xfff008000c217984 */ /* 0x000ee20000000800 */
[----:B------:R-:W-:Y:S02]  /*4bf0*/  VIADD R0, R0, 0x1000 ;  /* 0x0000100000007836 */ /* 0x000fe40000000000 */
[----:B------:R-:W-:Y:S01]  /*4c00*/  IMAD.WIDE R58, R61, 0x8, R2 ;  /* 0x000000083d3a7825 */ /* 0x000fe200078e0202 */
[----:B------:R-:W4:Y:S02]  /*4c10*/  LDS.64 R38, [R12] ;  /* 0x000000000c267984 */ /* 0x000f240000000a00 */
[----:B------:R-:W-:-:S02]  /*4c20*/  ISETP.GE.AND P1, PT, R0, R45, PT ;  /* 0x0000002d0000720c */ /* 0x000fc40003f26270 */
        /* <DEDUP_REMOVED lines=16> */
[----:B-1----:R-:W-:Y:S04]  /*4d30*/  STG.E.64 desc[UR10][R34.64+-0x1000], R24 ;  /* 0xfff0001822007986 */ /* 0x002fe8000c101b0a */
[----:B------:R-:W1:Y:S04]  /*4d40*/  LDS R48, [R12+0x8008] ;  /* 0x008008000c307984 */ /* 0x000e680000000800 */
[----:B------:R-:W1:Y:S04]  /*4d50*/  LDS.64 R24, [R12+0x9000] ;  /* 0x009000000c187984 */ /* 0x000e680000000a00 */
[----:B--2---:R-:W-:Y:S04]  /*4d60*/  STG.E desc[UR10][R16.64+-0x800], R27 ;  /* 0xfff8001b10007986 */ /* 0x004fe8000c10190a */
[----:B------:R-:W2:Y:S04]  /*4d70*/  LDS R56, [R12+0x9008] ;  /* 0x009008000c387984 */ /* 0x000ea80000000800 */
[----:B------:R-:W2:Y:S04]  /*4d80*/  LDS.64 R26, [R12+0xa000] ;  /* 0x00a000000c1a7984 */ /* 0x000ea80000000a00 */
[----:B0-----:R-:W-:Y:S04]  /*4d90*/  STG.E.64 desc[UR10][R34.64+-0x800], R28 ;  /* 0xfff8001c22007986 */ /* 0x001fe8000c101b0a */
[----:B------:R-:W0:Y:S04]  /*4da0*/  LDS R54, [R12+0xa008] ;  /* 0x00a008000c367984 */ /* 0x000e280000000800 */
[----:B------:R-:W0:Y:S04]  /*4db0*/  LDS.64 R28, [R12+0xb000] ;  /* 0x00b000000c1c7984 */ /* 0x000e280000000a00 */
[----:B------:R-:W0:Y:S04]  /*4dc0*/  LDS R52, [R12+0xb008] ;  /* 0x00b008000c347984 */ /* 0x000e280000000800 */
[----:B------:R-:W0:Y:S04]  /*4dd0*/  LDS.64 R30, [R12+0xc000] ;  /* 0x00c000000c1e7984 */ /* 0x000e280000000a00 */
[----:B---3--:R-:W-:Y:S04]  /*4de0*/  STG.E desc[UR10][R16.64+-0x400], R33 ;  /* 0xfffc002110007986 */ /* 0x008fe8000c10190a */
[----:B------:R-:W3:Y:S04]  /*4df0*/  LDS R50, [R12+0xc008] ;  /* 0x00c008000c327984 */ /* 0x000ee80000000800 */
[----:B------:R-:W3:Y:S04]  /*4e00*/  LDS.64 R32, [R12+0xd000] ;  /* 0x00d000000c207984 */ /* 0x000ee80000000a00 */
[----:B------:R1:W3:Y:S04]  /*4e10*/  LDS R46, [R12+0xd008] ;  /* 0x00d008000c2e7984 */ /* 0x0002e80000000800 */
[----:B----4-:R4:W-:Y:S04]  /*4e20*/  STG.E.64 desc[UR10][R34.64], R38 ;  /* 0x0000002622007986 */ /* 0x0109e8000c101b0a */
[----:B-----5:R-:W-:Y:S01]  /*4e30*/  STG.E desc[UR10][R16.64], R57 ;  /* 0x0000003910007986 */ /* 0x020fe2000c10190a */
[----:B-1----:R-:W-:-:S03]  /*4e40*/  VIADD R12, R12, 0x10000 ;  /* 0x000100000c0c7836 */ /* 0x002fc60000000000 */
[----:B------:R1:W-:Y:S04]  /*4e50*/  STG.E.64 desc[UR10][R34.64+0x800], R36 ;  /* 0x0008002422007986 */ /* 0x0003e8000c101b0a */
[----:B------:R5:W-:Y:S01]  /*4e60*/  STG.E desc[UR10][R16.64+0x400], R49 ;  /* 0x0004003110007986 */ /* 0x000be2000c10190a */
[----:B----4-:R-:W-:-:S04]  /*4e70*/  IMAD.WIDE R38, R41, 0x8, R2 ;  /* 0x0000000829267825 */ /* 0x010fc800078e0202 */
[--C-:B------:R-:W-:Y:S01]  /*4e80*/  IMAD.WIDE R40, R41, 0x4, R4.reuse ;  /* 0x0000000429287825 */ /* 0x100fe200078e0204 */
[----:B------:R4:W-:Y:S03]  /*4e90*/  STG.E.64 desc[UR10][R38.64+-0x1000], R6 ;  /* 0xfff0000626007986 */ /* 0x0009e6000c101b0a */
[----:B-1----:R-:W-:Y:S01]  /*4ea0*/  IMAD.WIDE R34, R61, 0x4, R4 ;  /* 0x000000043d227825 */ /* 0x002fe200078e0204 */
[----:B------:R-:W-:Y:S03]  /*4eb0*/  STG.E desc[UR10][R40.64+-0x800], R51 ;  /* 0xfff8003328007986 */ /* 0x000fe6000c10190a */
[C---:B-----5:R-:W-:Y:S01]  /*4ec0*/  VIADD R17, R43.reuse, 0xc00 ;  /* 0x00000c002b117836 */ /* 0x060fe20000000000 */
[----:B------:R1:W-:Y:S01]  /*4ed0*/  STG.E.64 desc[UR10][R38.64+-0x800], R8 ;  /* 0xfff8000826007986 */ /* 0x0003e2000c101b0a */
[----:B------:R-:W-:-:S03]  /*4ee0*/  VIADD R43, R43, 0x1000 ;  /* 0x000010002b2b7836 */ /* 0x000fc60000000000 */
[----:B------:R0:W-:Y:S01]  /*4ef0*/  STG.E desc[UR10][R40.64+-0x400], R53 ;  /* 0xfffc003528007986 */ /* 0x0001e2000c10190a */
[----:B----4-:R-:W-:-:S03]  /*4f00*/  IMAD.WIDE R6, R17, 0x8, R2 ;  /* 0x0000000811067825 */ /* 0x010fc600078e0202 */
[----:B------:R4:W-:Y:S04]  /*4f10*/  STG.E.64 desc[UR10][R38.64], R10 ;  /* 0x0000000a26007986 */ /* 0x0009e8000c101b0a */
[----:B------:R4:W-:Y:S01]  /*4f20*/  STG.E desc[UR10][R40.64], R55 ;  /* 0x0000003728007986 */ /* 0x0009e2000c10190a */
[----:B-1----:R-:W-:-:S03]  /*4f30*/  IMAD.WIDE R8, R17, 0x4, R4 ;  /* 0x0000000411087825 */ /* 0x002fc600078e0204 */
[----:B------:R4:W-:Y:S04]  /*4f40*/  STG.E.64 desc[UR10][R38.64+0x800], R14 ;  /* 0x0008000e26007986 */ /* 0x0009e8000c101b0a */
[----:B------:R4:W-:Y:S04]  /*4f50*/  STG.E desc[UR10][R40.64+0x400], R47 ;  /* 0x0004002f28007986 */ /* 0x0009e8000c10190a */
[----:B------:R4:W-:Y:S04]  /*4f60*/  STG.E.64 desc[UR10][R58.64+-0x1000], R20 ;  /* 0xfff000143a007986 */ /* 0x0009e8000c101b0a */
[----:B------:R4:W-:Y:S04]  /*4f70*/  STG.E desc[UR10][R34.64+-0x800], R42 ;  /* 0xfff8002a22007986 */ /* 0x0009e8000c10190a */
[----:B------:R4:W-:Y:S04]  /*4f80*/  STG.E.64 desc[UR10][R58.64+-0x800], R18 ;  /* 0xfff800123a007986 */ /* 0x0009e8000c101b0a */
[----:B------:R4:W-:Y:S04]  /*4f90*/  STG.E desc[UR10][R34.64+-0x400], R44 ;  /* 0xfffc002c22007986 */ /* 0x0009e8000c10190a */
[----:B------:R4:W-:Y:S04]  /*4fa0*/  STG.E.64 desc[UR10][R58.64], R22 ;  /* 0x000000163a007986 */ /* 0x0009e8000c101b0a */
[----:B------:R4:W-:Y:S04]  /*4fb0*/  STG.E desc[UR10][R34.64], R48 ;  /* 0x0000003022007986 */ /* 0x0009e8000c10190a */
[----:B------:R4:W-:Y:S04]  /*4fc0*/  STG.E.64 desc[UR10][R58.64+0x800], R24 ;  /* 0x000800183a007986 */ /* 0x0009e8000c101b0a */
[----:B--2---:R4:W-:Y:S04]  /*4fd0*/  STG.E desc[UR10][R34.64+0x400], R56 ;  /* 0x0004003822007986 */ /* 0x0049e8000c10190a */
[----:B------:R4:W-:Y:S04]  /*4fe0*/  STG.E.64 desc[UR10][R6.64+-0x1000], R26 ;  /* 0xfff0001a06007986 */ /* 0x0009e8000c101b0a */
[----:B0-----:R4:W-:Y:S04]  /*4ff0*/  STG.E desc[UR10][R8.64+-0x800], R54 ;  /* 0xfff8003608007986 */ /* 0x0019e8000c10190a */
[----:B------:R4:W-:Y:S04]  /*5000*/  STG.E.64 desc[UR10][R6.64+-0x800], R28 ;  /* 0xfff8001c06007986 */ /* 0x0009e8000c101b0a */
[----:B------:R4:W-:Y:S04]  /*5010*/  STG.E desc[UR10][R8.64+-0x400], R52 ;  /* 0xfffc003408007986 */ /* 0x0009e8000c10190a */
[----:B------:R4:W-:Y:S04]  /*5020*/  STG.E.64 desc[UR10][R6.64], R30 ;  /* 0x0000001e06007986 */ /* 0x0009e8000c101b0a */
[----:B---3--:R4:W-:Y:S04]  /*5030*/  STG.E desc[UR10][R8.64], R50 ;  /* 0x0000003208007986 */ /* 0x0089e8000c10190a */
[----:B------:R4:W-:Y:S04]  /*5040*/  STG.E.64 desc[UR10][R6.64+0x800], R32 ;  /* 0x0008002006007986 */ /* 0x0009e8000c101b0a */
[----:B------:R4:W-:Y:S01]  /*5050*/  STG.E desc[UR10][R8.64+0x400], R46 ;  /* 0x0004002e08007986 */ /* 0x0009e2000c10190a */
[----:B------:R-:W-:Y:S05]  /*5060*/  @!P1 BRA `(.L_x_900) ;  /* 0xfffffff800c09947 */ /* 0x000fea000383ffff */
.L_x_899:
[----:B------:R-:W-:Y:S05]  /*5070*/  BSYNC.RECONVERGENT B0 ;  /* 0x0000000000007941 */ /* 0x000fea0003800200 */
.L_x_898:
[----:B----4-:R-:W-:Y:S01]  /*5080*/  IMAD.IADD R6, R13, 0x1, -R0 ;  /* 0x000000010d067824 */ /* 0x010fe200078e0a00 */
[----:B------:R-:W-:Y:S04]  /*5090*/  BSSY.RECONVERGENT B0, `(.L_x_901) ;  /* 0x000002c000007945 */ /* 0x000fe80003800200 */
[----:B------:R-:W-:-:S13]  /*50a0*/  ISETP.GT.AND P1, PT, R6, 0x400, PT ;  /* 0x000004000600780c */ /* 0x000fda0003f24270 */
[----:B------:R-:W-:Y:S05]  /*50b0*/  @!P1 BRA `(.L_x_902) ;  /* 0x0000000000a49947 */ /* 0x000fea0003800000 */
[----:B------:R-:W1:Y:S01]  /*50c0*/  LDS.64 R10, [R12+-0x2000] ;  /* 0xffe000000c0a7984 */ /* 0x000e620000000a00 */
[C---:B------:R-:W-:Y:S01]  /*50d0*/  IMAD.WIDE R6, R43.reuse, 0x8, R2 ;  /* 0x000000082b067825 */ /* 0x040fe200078e0202 */
[----:B------:R-:W-:Y:S02]  /*50e0*/  PLOP3.LUT P0, PT, PT, PT, PT, 0x8, 0x80 ;  /* 0x000000000080781c */ /* 0x000fe40003f0e170 */
[----:B------:R-:W2:Y:S01]  /*50f0*/  LDS R33, [R12+-0x1ff8] ;  /* 0xffe008000c217984 */ /* 0x000ea20000000800 */
[----:B------:R-:W-:-:S03]  /*5100*/  IMAD.WIDE R8, R43, 0x4, R4 ;  /* 0x000000042b087825 */ /* 0x000fc600078e0204 */
[----:B------:R-:W3:Y:S01]  /*5110*/  LDS.64 R14, [R12+-0x1000] ;  /* 0xfff000000c0e7984 */ /* 0x000ee20000000a00 */
[----:B------:R-:W-:Y:S02]  /*5120*/  VIADD R23, R43, 0x400 ;  /* 0x000004002b177836 */ /* 0x000fe40000000000 */
[----:B------:R-:W-:Y:S01]  /*5130*/  VIADD R0, R0, 0x800 ;  /* 0x0000080000007836 */ /* 0x000fe20000000000 */
[----:B------:R-:W4:Y:S01]  /*5140*/  LDS R35, [R12+-0xff8] ;  /* 0xfff008000c237984 */ /* 0x000f220000000800 */
[----:B------:R-:W-:-:S03]  /*5150*/  IMAD.WIDE R20, R23, 0x8, R2 ;  /* 0x0000000817147825 */ /* 0x000fc600078e0202 */
[----:B0-----:R-:W0:Y:S01]  /*5160*/  LDS.64 R16, [R12] ;  /* 0x000000000c107984 */ /* 0x001e220000000a00 */
[----:B------:R-:W-:-:S03]  /*5170*/  IMAD.WIDE R22, R23, 0x4, R4 ;  /* 0x0000000417167825 */ /* 0x000fc600078e0204 */
[----:B------:R-:W5:Y:S01]  /*5180*/  LDS R37, [R12+0x8] ;  /* 0x000008000c257984 */ /* 0x000f620000000800 */
[----:B------:R-:W-:-:S03]  /*5190*/  VIADD R43, R43, 0x800 ;  /* 0x000008002b2b7836 */ /* 0x000fc60000000000 */
        /* <DEDUP_REMOVED lines=10> */
[----:B-1----:R1:W-:Y:S04]  /*5240*/  STG.E.64 desc[UR10][R6.64+-0x1000], R10 ;  /* 0xfff0000a06007986 */ /* 0x0023e8000c101b0a */
[----:B--2---:R1:W-:Y:S01]  /*5250*/  STG.E desc[UR10][R8.64+-0x800], R33 ;  /* 0xfff8002108007986 */ /* 0x0043e2000c10190a */
[----:B---3--:R-:W-:-:S03]  /*5260*/  VIADD R12, R12, 0x8000 ;  /* 0x000080000c0c7836 */ /* 0x008fc60000000000 */
[----:B------:R1:W-:Y:S04]  /*5270*/  STG.E.64 desc[UR10][R6.64+-0x800], R14 ;  /* 0xfff8000e06007986 */ /* 0x0003e8000c101b0a */
[----:B----4-:R1:W-:Y:S04]  /*5280*/  STG.E desc[UR10][R8.64+-0x400], R35 ;  /* 0xfffc002308007986 */ /* 0x0103e8000c10190a */
[----:B0-----:R1:W-:Y:S04]  /*5290*/  STG.E.64 desc[UR10][R6.64], R16 ;  /* 0x0000001006007986 */ /* 0x0013e8000c101b0a */
[----:B-----5:R1:W-:Y:S04]  /*52a0*/  STG.E desc[UR10][R8.64], R37 ;  /* 0x0000002508007986 */ /* 0x0203e8000c10190a */
        /* <DEDUP_REMOVED lines=9> */
[----:B------:R1:W-:Y:S02]  /*5340*/  STG.E desc[UR10][R22.64+0x400], R49 ;  /* 0x0004003116007986 */ /* 0x0003e4000c10190a */
.L_x_902:
[----:B------:R-:W-:Y:S05]  /*5350*/  BSYNC.RECONVERGENT B0 ;  /* 0x0000000000007941 */ /* 0x000fea0003800200 */
.L_x_901:
[----:B------:R-:W-:-:S13]  /*5360*/  ISETP.LT.OR P0, PT, R0, R13, P0 ;  /* 0x0000000d0000720c */ /* 0x000fda0000701670 */
[----:B------:R-:W-:Y:S05]  /*5370*/  @!P0 EXIT ;  /* 0x000000000000894d */ /* 0x000fea0003800000 */
[----:B-1----:R-:W1:Y:S01]  /*5380*/  LDS.64 R6, [R12+-0x2000] ;  /* 0xffe000000c067984 */ /* 0x002e620000000a00 */
[----:B------:R-:W-:-:S03]  /*5390*/  IMAD.WIDE R2, R43, 0x8, R2 ;  /* 0x000000082b027825 */ /* 0x000fc600078e0202 */
[----:B------:R-:W2:Y:S01]  /*53a0*/  LDS R13, [R12+-0x1ff8] ;  /* 0xffe008000c0d7984 */ /* 0x000ea20000000800 */
[----:B------:R-:W-:-:S03]  /*53b0*/  IMAD.WIDE R4, R43, 0x4, R4 ;  /* 0x000000042b047825 */ /* 0x000fc600078e0204 */
[----:B------:R-:W3:Y:S04]  /*53c0*/  LDS.64 R8, [R12+-0x1000] ;  /* 0xfff000000c087984 */ /* 0x000ee80000000a00 */
[----:B0-----:R-:W0:Y:S04]  /*53d0*/  LDS R17, [R12+-0xff8] ;  /* 0xfff008000c117984 */ /* 0x001e280000000800 */
[----:B------:R-:W4:Y:S04]  /*53e0*/  LDS.64 R10, [R12] ;  /* 0x000000000c0a7984 */ /* 0x000f280000000a00 */
[----:B------:R-:W5:Y:S04]  /*53f0*/  LDS R19, [R12+0x8] ;  /* 0x000008000c137984 */ /* 0x000f680000000800 */
[----:B------:R-:W5:Y:S04]  /*5400*/  LDS.64 R14, [R12+0x1000] ;  /* 0x001000000c0e7984 */ /* 0x000f680000000a00 */
[----:B------:R-:W5:Y:S04]  /*5410*/  LDS R21, [R12+0x1008] ;  /* 0x001008000c157984 */ /* 0x000f680000000800 */
[----:B-1----:R-:W-:Y:S04]  /*5420*/  STG.E.64 desc[UR10][R2.64+-0x1000], R6 ;  /* 0xfff0000602007986 */ /* 0x002fe8000c101b0a */
[----:B--2---:R-:W-:Y:S04]  /*5430*/  STG.E desc[UR10][R4.64+-0x800], R13 ;  /* 0xfff8000d04007986 */ /* 0x004fe8000c10190a */
[----:B---3--:R-:W-:Y:S04]  /*5440*/  STG.E.64 desc[UR10][R2.64+-0x800], R8 ;  /* 0xfff8000802007986 */ /* 0x008fe8000c101b0a */
[----:B0-----:R-:W-:Y:S04]  /*5450*/  STG.E desc[UR10][R4.64+-0x400], R17 ;  /* 0xfffc001104007986 */ /* 0x001fe8000c10190a */
[----:B----4-:R-:W-:Y:S04]  /*5460*/  STG.E.64 desc[UR10][R2.64], R10 ;  /* 0x0000000a02007986 */ /* 0x010fe8000c101b0a */
[----:B-----5:R-:W-:Y:S04]  /*5470*/  STG.E desc[UR10][R4.64], R19 ;  /* 0x0000001304007986 */ /* 0x020fe8000c10190a */
[----:B------:R-:W-:Y:S04]  /*5480*/  STG.E.64 desc[UR10][R2.64+0x800], R14 ;  /* 0x0008000e02007986 */ /* 0x000fe8000c101b0a */
[----:B------:R-:W-:Y:S01]  /*5490*/  STG.E desc[UR10][R4.64+0x400], R21 ;  /* 0x0004001504007986 */ /* 0x000fe2000c10190a */
[----:B------:R-:W-:Y:S05]  /*54a0*/  EXIT ;  /* 0x000000000000794d */ /* 0x000fea0003800000 */
.L_x_894:
[----:B------:R-:W-:Y:S02]  /*54b0*/  ISETP.NE.U32.AND P4, PT, R34, R56, PT ;  /* 0x000000382200720c */ /* 0x000fe40003f85070 */
[----:B------:R-:W-:Y:S02]  /*54c0*/  ISETP.NE.U32.AND P1, PT, R56, R54, PT ;  /* 0x000000363800720c */ /* 0x000fe40003f25070 */
[----:B------:R-:W-:Y:S02]  /*54d0*/  ISETP.NE.AND.EX P4, PT, R35, R57, PT, P4 ;  /* 0x000000392300720c */ /* 0x000fe40003f85340 */
[----:B------:R-:W-:Y:S02]  /*54e0*/  ISETP.NE.AND.EX P1, PT, R57, R55, PT, P1 ;  /* 0x000000373900720c */ /* 0x000fe40003f25310 */
[----:B------:R-:W-:Y:S02]  /*54f0*/  ISETP.NE.U32.AND P0, PT, R54, R52, PT ;  /* 0x000000343600720c */ /* 0x000fe40003f05070 */
[----:B------:R-:W-:-:S02]  /*5500*/  ISETP.NE.U32.AND P2, PT, R52, R48, PT ;  /* 0x000000303400720c */ /* 0x000fc40003f45070 */
[----:B------:R-:W-:Y:S02]  /*5510*/  ISETP.NE.AND.EX P0, PT, R55, R53, PT, P0 ;  /* 0x000000353700720c */ /* 0x000fe40003f05300 */
[----:B------:R-:W-:Y:S02]  /*5520*/  ISETP.NE.U32.AND P3, PT, R48, R46, PT ;  /* 0x0000002e3000720c */ /* 0x000fe40003f65070 */
[----:B------:R-:W-:Y:S01]  /*5530*/  ISETP.NE.U32.AND P5, PT, R46, R30, PT ;  /* 0x0000001e2e00720c */ /* 0x000fe20003fa5070 */
[----:B0-----:R-:W0:Y:S01]  /*5540*/  @P4 LDC.64 R16, c[0x0][0x398] ;  /* 0x0000e600ff104b82 */ /* 0x001e220000000a00 */
[----:B------:R-:W-:Y:S01]  /*5550*/  @P4 IMAD.MOV.U32 R20, RZ, RZ, R34 ;  /* 0x000000ffff144224 */ /* 0x000fe200078e0022 */
[----:B------:R-:W-:Y:S02]  /*5560*/  ISETP.NE.AND.EX P2, PT, R53, R49, PT, P2 ;  /* 0x000000313500720c */ /* 0x000fe40003f45320 */
[----:B------:R-:W-:Y:S02]  /*5570*/  ISETP.NE.AND.EX P3, PT, R49, R47, PT, P3 ;  /* 0x0000002f3100720c */ /* 0x000fe40003f65330 */
[----:B------:R-:W-:-:S02]  /*5580*/  ISETP.NE.AND.EX P5, PT, R47, R31, PT, P5 ;  /* 0x0000001f2f00720c */ /* 0x000fc40003fa5350 */
[----:B------:R-:W1:Y:S01]  /*5590*/  @P4 LDC.64 R12, c[0x0][0x3a0] ;  /* 0x0000e800ff0c4b82 */ /* 0x000e620000000a00 */
[----:B------:R-:W-:-:S04]  /*55a0*/  ISETP.NE.U32.AND P6, PT, R28, R10, PT ;  /* 0x0000000a1c00720c */ /* 0x000fc80003fc5070 */
[----:B------:R-:W-:-:S03]  /*55b0*/  ISETP.NE.AND.EX P6, PT, R29, R11, PT, P6 ;  /* 0x0000000b1d00720c */ /* 0x000fc60003fc5360 */
[----:B------:R-:W2:Y:S08]  /*55c0*/  @P1 LDC.64 R14, c[0x0][0x398] ;  /* 0x0000e600ff0e1b82 */ /* 0x000eb00000000a00 */
[----:B------:R-:W3:Y:S01]  /*55d0*/  @P1 LDC.64 R26, c[0x0][0x3a0] ;  /* 0x0000e800ff1a1b82 */ /* 0x000ee20000000a00 */
[----:B0-----:R-:W-:-:S04]  /*55e0*/  @P4 IMAD.WIDE R16, R21, 0x8, R16 ;  /* 0x0000000815104825 */ /* 0x001fc800078e0210 */
[----:B-1----:R-:W-:-:S03]  /*55f0*/  @P4 IMAD.WIDE R18, R21, 0x4, R12 ;  /* 0x0000000415124825 */ /* 0x002fc600078e020c */
[----:B------:R-:W0:Y:S01]  /*5600*/  @P0 LDC.64 R24, c[0x0][0x3a0] ;  /* 0x0000e800ff180b82 */ /* 0x000e220000000a00 */
[----:B------:R-:W-:Y:S02]  /*5610*/  @P4 IMAD.MOV.U32 R21, RZ, RZ, R35 ;  /* 0x000000ffff154224 */ /* 0x000fe400078e0023 */
[----:B--2---:R-:W-:-:S03]  /*5620*/  @P1 IMAD.WIDE R34, R23, 0x8, R14 ;  /* 0x0000000817221825 */ /* 0x004fc600078e020e */
[----:B------:R1:W-:Y:S02]  /*5630*/  @P4 STG.E.64 desc[UR10][R16.64], R20 ;  /* 0x0000001410004986 */ /* 0x0003e4000c101b0a */
[----:B------:R-:W2:Y:S02]  /*5640*/  @P0 LDC.64 R12, c[0x0][0x398] ;  /* 0x0000e600ff0c0b82 */ /* 0x000ea40000000a00 */
[----:B------:R4:W-:Y:S01]  /*5650*/  @P4 STG.E desc[UR10][R18.64], R45 ;  /* 0x0000002d12004986 */ /* 0x0009e2000c10190a */
[----:B------:R-:W-:Y:S01]  /*5660*/  ISETP.NE.U32.AND P4, PT, R30, R28, PT ;  /* 0x0000001c1e00720c */ /* 0x000fe20003f85070 */
[----:B---3--:R-:W-:Y:S02]  /*5670*/  @P1 IMAD.WIDE R26, R23, 0x4, R26 ;  /* 0x00000004171a1825 */ /* 0x008fe400078e021a */
[----:B------:R-:W-:Y:S01]  /*5680*/  @P1 STG.E.64 desc[UR10][R34.64], R56 ;  /* 0x0000003822001986 */ /* 0x000fe2000c101b0a */
[----:B------:R-:W-:Y:S01]  /*5690*/  ISETP.NE.AND.EX P4, PT, R31, R29, PT, P4 ;  /* 0x0000001d1f00720c */ /* 0x000fe20003f85340 */
[----:B------:R-:W3:Y:S02]  /*56a0*/  @P2 LDC.64 R22, c[0x0][0x398] ;  /* 0x0000e600ff162b82 */ /* 0x000ee40000000a00 */
[----:B------:R5:W-:Y:S01]  /*56b0*/  @P1 STG.E desc[UR10][R26.64], R2 ;  /* 0x000000021a001986 */ /* 0x000be2000c10190a */
[----:B------:R-:W-:Y:S01]  /*56c0*/  ISETP.NE.U32.AND P1, PT, R10, R32, PT ;  /* 0x000000200a00720c */ /* 0x000fe20003f25070 */
[----:B0-----:R-:W-:-:S03]  /*56d0*/  @P0 IMAD.WIDE R24, R36, 0x4, R24 ;  /* 0x0000000424180825 */ /* 0x001fc600078e0218 */
[----:B------:R-:W-:Y:S01]  /*56e0*/  ISETP.NE.AND.EX P1, PT, R11, R33, PT, P1 ;  /* 0x000000210b00720c */ /* 0x000fe20003f25310 */
[----:B------:R-:W0:Y:S01]  /*56f0*/  @P2 LDC.64 R14, c[0x0][0x3a0] ;  /* 0x0000e800ff0e2b82 */ /* 0x000e220000000a00 */
[----:B--2---:R-:W-:-:S07]  /*5700*/  @P0 IMAD.WIDE R12, R36, 0x8, R12 ;  /* 0x00000008240c0825 */ /* 0x004fce00078e020c */
[----:B-1----:R-:W1:Y:S01]  /*5710*/  @P3 LDC.64 R20, c[0x0][0x398] ;  /* 0x0000e600ff143b82 */ /* 0x002e620000000a00 */
[----:B------:R2:W-:Y:S07]  /*5720*/  @P0 STG.E.64 desc[UR10][R12.64], R54 ;  /* 0x000000360c000986 */ /* 0x0005ee000c101b0a */
[----:B----4-:R-:W4:Y:S01]  /*5730*/  @P3 LDC.64 R18, c[0x0][0x3a0] ;  /* 0x0000e800ff123b82 */ /* 0x010f220000000a00 */
[C---:B---3--:R-:W-:Y:S01]  /*5740*/  @P2 IMAD.WIDE R22, R37.reuse, 0x8, R22 ;  /* 0x0000000825162825 */ /* 0x048fe200078e0216 */
[----:B------:R2:W-:Y:S04]  /*5750*/  @P0 STG.E desc[UR10][R24.64], R3 ;  /* 0x0000000318000986 */ /* 0x0005e8000c10190a */
[----:B------:R2:W-:Y:S02]  /*5760*/  @P2 STG.E.64 desc[UR10][R22.64], R52 ;  /* 0x0000003416002986 */ /* 0x0005e4000c101b0a */
[----:B------:R-:W3:Y:S01]  /*5770*/  @P5 LDC.64 R16, c[0x0][0x398] ;  /* 0x0000e600ff105b82 */ /* 0x000ee20000000a00 */
[----:B0-----:R-:W-:-:S05]  /*5780*/  @P2 IMAD.WIDE R14, R37, 0x4, R14 ;  /* 0x00000004250e2825 */ /* 0x001fca00078e020e */
[----:B------:R2:W-:Y:S02]  /*5790*/  @P2 STG.E desc[UR10][R14.64], R4 ;  /* 0x000000040e002986 */ /* 0x0005e4000c10190a */
[----:B------:R-:W0:Y:S01]  /*57a0*/  @P5 LDC.64 R60, c[0x0][0x3a0] ;  /* 0x0000e800ff3c5b82 */ /* 0x000e220000000a00 */
[----:B-1----:R-:W-:-:S05]  /*57b0*/  @P3 IMAD.WIDE R20, R38, 0x8, R20 ;  /* 0x0000000826143825 */ /* 0x002fca00078e0214 */
[----:B------:R2:W-:Y:S02]  /*57c0*/  @P3 STG.E.64 desc[UR10][R20.64], R48 ;  /* 0x0000003014003986 */ /* 0x0005e4000c101b0a */
[----:B-----5:R-:W1:Y:S01]  /*57d0*/  @P4 LDC.64 R26, c[0x0][0x398] ;  /* 0x0000e600ff1a4b82 */ /* 0x020e620000000a00 */
[----:B----4-:R-:W-:-:S05]  /*57e0*/  @P3 IMAD.WIDE R18, R38, 0x4, R18 ;  /* 0x0000000426123825 */ /* 0x010fca00078e0212 */
[----:B------:R2:W-:Y:S02]  /*57f0*/  @P3 STG.E desc[UR10][R18.64], R5 ;  /* 0x0000000512003986 */ /* 0x0005e4000c10190a */
[----:B------:R-:W4:Y:S01]  /*5800*/  @P4 LDC.64 R34, c[0x0][0x3a0] ;  /* 0x0000e800ff224b82 */ /* 0x000f220000000a00 */
[----:B---3--:R-:W-:-:S05]  /*5810*/  @P5 IMAD.WIDE R16, R39, 0x8, R16 ;  /* 0x0000000827105825 */ /* 0x008fca00078e0210 */
[----:B------:R2:W-:Y:S02]  /*5820*/  @P5 STG.E.64 desc[UR10][R16.64], R46 ;  /* 0x0000002e10005986 */ /* 0x0005e4000c101b0a */
[----:B------:R-:W3:Y:S01]  /*5830*/  @P6 LDC.64 R40, c[0x0][0x398] ;  /* 0x0000e600ff286b82 */ /* 0x000ee20000000a00 */
[----:B0-----:R-:W-:-:S05]  /*5840*/  @P5 IMAD.WIDE R60, R39, 0x4, R60 ;  /* 0x00000004273c5825 */ /* 0x001fca00078e023c */
[----:B------:R2:W-:Y:S02]  /*5850*/  @P5 STG.E desc[UR10][R60.64], R6 ;  /* 0x000000063c005986 */ /* 0x0005e4000c10190a */
[----:B------:R-:W0:Y:S01]  /*5860*/  @P6 LDC.64 R42, c[0x0][0x3a0] ;  /* 0x0000e800ff2a6b82 */ /* 0x000e220000000a00 */
[----:B-1----:R-:W-:-:S05]  /*5870*/  @P4 IMAD.WIDE R26, R51, 0x8, R26 ;  /* 0x00000008331a4825 */ /* 0x002fca00078e021a */
[----:B------:R2:W-:Y:S01]  /*5880*/  @P4 STG.E.64 desc[UR10][R26.64], R30 ;  /* 0x0000001e1a004986 */ /* 0x0005e2000c101b0a */
[----:B----4-:R-:W-:-:S05]  /*5890*/  @P4 IMAD.WIDE R34, R51, 0x4, R34 ;  /* 0x0000000433224825 */ /* 0x010fca00078e0222 */
[----:B------:R2:W-:Y:S01]  /*58a0*/  @P4 STG.E desc[UR10][R34.64], R7 ;  /* 0x0000000722004986 */ /* 0x0005e2000c10190a */
[----:B---3--:R-:W-:-:S05]  /*58b0*/  @P6 IMAD.WIDE R40, R59, 0x8, R40 ;  /* 0x000000083b286825 */ /* 0x008fca00078e0228 */
[----:B------:R2:W-:Y:S01]  /*58c0*/  @P6 STG.E.64 desc[UR10][R40.64], R28 ;  /* 0x0000001c28006986 */ /* 0x0005e2000c101b0a */
[----:B0-----:R-:W-:-:S05]  /*58d0*/  @P6 IMAD.WIDE R42, R59, 0x4, R42 ;  /* 0x000000043b2a6825 */ /* 0x001fca00078e022a */
[----:B------:R2:W-:Y:S01]  /*58e0*/  @P6 STG.E desc[UR10][R42.64], R8 ;  /* 0x000000082a006986 */ /* 0x0005e2000c10190a */
[----:B------:R-:W-:Y:S05]  /*58f0*/  @!P1 EXIT ;  /* 0x000000000000994d */ /* 0x000fea0003800000 */
[----:B--2---:R-:W0:Y:S08]  /*5900*/  LDC.64 R2, c[0x0][0x398] ;  /* 0x0000e600ff027b82 */ /* 0x004e300000000a00 */
[----:B------:R-:W1:Y:S01]  /*5910*/  LDC.64 R4, c[0x0][0x3a0] ;  /* 0x0000e800ff047b82 */ /* 0x000e620000000a00 */
[----:B0-----:R-:W-:-:S05]  /*5920*/  IMAD.WIDE R2, R44, 0x8, R2 ;  /* 0x000000082c027825 */ /* 0x001fca00078e0202 */
[----:B------:R-:W-:Y:S01]  /*5930*/  STG.E.64 desc[UR10][R2.64], R10 ;  /* 0x0000000a02007986 */ /* 0x000fe2000c101b0a */
[----:B-1----:R-:W-:-:S05]  /*5940*/  IMAD.WIDE R44, R44, 0x4, R4 ;  /* 0x000000042c2c7825 */ /* 0x002fca00078e0204 */
[----:B------:R-:W-:Y:S01]  /*5950*/  STG.E desc[UR10][R44.64], R9 ;  /* 0x000000092c007986 */ /* 0x000fe2000c10190a */
[----:B------:R-:W-:Y:S05]  /*5960*/  EXIT ;  /* 0x000000000000794d */ /* 0x000fea0003800000 */
.L_x_870:
[----:B------:R-:W-:-:S13]  /*5970*/  ISETP.GE.AND P0, PT, R2, 0x1, PT ;  /* 0x000000010200780c */ /* 0x000fda0003f06270 */
[----:B------:R-:W-:Y:S05]  /*5980*/  @!P0 EXIT ;  /* 0x000000000000894d */ /* 0x000fea0003800000 */
[----:B------:R-:W-:-:S13]  /*5990*/  ISETP.NE.AND P0, PT, R50, RZ, PT ;  /* 0x000000ff3200720c */ /* 0x000fda0003f05270 */
[----:B------:R-:W-:Y:S05]  /*59a0*/  @P0 BRA `(.L_x_903) ;  /* 0x00000028006c0947 */ /* 0x000fea0003800000 */
[----:B------:R-:W0:Y:S01]  /*59b0*/  LDC.64 R4, c[0x0][0x380] ;  /* 0x0000e000ff047b82 */ /* 0x000e220000000a00 */
[----:B------:R-:W1:Y:S07]  /*59c0*/  S2R R0, SR_TID.X ;  /* 0x0000000000007919 */ /* 0x000e6e0000002100 */
[----:B------:R-:W2:Y:S01]  /*59d0*/  S2UR UR5, SR_CgaCtaId ;  /* 0x00000000000579c3 */ /* 0x000ea20000008800 */
[----:B------:R-:W-:-:S07]  /*59e0*/  UMOV UR4, 0x400 ;  /* 0x0000040000047882 */ /* 0x000fce0000000000 */
[----:B------:R-:W3:Y:S01]  /*59f0*/  LDC R27, c[0x0][0x390] ;  /* 0x0000e400ff1b7b82 */ /* 0x000ee20000000800 */
[----:B0-----:R-:W-:-:S05]  /*5a00*/  IMAD.WIDE.U32 R6, R25, 0x8, R4 ;  /* 0x0000000819067825 */ /* 0x001fca00078e0004 */
[----:B------:R-:W4:Y:S01]  /*5a10*/  LDG.E.64.CONSTANT R8, desc[UR10][R6.64] ;  /* 0x0000000a06087981 */ /* 0x000f22000c1e9b00 */
[C---:B-1----:R-:W-:Y:S02]  /*5a20*/  LOP3.LUT R3, R0.reuse, 0x1f, RZ, 0xc0, !PT ;  /* 0x0000001f00037812 */ /* 0x042fe400078ec0ff */
[----:B------:R-:W-:-:S05]  /*5a30*/  LOP3.LUT R4, R0, 0x3e0, RZ, 0xc0, !PT ;  /* 0x000003e000047812 */ /* 0x000fca00078ec0ff */
[----:B------:R-:W-:-:S04]  /*5a40*/  IMAD R3, R4, 0x9, R3 ;  /* 0x0000000904037824 */ /* 0x000fc800078e0203 */
[C---:B------:R-:W-:Y:S01]  /*5a50*/  VIADD R5, R3.reuse, 0x20 ;  /* 0x0000002003057836 */ /* 0x040fe20000000000 */
[C---:B------:R-:W-:Y:S01]  /*5a60*/  ISETP.GE.U32.AND P5, PT, R3.reuse, R2, PT ;  /* 0x000000020300720c */ /* 0x040fe20003fa6070 */
[C---:B------:R-:W-:Y:S01]  /*5a70*/  VIADD R11, R3.reuse, 0x40 ;  /* 0x00000040030b7836 */ /* 0x040fe20000000000 */
[C---:B------:R-:W-:Y:S01]  /*5a80*/  LEA R10, P6, R3.reuse, R6, 0x3 ;  /* 0x00000006030a7211 */ /* 0x040fe200078c18ff */
[----:B------:R-:W-:Y:S01]  /*5a90*/  VIADD R13, R3, 0x60 ;  /* 0x00000060030d7836 */ /* 0x000fe20000000000 */
[-C--:B------:R-:W-:Y:S01]  /*5aa0*/  ISETP.GE.U32.AND P0, PT, R5, R2.reuse, PT ;  /* 0x000000020500720c */ /* 0x080fe20003f06070 */
[----:B------:R-:W-:Y:S01]  /*5ab0*/  VIADD R5, R3, 0x80 ;  /* 0x0000008003057836 */ /* 0x000fe20000000000 */
[-C--:B------:R-:W-:Y:S01]  /*5ac0*/  ISETP.GE.U32.AND P1, PT, R11, R2.reuse, PT ;  /* 0x000000020b00720c */ /* 0x080fe20003f26070 */
[----:B------:R-:W-:Y:S01]  /*5ad0*/  VIADD R11, R3, 0xa0 ;  /* 0x000000a0030b7836 */ /* 0x000fe20000000000 */
[-C--:B------:R-:W-:Y:S01]  /*5ae0*/  ISETP.GE.U32.AND P2, PT, R13, R2.reuse, PT ;  /* 0x000000020d00720c */ /* 0x080fe20003f46070 */
[----:B------:R-:W-:Y:S01]  /*5af0*/  VIADD R15, R3, 0xc0 ;  /* 0x000000c0030f7836 */ /* 0x000fe20000000000 */
[----:B------:R-:W-:-:S02]  /*5b00*/  ISETP.GE.U32.AND P3, PT, R5, R2, PT ;  /* 0x000000020500720c */ /* 0x000fc40003f66070 */
[----:B------:R-:W-:Y:S01]  /*5b10*/  ISETP.GE.U32.AND P4, PT, R11, R2, PT ;  /* 0x000000020b00720c */ /* 0x000fe20003f86070 */
[----:B------:R-:W-:-:S04]  /*5b20*/  @!P5 IMAD.WIDE.U32 R4, R3, 0x8, R6 ;  /* 0x000000080304d825 */ /* 0x000fc800078e0006 */
[----:B------:R-:W-:Y:S02]  /*5b30*/  IMAD.X R11, RZ, RZ, R7, P6 ;  /* 0x000000ffff0b7224 */ /* 0x000fe400030e0607 */
[C---:B------:R-:W-:Y:S02]  /*5b40*/  VIADD R17, R3.reuse, 0xe0 ;  /* 0x000000e003117836 */ /* 0x040fe40000000000 */
[----:B------:R-:W-:Y:S01]  /*5b50*/  VIADD R3, R3, 0x100 ;  /* 0x0000010003037836 */ /* 0x000fe20000000000 */
[-C--:B------:R-:W-:Y:S01]  /*5b60*/  ISETP.GE.U32.AND P6, PT, R15, R2.reuse, PT ;  /* 0x000000020f00720c */ /* 0x080fe20003fc6070 */
[----:B----4-:R-:W-:Y:S02]  /*5b70*/  IMAD.MOV.U32 R6, RZ, RZ, R8 ;  /* 0x000000ffff067224 */ /* 0x010fe400078e0008 */
[----:B------:R-:W-:Y:S02]  /*5b80*/  IMAD.MOV.U32 R7, RZ, RZ, R9 ;  /* 0x000000ffff077224 */ /* 0x000fe400078e0009 */
[----:B------:R-:W-:Y:S01]  /*5b90*/  IMAD.MOV.U32 R12, RZ, RZ, R6 ;  /* 0x000000ffff0c7224 */ /* 0x000fe200078e0006 */
[----:B------:R0:W4:Y:S01]  /*5ba0*/  @!P5 LDG.E.64.CONSTANT R8, desc[UR10][R4.64] ;  /* 0x0000000a0408d981 */ /* 0x000122000c1e9b00 */
[----:B------:R-:W-:Y:S01]  /*5bb0*/  IMAD.MOV.U32 R13, RZ, RZ, R7 ;  /* 0x000000ffff0d7224 */ /* 0x000fe200078e0007 */
[----:B------:R-:W-:-:S05]  /*5bc0*/  ISETP.GE.U32.AND P5, PT, R17, R2, PT ;  /* 0x000000021100720c */ /* 0x000fca0003fa6070 */
[----:B------:R-:W5:Y:S01]  /*5bd0*/  @!P0 LDG.E.64.CONSTANT R12, desc[UR10][R10.64+0x100] ;  /* 0x0001000a0a0c8981 */ /* 0x000f62000c1e9b00 */
[----:B------:R-:W-:Y:S01]  /*5be0*/  ISETP.GE.U32.AND P0, PT, R3, R2, PT ;  /* 0x000000020300720c */ /* 0x000fe20003f06070 */
[--C-:B------:R-:W-:Y:S02]  /*5bf0*/  IMAD.MOV.U32 R14, RZ, RZ, R6.reuse ;  /* 0x000000ffff0e7224 */ /* 0x100fe400078e0006 */
[--C-:B------:R-:W-:Y:S02]  /*5c00*/  IMAD.MOV.U32 R15, RZ, RZ, R7.reuse ;  /* 0x000000ffff0f7224 */ /* 0x100fe400078e0007 */
[--C-:B------:R-:W-:Y:S02]  /*5c10*/  IMAD.MOV.U32 R16, RZ, RZ, R6.reuse ;  /* 0x000000ffff107224 */ /* 0x100fe400078e0006 */
[--C-:B------:R-:W-:Y:S02]  /*5c20*/  IMAD.MOV.U32 R17, RZ, RZ, R7.reuse ;  /* 0x000000ffff117224 */ /* 0x100fe400078e0007 */
[----:B------:R-:W-:Y:S01]  /*5c30*/  IMAD.MOV.U32 R18, RZ, RZ, R6 ;  /* 0x000000ffff127224 */ /* 0x000fe200078e0006 */
[----:B------:R-:W3:Y:S01]  /*5c40*/  @!P1 LDG.E.64.CONSTANT R14, desc[UR10][R10.64+0x200] ;  /* 0x0002000a0a0e9981 */ /* 0x000ee2000c1e9b00 */
[----:B------:R-:W-:-:S02]  /*5c50*/  IMAD.MOV.U32 R19, RZ, RZ, R7 ;  /* 0x000000ffff137224 */ /* 0x000fc400078e0007 */
[--C-:B------:R-:W-:Y:S01]  /*5c60*/  IMAD.MOV.U32 R20, RZ, RZ, R6.reuse ;  /* 0x000000ffff147224 */ /* 0x100fe200078e0006 */
[----:B------:R-:W3:Y:S01]  /*5c70*/  @!P2 LDG.E.64.CONSTANT R16, desc[UR10][R10.64+0x300] ;  /* 0x0003000a0a10a981 */ /* 0x000ee2000c1e9b00 */
[--C-:B------:R-:W-:Y:S02]  /*5c80*/  IMAD.MOV.U32 R21, RZ, RZ, R7.reuse ;  /* 0x000000ffff157224 */ /* 0x100fe400078e0007 */
[--C-:B------:R-:W-:Y:S01]  /*5c90*/  IMAD.MOV.U32 R22, RZ, RZ, R6.reuse ;  /* 0x000000ffff167224 */ /* 0x100fe200078e0006 */
[----:B------:R-:W3:Y:S01]  /*5ca0*/  @!P3 LDG.E.64.CONSTANT R18, desc[UR10][R10.64+0x400] ;  /* 0x0004000a0a12b981 */ /* 0x000ee2000c1e9b00 */
[--C-:B------:R-:W-:Y:S02]  /*5cb0*/  IMAD.MOV.U32 R23, RZ, RZ, R7.reuse ;  /* 0x000000ffff177224 */ /* 0x100fe400078e0007 */
[----:B------:R-:W-:Y:S01]  /*5cc0*/  IMAD.MOV.U32 R24, RZ, RZ, R6 ;  /* 0x000000ffff187224 */ /* 0x000fe200078e0006 */
[----:B------:R-:W3:Y:S01]  /*5cd0*/  @!P4 LDG.E.64.CONSTANT R20, desc[UR10][R10.64+0x500] ;  /* 0x0005000a0a14c981 */ /* 0x000ee2000c1e9b00 */
[----:B------:R-:W-:-:S03]  /*5ce0*/  IMAD.MOV.U32 R25, RZ, RZ, R7 ;  /* 0x000000ffff197224 */ /* 0x000fc600078e0007 */
[----:B------:R-:W3:Y:S04]  /*5cf0*/  @!P6 LDG.E.64.CONSTANT R22, desc[UR10][R10.64+0x600] ;  /* 0x0006000a0a16e981 */ /* 0x000ee8000c1e9b00 */
[----:B------:R-:W3:Y:S04]  /*5d00*/  @!P5 LDG.E.64.CONSTANT R24, desc[UR10][R10.64+0x700] ;  /* 0x0007000a0a18d981 */ /* 0x000ee8000c1e9b00 */
[----:B------:R1:W3:Y:S01]  /*5d10*/  @!P0 LDG.E.64.CONSTANT R6, desc[UR10][R10.64+0x800] ;  /* 0x0008000a0a068981 */ /* 0x0002e2000c1e9b00 */
[----:B0-----:R-:W0:Y:S01]  /*5d20*/  S2R R5, SR_LANEID ;  /* 0x0000000000057919 */ /* 0x001e220000000000 */
[----:B------:R-:W-:Y:S01]  /*5d30*/  SHF.R.U32.HI R58, RZ, 0x5, R0 ;  /* 0x00000005ff3a7819 */ /* 0x000fe20000011600 */
[----:B--2---:R-:W-:-:S04]  /*5d40*/  ULEA UR4, UR5, UR4, 0x18 ;  /* 0x0000000405047291 */ /* 0x004fc8000f8ec0ff */
[----:B0-----:R-:W-:-:S05]  /*5d50*/  IMAD R4, R58, 0x120, R5 ;  /* 0x000001203a047824 */ /* 0x001fca00078e0205 */
[----:B------:R-:W-:Y:S01]  /*5d60*/  LEA R3, R4, UR4, 0x3 ;  /* 0x0000000404037c11 */ /* 0x000fe2000f8e18ff */
[----:B-1----:R-:W-:-:S04]  /*5d70*/  IMAD R10, R5, 0x8, R4 ;  /* 0x00000008050a7824 */ /* 0x002fc800078e0204 */
[--C-:B------:R-:W-:Y:S01]  /*5d80*/  IMAD R4, R4, -0x4, R3.reuse ;  /* 0xfffffffc04047824 */ /* 0x100fe200078e0203 */
[----:B------:R-:W-:Y:S01]  /*5d90*/  ISETP.NE.AND P3, PT, R0, RZ, PT ;  /* 0x000000ff0000720c */ /* 0x000fe20003f65270 */
[----:B----4-:R0:W-:Y:S04]  /*5da0*/  STS.64 [R3], R8 ;  /* 0x0000000803007388 */ /* 0x0101e80000000a00 */
[----:B-----5:R-:W-:Y:S01]  /*5db0*/  STS.64 [R3+0x100], R12 ;  /* 0x0001000c03007388 */ /* 0x020fe20000000a00 */
[----:B0-----:R-:W-:-:S03]  /*5dc0*/  IMAD R9, R5, 0x40, R3 ;  /* 0x0000004005097824 */ /* 0x001fc600078e0203 */
[----:B---3--:R0:W-:Y:S04]  /*5dd0*/  STS.64 [R3+0x200], R14 ;  /* 0x0002000e03007388 */ /* 0x0081e80000000a00 */
[----:B------:R1:W-:Y:S04]  /*5de0*/  STS.64 [R3+0x300], R16 ;  /* 0x0003001003007388 */ /* 0x0003e80000000a00 */
[----:B------:R-:W-:Y:S04]  /*5df0*/  STS.64 [R3+0x400], R18 ;  /* 0x0004001203007388 */ /* 0x000fe80000000a00 */
[----:B------:R-:W-:Y:S04]  /*5e00*/  STS.64 [R3+0x500], R20 ;  /* 0x0005001403007388 */ /* 0x000fe80000000a00 */
[----:B------:R-:W-:Y:S04]  /*5e10*/  STS.64 [R3+0x600], R22 ;  /* 0x0006001603007388 */ /* 0x000fe80000000a00 */
[----:B------:R-:W-:Y:S04]  /*5e20*/  STS.64 [R3+0x700], R24 ;  /* 0x0007001803007388 */ /* 0x000fe80000000a00 */
[----:B------:R-:W-:Y:S01]  /*5e30*/  STS.64 [R3+0x800], R6 ;  /* 0x0008000603007388 */ /* 0x000fe20000000a00 */
[----:B------:R-:W-:-:S03]  /*5e40*/  NOP ;  /* 0x0000000000007918 */ /* 0x000fc60000000000 */
[----:B------:R-:W2:Y:S04]  /*5e50*/  LDS.64 R46, [R9+0x40] ;  /* 0x00004000092e7984 */ /* 0x000ea80000000a00 */
[----:B------:R-:W-:Y:S04]  /*5e60*/  LDS.64 R44, [R9] ;  /* 0x00000000092c7984 */ /* 0x000fe80000000a00 */
[----:B------:R-:W3:Y:S04]  /*5e70*/  LDS.64 R42, [R9+0x8] ;  /* 0x00000800092a7984 */ /* 0x000ee80000000a00 */
[----:B------:R-:W-:Y:S04]  /*5e80*/  LDS.64 R40, [R9+0x10] ;  /* 0x0000100009287984 */ /* 0x000fe80000000a00 */
[----:B------:R-:W4:Y:S04]  /*5e90*/  LDS.64 R38, [R9+0x18] ;  /* 0x0000180009267984 */ /* 0x000f280000000a00 */
[----:B------:R-:W-:Y:S04]  /*5ea0*/  LDS.64 R36, [R9+0x20] ;  /* 0x0000200009247984 */ /* 0x000fe80000000a00 */
[----:B------:R-:W-:Y:S04]  /*5eb0*/  LDS.64 R34, [R9+0x28] ;  /* 0x0000280009227984 */ /* 0x000fe80000000a00 */
[----:B------:R-:W-:Y:S04]  /*5ec0*/  LDS.64 R32, [R9+0x30] ;  /* 0x0000300009207984 */ /* 0x000fe80000000a00 */
[----:B------:R-:W-:Y:S01]  /*5ed0*/  LDS.64 R30, [R9+0x38] ;  /* 0x00003800091e7984 */ /* 0x000fe20000000a00 */
[----:B------:R-:W-:Y:S01]  /*5ee0*/  BAR.SYNC.DEFER_BLOCKING 0x0 ;  /* 0x0000000000007b1d */ /* 0x000fe20000010000 */
[----:B0-----:R-:W-:Y:S01]  /*5ef0*/  IMAD R14, R10, -0x4, R9 ;  /* 0xfffffffc0a0e7824 */ /* 0x001fe200078e0209 */
[----:B-1----:R-:W-:-:S04]  /*5f00*/  LEA R17, R0, UR4, 0x3 ;  /* 0x0000000400117c11 */ /* 0x002fc8000f8e18ff */
        /* <DEDUP_REMOVED lines=19> */
[----:B------:R-:W-:Y:S06]  /*6040*/  BAR.SYNC.DEFER_BLOCKING 0x0 ;  /* 0x0000000000007b1d */ /* 0x000fec0000010000 */
[----:B--2---:R-:W-:Y:S02]  /*6050*/  STS.64 [R17+0x880], R46 ;  /* 0x0008802e11007388 */ /* 0x004fe40000000a00 */
[----:B------:R-:W-:Y:S06]  /*6060*/  BAR.SYNC.DEFER_BLOCKING 0x0 ;  /* 0x0000000000007b1d */ /* 0x000fec0000010000 */
[----:B------:R0:W1:Y:S01]  /*6070*/  @P3 LDS.64 R28, [R17+0x878] ;  /* 0x00087800111c3984 */ /* 0x0000620000000a00 */
[----:B------:R-:W-:Y:S01]  /*6080*/  IMAD R13, R0, 0x9, RZ ;  /* 0x00000009000d7824 */ /* 0x000fe200078e02ff */
[----:B---3--:R-:W-:-:S02]  /*6090*/  ISETP.NE.U32.AND P1, PT, R44, R42, PT ;  /* 0x0000002a2c00720c */ /* 0x008fc40003f25070 */
[----:B----4-:R-:W-:Y:S01]  /*60a0*/  ISETP.NE.U32.AND P6, PT, R40, R38, PT ;  /* 0x000000262800720c */ /* 0x010fe20003fc5070 */
[----:B------:R-:W-:Y:S01]  /*60b0*/  VIADD R15, R13, 0x1 ;  /* 0x000000010d0f7836 */ /* 0x000fe20000000000 */
[----:B------:R-:W-:Y:S01]  /*60c0*/  ISETP.NE.AND.EX P1, PT, R45, R43, PT, P1 ;  /* 0x0000002b2d00720c */ /* 0x000fe20003f25310 */
[----:B------:R-:W-:Y:S01]  /*60d0*/  IMAD.MOV.U32 R12, RZ, RZ, 0x1 ;  /* 0x00000001ff0c7424 */ /* 0x000fe200078e00ff */
[----:B------:R-:W-:Y:S01]  /*60e0*/  ISETP.NE.AND.EX P6, PT, R41, R39, PT, P6 ;  /* 0x000000272900720c */ /* 0x000fe20003fc5360 */
[C---:B0-----:R-:W-:Y:S01]  /*60f0*/  VIADD R17, R13.reuse, 0x3 ;  /* 0x000000030d117836 */ /* 0x041fe20000000000 */
[----:B------:R-:W-:-:S04]  /*6100*/  ISETP.NE.AND P2, PT, R13, R2, PT ;  /* 0x000000020d00720c */ /* 0x000fc80003f45270 */
[----:B------:R-:W-:Y:S02]  /*6110*/  ISETP.EQ.OR P4, PT, R17, R2, P6 ;  /* 0x000000021100720c */ /* 0x000fe40003782670 */
[----:B------:R-:W-:Y:S02]  /*6120*/  SEL R49, RZ, 0x1, P2 ;  /* 0x00000001ff317807 */ /* 0x000fe40001000000 */
[----:B-1----:R-:W-:-:S04]  /*6130*/  @P3 ISETP.NE.U32.AND P0, PT, R28, R44, PT ;  /* 0x0000002c1c00320c */ /* 0x002fc80003f05070 */
[----:B------:R-:W-:-:S04]  /*6140*/  @P3 ISETP.NE.AND.EX P0, PT, R29, R45, PT, P0 ;  /* 0x0000002d1d00320c */ /* 0x000fc80003f05300 */
[----:B------:R-:W-:Y:S02]  /*6150*/  @P3 SEL R12, RZ, 0x1, !P0 ;  /* 0x00000001ff0c3807 */ /* 0x000fe40004000000 */
[----:B------:R-:W-:Y:S02]  /*6160*/  ISETP.EQ.OR P0, PT, R15, R2, P1 ;  /* 0x000000020f00720c */ /* 0x000fe40000f02670 */
[----:B------:R-:W-:Y:S01]  /*6170*/  ISETP.NE.U32.AND P1, PT, R42, R40, PT ;  /* 0x000000282a00720c */ /* 0x000fe20003f25070 */
[----:B------:R-:W-:Y:S01]  /*6180*/  VIADD R15, R13, 0x2 ;  /* 0x000000020d0f7836 */ /* 0x000fe20000000000 */
[----:B------:R-:W-:Y:S02]  /*6190*/  SEL R17, R11, RZ, !P0 ;  /* 0x000000ff0b117207 */ /* 0x000fe40004000000 */
[----:B------:R-:W-:-:S03]  /*61a0*/  ISETP.NE.AND.EX P1, PT, R43, R41, PT, P1 ;  /* 0x000000292b00720c */ /* 0x000fc60003f25310 */
[----:B------:R-:W-:Y:S01]  /*61b0*/  IMAD.IADD R17, R8, 0x1, R17 ;  /* 0x0000000108117824 */ /* 0x000fe200078e0211 */
[----:B------:R-:W-:Y:S02]  /*61c0*/  ISETP.EQ.OR P1, PT, R15, R2, P1 ;  /* 0x000000020f00720c */ /* 0x000fe40000f22670 */
[----:B------:R-:W-:Y:S02]  /*61d0*/  @P3 SEL R49, R49, R12, !P2 ;  /* 0x0000000c31313207 */ /* 0x000fe40005000000 */
[----:B------:R-:W-:Y:S02]  /*61e0*/  SEL R12, R17, RZ, !P1 ;  /* 0x000000ff110c7207 */ /* 0x000fe40004800000 */
[----:B------:R-:W-:-:S03]  /*61f0*/  ISETP.NE.U32.AND P2, PT, R38, R36, PT ;  /* 0x000000242600720c */ /* 0x000fc60003f45070 */
[----:B------:R-:W-:Y:S02]  /*6200*/  IMAD.IADD R12, R7, 0x1, R12 ;  /* 0x00000001070c7824 */ /* 0x000fe400078e020c */
[----:B------:R-:W-:Y:S02]  /*6210*/  VIADD R57, R49, 0x1 ;  /* 0x0000000131397836 */ /* 0x000fe40000000000 */
[----:B------:R-:W-:Y:S01]  /*6220*/  @!P0 IMAD.MOV R57, RZ, RZ, R49 ;  /* 0x000000ffff398224 */ /* 0x000fe200078e0231 */
[----:B------:R-:W-:Y:S01]  /*6230*/  SEL R17, R12, RZ, !P4 ;  /* 0x000000ff0c117207 */ /* 0x000fe20006000000 */
[----:B------:R-:W-:Y:S01]  /*6240*/  VIADD R15, R13, 0x4 ;  /* 0x000000040d0f7836 */ /* 0x000fe20000000000 */
[----:B------:R-:W-:Y:S01]  /*6250*/  ISETP.NE.AND.EX P2, PT, R39, R37, PT, P2 ;  /* 0x000000252700720c */ /* 0x000fe20003f45320 */
[----:B------:R-:W-:Y:S01]  /*6260*/  VIADD R50, R57, 0x1 ;  /* 0x0000000139327836 */ /* 0x000fe20000000000 */
[----:B------:R-:W-:Y:S01]  /*6270*/  ISETP.NE.U32.AND P3, PT, R36, R34, PT ;  /* 0x000000222400720c */ /* 0x000fe20003f65070 */
[----:B------:R-:W-:Y:S01]  /*6280*/  @!P1 IMAD.MOV R50, RZ, RZ, R57 ;  /* 0x000000ffff329224 */ /* 0x000fe200078e0239 */
[----:B------:R-:W-:Y:S01]  /*6290*/  ISETP.EQ.OR P2, PT, R15, R2, P2 ;  /* 0x000000020f00720c */ /* 0x000fe20001742670 */
[----:B------:R-:W-:Y:S01]  /*62a0*/  IMAD.IADD R17, R10, 0x1, R17 ;  /* 0x000000010a117824 */ /* 0x000fe200078e0211 */
[----:B------:R-:W-:Y:S01]  /*62b0*/  ISETP.NE.AND.EX P3, PT, R37, R35, PT, P3 ;  /* 0x000000232500720c */ /* 0x000fe20003f65330 */
[----:B------:R-:W-:-:S02]  /*62c0*/  VIADD R15, R13, 0x5 ;  /* 0x000000050d0f7836 */ /* 0x000fc40000000000 */
[----:B------:R-:W-:Y:S01]  /*62d0*/  VIADD R61, R50, 0x1 ;  /* 0x00000001323d7836 */ /* 0x000fe20000000000 */
[----:B------:R-:W-:Y:S01]  /*62e0*/  SEL R12, R17, RZ, !P2 ;  /* 0x000000ff110c7207 */ /* 0x000fe20005000000 */
[----:B------:R-:W-:Y:S01]  /*62f0*/  @!P4 IMAD.MOV R61, RZ, RZ, R50 ;  /* 0x000000ffff3dc224 */ /* 0x000fe200078e0232 */
[----:B------:R-:W-:Y:S02]  /*6300*/  ISETP.NE.U32.AND P4, PT, R34, R32, PT ;  /* 0x000000202200720c */ /* 0x000fe40003f85070 */
[----:B------:R-:W-:Y:S01]  /*6310*/  ISETP.EQ.OR P3, PT, R15, R2, P3 ;  /* 0x000000020f00720c */ /* 0x000fe20001f62670 */
[----:B------:R-:W-:Y:S01]  /*6320*/  VIADD R15, R13, 0x6 ;  /* 0x000000060d0f7836 */ /* 0x000fe20000000000 */
[----:B------:R-:W-:Y:S01]  /*6330*/  ISETP.NE.AND.EX P4, PT, R35, R33, PT, P4 ;  /* 0x000000212300720c */ /* 0x000fe20003f85340 */
[----:B------:R-:W-:-:S03]  /*6340*/  IMAD.IADD R12, R9, 0x1, R12 ;  /* 0x00000001090c7824 */ /* 0x000fc600078e020c */
[----:B------:R-:W-:Y:S02]  /*6350*/  ISETP.EQ.OR P4, PT, R15, R2, P4 ;  /* 0x000000020f00720c */ /* 0x000fe40002782670 */
[----:B------:R-:W-:Y:S02]  /*6360*/  SEL R15, R12, RZ, !P3 ;  /* 0x000000ff0c0f7207 */ /* 0x000fe40005800000 */
[----:B------:R-:W-:Y:S01]  /*6370*/  ISETP.NE.U32.AND P5, PT, R32, R30, PT ;  /* 0x0000001e2000720c */ /* 0x000fe20003fa5070 */
[----:B------:R-:W-:Y:S01]  /*6380*/  VIADD R55, R61, 0x1 ;  /* 0x000000013d377836 */ /* 0x000fe20000000000 */
[----:B------:R-:W-:Y:S01]  /*6390*/  P2R R52, PR, RZ, 0x4 ;  /* 0x00000004ff347803 */ /* 0x000fe20000000000 */
[----:B------:R-:W-:Y:S02]  /*63a0*/  IMAD.IADD R12, R6, 0x1, R15 ;  /* 0x00000001060c7824 */ /* 0x000fe400078e020f */
[----:B------:R-:W-:Y:S01]  /*63b0*/  @!P2 IMAD.MOV R55, RZ, RZ, R61 ;  /* 0x000000ffff37a224 */ /* 0x000fe200078e023d */
[----:B------:R-:W-:Y:S01]  /*63c0*/  ISETP.NE.AND.EX P2, PT, R33, R31, PT, P5 ;  /* 0x0000001f2100720c */ /* 0x000fe20003f45350 */
[----:B------:R-:W-:Y:S01]  /*63d0*/  VIADD R15, R13, 0x7 ;  /* 0x000000070d0f7836 */ /* 0x000fe20000000000 */
[----:B------:R-:W-:Y:S01]  /*63e0*/  SEL R12, R12, RZ, !P4 ;  /* 0x000000ff0c0c7207 */ /* 0x000fe20006000000 */
[----:B------:R-:W-:-:S03]  /*63f0*/  VIADD R53, R55, 0x1 ;  /* 0x0000000137357836 */ /* 0x000fc60000000000 */
[----:B------:R-:W-:Y:S01]  /*6400*/  ISETP.EQ.OR P5, PT, R15, R2, P2 ;  /* 0x000000020f00720c */ /* 0x000fe200017a2670 */
[----:B------:R-:W-:Y:S02]  /*6410*/  @!P3 IMAD.MOV R53, RZ, RZ, R55 ;  /* 0x000000ffff35b224 */ /* 0x000fe400078e0237 */
[----:B------:R-:W-:Y:S02]  /*6420*/  IMAD.IADD R12, R3, 0x1, R12 ;  /* 0x00000001030c7824 */ /* 0x000fe400078e020c */
[----:B------:R-:W-:Y:S02]  /*6430*/  VIADD R59, R53, 0x1 ;  /* 0x00000001353b7836 */ /* 0x000fe40000000000 */
[----:B------:R-:W-:Y:S01]  /*6440*/  @!P4 IMAD.MOV R59, RZ, RZ, R53 ;  /* 0x000000ffff3bc224 */ /* 0x000fe200078e0235 */
[----:B------:R-:W-:-:S03]  /*6450*/  SEL R15, R12, RZ, !P5 ;  /* 0x000000ff0c0f7207 */ /* 0x000fc60006800000 */
[----:B------:R-:W-:Y:S02]  /*6460*/  VIADD R51, R59, 0x1 ;  /* 0x000000013b337836 */ /* 0x000fe40000000000 */
[----:B------:R-:W-:Y:S01]  /*6470*/  @!P5 IMAD.MOV R51, RZ, RZ, R59 ;  /* 0x000000ffff33d224 */ /* 0x000fe200078e023b */
[----:B------:R-:W-:Y:S01]  /*6480*/  ISETP.NE.U32.AND P5, PT, R30, R46, PT ;  /* 0x0000002e1e00720c */ /* 0x000fe20003fa5070 */
[----:B------:R-:W-:-:S03]  /*6490*/  VIADD R13, R13, 0x8 ;  /* 0x000000080d0d7836 */ /* 0x000fc60000000000 */
[----:B------:R-:W-:Y:S01]  /*64a0*/  ISETP.NE.AND.EX P5, PT, R31, R47, PT, P5 ;  /* 0x0000002f1f00720c */ /* 0x000fe20003fa5350 */
[----:B------:R-:W-:-:S03]  /*64b0*/  IMAD.IADD R15, R48, 0x1, R15 ;  /* 0x00000001300f7824 */ /* 0x000fc600078e020f */
[----:B------:R-:W-:-:S04]  /*64c0*/  ISETP.EQ.OR P5, PT, R13, R2, P5 ;  /* 0x000000020d00720c */ /* 0x000fc80002fa2670 */
[----:B------:R-:W-:-:S05]  /*64d0*/  SEL R15, R15, RZ, !P5 ;  /* 0x000000ff0f0f7207 */ /* 0x000fca0006800000 */
[----:B------:R-:W-:-:S05]  /*64e0*/  IMAD.IADD R4, R4, 0x1, R15 ;  /* 0x0000000104047824 */ /* 0x000fca00078e020f */
[----:B------:R-:W0:Y:S01]  /*64f0*/  SHFL.UP PT, R13, R4, 0x1, RZ ;  /* 0x04200000040d7989 */ /* 0x000e2200000e00ff */
[----:B------:R-:W-:Y:S02]  /*6500*/  VIADD R12, R51, 0x1 ;  /* 0x00000001330c7836 */ /* 0x000fe40000000000 */
[----:B------:R-:W-:-:S05]  /*6510*/  @!P5 IMAD.MOV R12, RZ, RZ, R51 ;  /* 0x000000ffff0cd224 */ /* 0x000fca00078e0233 */
        /* <DEDUP_REMOVED lines=9> */
[----:B------:R-:W-:Y:S01]  /*65b0*/  ISETP.NE.AND P5, PT, R13, RZ, PT ;  /* 0x000000ff0d00720c */ /* 0x000fe20003fa5270 */
[----:B------:R-:W0:Y:S03]  /*65c0*/  SHFL.UP PT, R4, R13, 0x2, RZ ;  /* 0x044000000d047989 */ /* 0x000e2600000e00ff */
[----:B-1----:R-:W-:Y:S02]  /*65d0*/  SEL R14, R14, RZ, !P5 ;  /* 0x000000ff0e0e7207 */ /* 0x002fe40006800000 */
        /* <DEDUP_REMOVED lines=28> */
[----:B------:R-:W-:Y:S02]  /*67a0*/  SEL R15, R15, RZ, P5 ;  /* 0x000000ff0f0f7207 */ /* 0x000fe40002800000 */
[----:B0-----:R-:W-:Y:S02]  /*67b0*/  SEL R13, R4, RZ, P5 ;  /* 0x000000ff040d7207 */ /* 0x001fe40002800000 */
        /* <DEDUP_REMOVED lines=12> */
[----:B------:R-:W-:-:S03]  /*6880*/  IMAD.IADD R23, R20, 0x1, R22 ;  /* 0x0000000114177824 */ /* 0x000fc600078e0216 */
[----:B------:R-:W-:Y:S02]  /*6890*/  SEL R24, R12, RZ, !P5 ;  /* 0x000000ff0c187207 */ /* 0x000fe40006800000 */
[----:B------:R-:W-:-:S04]  /*68a0*/  ISETP.NE.AND P5, PT, R58, 0x2, PT ;  /* 0x000000023a00780c */ /* 0x000fc80003fa5270 */
[C---:B------:R-:W-:Y:S01]  /*68b0*/  SEL R14, R23.reuse, R20, !P5 ;  /* 0x00000014170e7207 */ /* 0x040fe20006800000 */
[----:B------:R-:W-:Y:S01]  /*68c0*/  IMAD.IADD R23, R23, 0x1, R16 ;  /* 0x0000000117177824 */ /* 0x000fe200078e0210 */
[----:B------:R-:W-:Y:S02]  /*68d0*/  SEL R21, R12, R21, !P5 ;  /* 0x000000150c157207 */ /* 0x000fe40006800000 */
[----:B------:R-:W-:Y:S01]  /*68e0*/  ISETP.NE.AND P5, PT, R58, 0x3, PT ;  /* 0x000000033a00780c */ /* 0x000fe20003fa5270 */
[----:B------:R-:W-:-:S03]  /*68f0*/  IMAD.IADD R24, R17, 0x1, R24 ;  /* 0x0000000111187824 */ /* 0x000fc600078e0218 */
[----:B------:R-:W-:Y:S02]  /*6900*/  SEL R17, R23, R14, !P5 ;  /* 0x0000000e17117207 */ /* 0x000fe40006800000 */
[----:B------:R-:W0:Y:S01]  /*6910*/  LDS.128 R12, [UR4+0x20] ;  /* 0x00002004ff0c7984 */ /* 0x000e220008000c00 */
[----:B------:R-:W-:Y:S02]  /*6920*/  SEL R21, R24, R21, !P5 ;  /* 0x0000001518157207 */ /* 0x000fe40006800000 */
[----:B------:R-:W-:-:S04]  /*6930*/  ISETP.NE.AND P5, PT, R18, RZ, PT ;  /* 0x000000ff1200720c */ /* 0x000fc80003fa5270 */
[----:B------:R-:W-:-:S05]  /*6940*/  SEL R24, R24, RZ, !P5 ;  /* 0x000000ff18187207 */ /* 0x000fca0006800000 */
[----:B------:R-:W-:Y:S02]  /*6950*/  IMAD.IADD R24, R19, 0x1, R24 ;  /* 0x0000000113187824 */ /* 0x000fe400078e0218 */
[----:B------:R-:W-:Y:S01]  /*6960*/  IMAD.IADD R23, R18, 0x1, R23 ;  /* 0x0000000112177824 */ /* 0x000fe200078e0217 */
[----:B0-----:R-:W-:-:S04]  /*6970*/  ISETP.NE.AND P5, PT, R12, RZ, PT ;  /* 0x000000ff0c00720c */ /* 0x001fc80003fa5270 */
        /* <DEDUP_REMOVED lines=14> */
[----:B------:R-:W-:Y:S02]  /*6a60*/  P2R R56, PR, RZ, 0x4 ;  /* 0x00000004ff387803 */ /* 0x000fe40000000000 */
[----:B------:R-:W-:Y:S02]  /*6a70*/  ISETP.GE.U32.AND P2, PT, R0, 0x20, PT ;  /* 0x000000200000780c */ /* 0x000fe40003f46070 */
[----:B0-----:R-:W-:-:S04]  /*6a80*/  ISETP.NE.AND P5, PT, R24, RZ, PT ;  /* 0x000000ff1800720c */ /* 0x001fc80003fa5270 */
[----:B------:R-:W-:Y:S02]  /*6a90*/  SEL R60, R15, RZ, !P5 ;  /* 0x000000ff0f3c7207 */ /* 0x000fe40006800000 */
[----:B------:R-:W-:-:S03]  /*6aa0*/  ISETP.NE.AND P5, PT, R58, 0x6, PT ;  /* 0x000000063a00780c */ /* 0x000fc60003fa5270 */
[----:B------:R-:W-:Y:S01]  /*6ab0*/  IMAD.IADD R25, R25, 0x1, R60 ;  /* 0x0000000119197824 */ /* 0x000fe200078e023c */
[----:B------:R-:W-:Y:S02]  /*6ac0*/  SEL R19, R15, R19, !P5 ;  /* 0x000000130f137207 */ /* 0x000fe40006800000 */
[C---:B------:R-:W-:Y:S02]  /*6ad0*/  SEL R13, R17.reuse, R13, !P5 ;  /* 0x0000000d110d7207 */ /* 0x040fe40006800000 */
[----:B------:R-:W-:Y:S01]  /*6ae0*/  ISETP.NE.AND P5, PT, R58, 0x7, PT ;  /* 0x000000073a00780c */ /* 0x000fe20003fa5270 */
[----:B------:R-:W-:-:S03]  /*6af0*/  IMAD.IADD R60, R17, 0x1, R24 ;  /* 0x00000001113c7824 */ /* 0x000fc600078e0218 */
[----:B------:R-:W-:Y:S02]  /*6b00*/  SEL R19, R25, R19, !P5 ;  /* 0x0000001319137207 */ /* 0x000fe40006800000 */
[----:B------:R-:W-:Y:S02]  /*6b10*/  SEL R15, R60, R13, !P5 ;  /* 0x0000000d3c0f7207 */ /* 0x000fe40006800000 */
[----:B------:R-:W-:Y:S02]  /*6b20*/  SEL R13, R19, RZ, P2 ;  /* 0x000000ff130d7207 */ /* 0x000fe40001000000 */
[----:B------:R-:W0:Y:S01]  /*6b30*/  S2R R19, SR_LANEID ;  /* 0x0000000000137919 */ /* 0x000e220000000000 */
[----:B------:R-:W1:Y:S04]  /*6b40*/  SHFL.UP PT, R4, R4, 0x1, RZ ;  /* 0x0420000004047989 */ /* 0x000e6800000e00ff */
[----:B------:R-:W2:Y:S01]  /*6b50*/  SHFL.UP PT, R58, R5, 0x1, RZ ;  /* 0x04200000053a7989 */ /* 0x000ea200000e00ff */
[----:B------:R-:W-:-:S02]  /*6b60*/  P2R R54, PR, RZ, 0x8 ;  /* 0x00000008ff367803 */ /* 0x000fc40000000000 */
[----:B-1----:R-:W-:Y:S02]  /*6b70*/  ISETP.NE.AND P5, PT, R4, RZ, PT ;  /* 0x000000ff0400720c */ /* 0x002fe40003fa5270 */
[----:B0-----:R-:W-:Y:S02]  /*6b80*/  ISETP.NE.AND P3, PT, R19, RZ, PT ;  /* 0x000000ff1300720c */ /* 0x001fe40003f65270 */
[----:B------:R-:W-:Y:S02]  /*6b90*/  SEL R17, R13, RZ, !P5 ;  /* 0x000000ff0d117207 */ /* 0x000fe40006800000 */
[----:B------:R-:W-:-:S09]  /*6ba0*/  ISETP.NE.AND P5, PT, R49, RZ, PT ;  /* 0x000000ff3100720c */ /* 0x000fd20003fa5270 */
[----:B--2---:R-:W-:-:S05]  /*6bb0*/  @P3 IMAD.IADD R13, R58, 0x1, R17 ;  /* 0x000000013a0d3824 */ /* 0x004fca00078e0211 */
[----:B------:R-:W-:-:S05]  /*6bc0*/  SEL R58, R13, RZ, !P5 ;  /* 0x000000ff0d3a7207 */ /* 0x000fca0006800000 */
[----:B------:R-:W-:-:S05]  /*6bd0*/  IMAD.IADD R11, R11, 0x1, R58 ;  /* 0x000000010b0b7824 */ /* 0x000fca00078e023a */
[----:B------:R-:W-:-:S05]  /*6be0*/  SEL R17, R11, RZ, !P0 ;  /* 0x000000ff0b117207 */ /* 0x000fca0004000000 */
[----:B------:R-:W-:Y:S02]  /*6bf0*/  IMAD.IADD R8, R8, 0x1, R17 ;  /* 0x0000000108087824 */ /* 0x000fe400078e0211 */
[----:B------:R-:W-:-:S03]  /*6c00*/  IMAD R17, R0, 0x9, RZ ;  /* 0x0000000900117824 */ /* 0x000fc600078e02ff */
[----:B------:R-:W-:Y:S01]  /*6c10*/  SEL R58, R8, RZ, !P1 ;  /* 0x000000ff083a7207 */ /* 0x000fe20004800000 */
[----:B------:R-:W-:-:S04]  /*6c20*/  VIADD R5, R17, 0x3 ;  /* 0x0000000311057836 */ /* 0x000fc80000000000 */
[----:B------:R-:W-:-:S05]  /*6c30*/  IMAD.IADD R7, R7, 0x1, R58 ;  /* 0x0000000107077824 */ /* 0x000fca00078e023a */
[----:B------:R-:W-:Y:S02]  /*6c40*/  SEL R19, R7, RZ, !P6 ;  /* 0x000000ff07137207 */ /* 0x000fe40007000000 */
[----:B------:R-:W-:-:S04]  /*6c50*/  ISETP.NE.AND P6, PT, R5, R2, PT ;  /* 0x000000020500720c */ /* 0x000fc80003fc5270 */
[----:B------:R-:W-:Y:S02]  /*6c60*/  SEL R19, R19, RZ, P6 ;  /* 0x000000ff13137207 */ /* 0x000fe40003000000 */
[----:B------:R-:W-:Y:S02]  /*6c70*/  SEL R15, R15, RZ, P2 ;  /* 0x000000ff0f0f7207 */ /* 0x000fe40001000000 */
[----:B------:R-:W-:Y:S01]  /*6c80*/  ISETP.NE.AND P2, PT, R52, RZ, PT ;  /* 0x000000ff3400720c */ /* 0x000fe20003f45270 */
[----:B------:R-:W-:-:S05]  /*6c90*/  IMAD.IADD R10, R10, 0x1, R19 ;  /* 0x000000010a0a7824 */ /* 0x000fca00078e0213 */
[----:B------:R-:W-:Y:S02]  /*6ca0*/  SEL R52, R10, RZ, !P2 ;  /* 0x000000ff0a347207 */ /* 0x000fe40005000000 */
[----:B------:R-:W-:Y:S02]  /*6cb0*/  SEL R4, R4, RZ, P3 ;  /* 0x000000ff04047207 */ /* 0x000fe40001800000 */
[----:B------:R-:W-:Y:S01]  /*6cc0*/  ISETP.NE.AND P3, PT, R54, RZ, PT ;  /* 0x000000ff3600720c */ /* 0x000fe20003f65270 */
[----:B------:R-:W-:Y:S02]  /*6cd0*/  IMAD.IADD R9, R9, 0x1, R52 ;  /* 0x0000000109097824 */ /* 0x000fe400078e0234 */
[----:B------:R-:W-:-:S03]  /*6ce0*/  IMAD.IADD R19, R20, 0x1, R22 ;  /* 0x0000000114137824 */ /* 0x000fc600078e0216 */
[----:B------:R-:W-:Y:S01]  /*6cf0*/  SEL R5, R9, RZ, !P3 ;  /* 0x000000ff09057207 */ /* 0x000fe20005800000 */
[----:B------:R-:W-:-:S04]  /*6d00*/  IMAD.IADD R19, R19, 0x1, R16 ;  /* 0x0000000113137824 */ /* 0x000fc800078e0210 */
[----:B------:R-:W-:Y:S02]  /*6d10*/  IMAD.IADD R6, R6, 0x1, R5 ;  /* 0x0000000106067824 */ /* 0x000fe400078e0205 */
[----:B------:R-:W-:-:S03]  /*6d20*/  IMAD.IADD R19, R18, 0x1, R19 ;  /* 0x0000000112137824 */ /* 0x000fc600078e0213 */
[----:B------:R-:W-:Y:S01]  /*6d30*/  SEL R52, R6, RZ, !P4 ;  /* 0x000000ff06347207 */ /* 0x000fe20006000000 */
[----:B------:R-:W-:Y:S01]  /*6d40*/  IMAD.IADD R19, R19, 0x1, R12 ;  /* 0x0000000113137824 */ /* 0x000fe200078e020c */
[----:B------:R-:W-:Y:S01]  /*6d50*/  ISETP.NE.AND P6, PT, R56, RZ, PT ;  /* 0x000000ff3800720c */ /* 0x000fe20003fc5270 */
[----:B------:R-:W-:Y:S02]  /*6d60*/  VIADD R17, R17, 0x7 ;  /* 0x0000000711117836 */ /* 0x000fe40000000000 */
[----:B------:R-:W-:Y:S02]  /*6d70*/  IMAD.IADD R5, R3, 0x1, R52 ;  /* 0x0000000103057824 */ /* 0x000fe400078e0234 */
[----:B------:R-:W-:-:S03]  /*6d80*/  IMAD.IADD R19, R14, 0x1, R19 ;  /* 0x000000010e137824 */ /* 0x000fc600078e0213 */
[----:B------:R-:W-:Y:S01]  /*6d90*/  SEL R3, R5, RZ, !P6 ;  /* 0x000000ff05037207 */ /* 0x000fe20007000000 */
[----:B------:R-:W-:Y:S01]  /*6da0*/  IMAD.IADD R19, R19, 0x1, R24 ;  /* 0x0000000113137824 */ /* 0x000fe200078e0218 */
[----:B------:R-:W-:-:S04]  /*6db0*/  ISETP.NE.AND P6, PT, R17, R2, PT ;  /* 0x000000021100720c */ /* 0x000fc80003fc5270 */
[----:B------:R-:W-:Y:S01]  /*6dc0*/  SEL R17, R3, RZ, P6 ;  /* 0x000000ff03117207 */ /* 0x000fe20003000000 */
[C---:B------:R-:W-:Y:S01]  /*6dd0*/  IMAD.IADD R3, R26.reuse, 0x1, R19 ;  /* 0x000000011a037824 */ /* 0x040fe200078e0213 */
[----:B------:R-:W-:-:S04]  /*6de0*/  ISETP.NE.AND P6, PT, R26, RZ, PT ;  /* 0x000000ff1a00720c */ /* 0x000fc80003fc5270 */
[----:B------:R-:W-:Y:S02]  /*6df0*/  SEL R52, R25, RZ, !P6 ;  /* 0x000000ff19347207 */ /* 0x000fe40007000000 */
[----:B------:R-:W-:Y:S01]  /*6e00*/  ISETP.GE.AND P6, PT, R3, 0x101, PT ;  /* 0x000001010300780c */ /* 0x000fe20003fc6270 */
[----:B------:R-:W-:Y:S01]  /*6e10*/  IMAD.IADD R4, R15, 0x1, R4 ;  /* 0x000000010f047824 */ /* 0x000fe200078e0204 */
[----:B------:R-:W-:Y:S01]  /*6e20*/  BSSY.RECONVERGENT B0, `(.L_x_904) ;  /* 0x0000145000007945 */ /* 0x000fe20003800200 */
[----:B------:R-:W-:Y:S02]  /*6e30*/  IMAD.IADD R27, R27, 0x1, R52 ;  /* 0x000000011b1b7824 */ /* 0x000fe400078e0234 */
[----:B------:R-:W-:Y:S02]  /*6e40*/  IMAD.IADD R15, R48, 0x1, R17 ;  /* 0x00000001300f7824 */ /* 0x000fe400078e0211 */
[--C-:B------:R-:W-:Y:S02]  /*6e50*/  IMAD.IADD R57, R57, 0x1, R4.reuse ;  /* 0x0000000139397824 */ /* 0x100fe400078e0204 */
[----:B------:R-:W-:-:S02]  /*6e60*/  IMAD.IADD R50, R50, 0x1, R4 ;  /* 0x0000000132327824 */ /* 0x000fc400078e0204 */
[--C-:B------:R-:W-:Y:S02]  /*6e70*/  IMAD.IADD R54, R61, 0x1, R4.reuse ;  /* 0x000000013d367824 */ /* 0x100fe400078e0204 */
[--C-:B------:R-:W-:Y:S02]  /*6e80*/  IMAD.IADD R55, R55, 0x1, R4.reuse ;  /* 0x0000000137377824 */ /* 0x100fe400078e0204 */
[--C-:B------:R-:W-:Y:S02]  /*6e90*/  IMAD.IADD R53, R53, 0x1, R4.reuse ;  /* 0x0000000135357824 */ /* 0x100fe400078e0204 */
[--C-:B------:R-:W-:Y:S02]  /*6ea0*/  IMAD.IADD R52, R59, 0x1, R4.reuse ;  /* 0x000000013b347824 */ /* 0x100fe400078e0204 */
[--C-:B------:R-:W-:Y:S02]  /*6eb0*/  IMAD.IADD R51, R51, 0x1, R4.reuse ;  /* 0x0000000133337824 */ /* 0x100fe400078e0204 */
[----:B------:R-:W-:Y:S01]  /*6ec0*/  IMAD.IADD R17, R49, 0x1, R4 ;  /* 0x0000000131117824 */ /* 0x000fe200078e0204 */
[----:B------:R-:W-:Y:S06]  /*6ed0*/  @!P6 BRA `(.L_x_905) ;  /* 0x0000000c00d8e947 */ /* 0x000fec0003800000 */
[----:B------:R-:W-:Y:S01]  /*6ee0*/  BAR.SYNC.DEFER_BLOCKING 0x0 ;  /* 0x0000000000007b1d */ /* 0x000fe20000010000 */
[----:B------:R-:W-:Y:S01]  /*6ef0*/  IMAD.MOV.U32 R21, RZ, RZ, 0x9 ;  /* 0x00000009ff157424 */ /* 0x000fe200078e00ff */
[----:B------:R-:W-:Y:S02]  /*6f00*/  ISETP.NE.U32.AND P6, PT, R40, R38, PT ;  /* 0x000000262800720c */ /* 0x000fe40003fc5070 */
[----:B------:R-:W-:Y:S01]  /*6f10*/  @P5 LEA R4, R4, UR4, 0x4 ;  /* 0x0000000404045c11 */ /* 0x000fe2000f8e20ff */
[----:B------:R-:W-:Y:S01]  /*6f20*/  IMAD R19, R0, R21, 0x3 ;  /* 0x0000000300137424 */ /* 0x000fe200078e0215 */
[----:B------:R-:W-:Y:S02]  /*6f30*/  @P0 LEA R17, R17, UR4, 0x4 ;  /* 0x0000000411110c11 */ /* 0x000fe4000f8e20ff */
[----:B------:R-:W-:Y:S02]  /*6f40*/  ISETP.NE.AND.EX P6, PT, R41, R39, PT, P6 ;  /* 0x000000272900720c */ /* 0x000fe40003fc5360 */
[----:B------:R-:W-:-:S02]  /*6f50*/  @P1 LEA R57, R57, UR4, 0x4 ;  /* 0x0000000439391c11 */ /* 0x000fc4000f8e20ff */
[----:B------:R-:W-:Y:S01]  /*6f60*/  ISETP.NE.AND P6, PT, R19, R2, !P6 ;  /* 0x000000021300720c */ /* 0x000fe200077c5270 */
[CC--:B------:R-:W-:Y:S01]  /*6f70*/  IMAD R19, R0.reuse, R21.reuse, 0x7 ;  /* 0x0000000700137424 */ /* 0x0c0fe200078e0215 */
[----:B------:R-:W-:Y:S01]  /*6f80*/  @P3 LEA R55, R55, UR4, 0x4 ;  /* 0x0000000437373c11 */ /* 0x000fe2000f8e20ff */
[----:B------:R-:W-:Y:S01]  /*6f90*/  IMAD R21, R0, R21, 0x8 ;  /* 0x0000000800157424 */ /* 0x000fe200078e0215 */
[----:B------:R-:W-:Y:S01]  /*6fa0*/  @P4 LEA R53, R53, UR4, 0x4 ;  /* 0x0000000435354c11 */ /* 0x000fe2000f8e20ff */
[----:B------:R-:W-:Y:S08]  /*6fb0*/  @P5 STS.64 [R4], R28 ;  /* 0x0000001c04005388 */ /* 0x000ff00000000a00 */
[----:B------:R-:W-:Y:S01]  /*6fc0*/  @!P6 LEA R50, R50, UR4, 0x4 ;  /* 0x000000043232ec11 */ /* 0x000fe2000f8e20ff */
[----:B------:R-:W-:Y:S01]  /*6fd0*/  @P5 STS [R4+0x8], R13 ;  /* 0x0000080d04005388 */ /* 0x000fe20000000800 */
[----:B------:R-:W-:-:S03]  /*6fe0*/  ISETP.NE.U32.AND P5, PT, R32, R30, PT ;  /* 0x0000001e2000720c */ /* 0x000fc60003fa5070 */
[----:B------:R-:W-:Y:S01]  /*6ff0*/  @P0 STS.64 [R17], R44 ;  /* 0x0000002c11000388 */ /* 0x000fe20000000a00 */
[----:B------:R-:W-:-:S03]  /*7000*/  ISETP.NE.AND.EX P5, PT, R33, R31, PT, P5 ;  /* 0x0000001f2100720c */ /* 0x000fc60003fa5350 */
[----:B------:R0:W-:Y:S01]  /*7010*/  @P0 STS [R17+0x8], R11 ;  /* 0x0000080b11000388 */ /* 0x0001e20000000800 */
[----:B------:R-:W-:Y:S02]  /*7020*/  ISETP.NE.U32.AND P0, PT, R30, R46, PT ;  /* 0x0000002e1e00720c */ /* 0x000fe40003f05070 */
[----:B------:R-:W-:Y:S01]  /*7030*/  ISETP.NE.AND P5, PT, R19, R2, !P5 ;  /* 0x000000021300720c */ /* 0x000fe20006fa5270 */
[----:B------:R1:W-:Y:S01]  /*7040*/  @P1 STS.64 [R57], R42 ;  /* 0x0000002a39001388 */ /* 0x0003e20000000a00 */
[----:B------:R-:W-:-:S03]  /*7050*/  ISETP.NE.AND.EX P0, PT, R31, R47, PT, P0 ;  /* 0x0000002f1f00720c */ /* 0x000fc60003f05300 */
[----:B------:R1:W-:Y:S01]  /*7060*/  @P1 STS [R57+0x8], R8 ;  /* 0x0000080839001388 */ /* 0x0003e20000000800 */
[----:B------:R-:W-:Y:S02]  /*7070*/  ISETP.NE.AND P0, PT, R21, R2, !P0 ;  /* 0x000000021500720c */ /* 0x000fe40004705270 */
[----:B0-----:R-:W-:Y:S01]  /*7080*/  @P2 LEA R11, R54, UR4, 0x4 ;  /* 0x00000004360b2c11 */ /* 0x001fe2000f8e20ff */
[----:B------:R1:W-:Y:S04]  /*7090*/  @!P6 STS.64 [R50], R40 ;  /* 0x000000283200e388 */ /* 0x0003e80000000a00 */
[----:B------:R-:W-:Y:S01]  /*70a0*/  @!P5 LEA R52, R52, UR4, 0x4 ;  /* 0x000000043434dc11 */ /* 0x000fe2000f8e20ff */
[----:B------:R1:W-:Y:S04]  /*70b0*/  @!P6 STS [R50+0x8], R7 ;  /* 0x000008073200e388 */ /* 0x0003e80000000800 */
[----:B------:R1:W-:Y:S01]  /*70c0*/  @P2 STS.64 [R11], R38 ;  /* 0x000000260b002388 */ /* 0x0003e20000000a00 */
[----:B------:R-:W-:-:S03]  /*70d0*/  @!P0 LEA R51, R51, UR4, 0x4 ;  /* 0x0000000433338c11 */ /* 0x000fc6000f8e20ff */
[----:B------:R1:W-:Y:S04]  /*70e0*/  @P2 STS [R11+0x8], R10 ;  /* 0x0000080a0b002388 */ /* 0x0003e80000000800 */
[----:B------:R1:W-:Y:S04]  /*70f0*/  @P3 STS.64 [R55], R36 ;  /* 0x0000002437003388 */ /* 0x0003e80000000a00 */
[----:B------:R1:W-:Y:S04]  /*7100*/  @P3 STS [R55+0x8], R9 ;  /* 0x0000080937003388 */ /* 0x0003e80000000800 */
[----:B------:R1:W-:Y:S04]  /*7110*/  @P4 STS.64 [R53], R34 ;  /* 0x0000002235004388 */ /* 0x0003e80000000a00 */
[----:B------:R1:W-:Y:S04]  /*7120*/  @P4 STS [R53+0x8], R6 ;  /* 0x0000080635004388 */ /* 0x0003e80000000800 */
[----:B------:R1:W-:Y:S04]  /*7130*/  @!P5 STS.64 [R52], R32 ;  /* 0x000000203400d388 */ /* 0x0003e80000000a00 */
[----:B------:R1:W-:Y:S04]  /*7140*/  @!P5 STS [R52+0x8], R5 ;  /* 0x000008053400d388 */ /* 0x0003e80000000800 */
[----:B------:R1:W-:Y:S04]  /*7150*/  @!P0 STS.64 [R51], R30 ;  /* 0x0000001e33008388 */ /* 0x0003e80000000a00 */
[----:B------:R1:W-:Y:S01]  /*7160*/  @!P0 STS [R51+0x8], R15 ;  /* 0x0000080f33008388 */ /* 0x0003e20000000800 */
[----:B------:R-:W-:Y:S01]  /*7170*/  BAR.SYNC.DEFER_BLOCKING 0x0 ;  /* 0x0000000000007b1d */ /* 0x000fe20000010000 */
[----:B------:R-:W-:-:S13]  /*7180*/  ISETP.GE.U32.AND P0, PT, R0, R3, PT ;  /* 0x000000030000720c */ /* 0x000fda0003f06070 */
[----:B-1----:R-:W-:Y:S05]  /*7190*/  @P0 BRA `(.L_x_906) ;  /* 0x0000001000340947 */ /* 0x002fea0003800000 */
[----:B------:R-:W-:Y:S01]  /*71a0*/  IADD3 R5, PT, PT, R18, R22, R16 ;  /* 0x0000001612057210 */ /* 0x000fe20007ffe010 */
[----:B------:R-:W-:Y:S01]  /*71b0*/  BSSY.RECONVERGENT B1, `(.L_x_907) ;  /* 0x0000026000017945 */ /* 0x000fe20003800200 */
[----:B------:R-:W-:Y:S01]  /*71c0*/  LOP3.LUT R4, RZ, R0, RZ, 0x33, !PT ;  /* 0x00000000ff047212 */ /* 0x000fe200078e33ff */
[----:B------:R-:W-:Y:S01]  /*71d0*/  IMAD.MOV.U32 R10, RZ, RZ, R0 ;  /* 0x000000ffff0a7224 */ /* 0x000fe200078e0000 */
[----:B------:R-:W-:-:S04]  /*71e0*/  IADD3 R5, PT, PT, R14, R5, R12 ;  /* 0x000000050e057210 */ /* 0x000fc80007ffe00c */
[----:B------:R-:W-:-:S04]  /*71f0*/  IADD3 R5, PT, PT, R26, R5, R24 ;  /* 0x000000051a057210 */ /* 0x000fc80007ffe018 */
[----:B------:R-:W-:-:S04]  /*7200*/  IADD3 R20, PT, PT, R4, R5, R20 ;  /* 0x0000000504147210 */ /* 0x000fc80007ffe014 */
[C---:B------:R-:W-:Y:S02]  /*7210*/  LOP3.LUT R4, R20.reuse, 0x300, RZ, 0xc0, !PT ;  /* 0x0000030014047812 */ /* 0x040fe400078ec0ff */
[----:B------:R-:W-:Y:S02]  /*7220*/  ISETP.GE.U32.AND P1, PT, R20, 0x300, PT ;  /* 0x000003001400780c */ /* 0x000fe40003f26070 */
[----:B------:R-:W-:-:S13]  /*7230*/  ISETP.NE.AND P0, PT, R4, 0x300, PT ;  /* 0x000003000400780c */ /* 0x000fda0003f05270 */
[----:B------:R-:W-:Y:S05]  /*7240*/  @!P0 BRA `(.L_x_908) ;  /* 0x0000000000708947 */ /* 0x000fea0003800000 */
[----:B------:R-:W0:Y:S01]  /*7250*/  LDC.64 R4, c[0x0][0x3a0] ;  /* 0x0000e800ff047b82 */ /* 0x000e220000000a00 */
[----:B------:R-:W-:-:S05]  /*7260*/  LEA.HI R20, R20, 0x1, RZ, 0x18 ;  /* 0x0000000114147811 */ /* 0x000fca00078fc0ff */
[C---:B------:R-:W-:Y:S01]  /*7270*/  IMAD.SHL.U32 R8, R20.reuse, 0x100, RZ ;  /* 0x0000010014087824 */ /* 0x040fe200078e00ff */
[----:B------:R-:W-:Y:S01]  /*7280*/  LOP3.LUT R20, R20, 0x3, RZ, 0xc0, !PT ;  /* 0x0000000314147812 */ /* 0x000fe200078ec0ff */
[----:B------:R-:W1:Y:S04]  /*7290*/  LDC.64 R6, c[0x0][0x398] ;  /* 0x0000e600ff067b82 */ /* 0x000e680000000a00 */
[----:B------:R-:W-:Y:S02]  /*72a0*/  IMAD.MOV R20, RZ, RZ, -R20 ;  /* 0x000000ffff147224 */ /* 0x000fe400078e0a14 */
[----:B0-----:R-:W-:-:S04]  /*72b0*/  IMAD.WIDE.U32 R4, R0, 0x4, R4 ;  /* 0x0000000400047825 */ /* 0x001fc800078e0004 */
[----:B------:R-:W-:Y:S01]  /*72c0*/  IMAD.MOV.U32 R12, RZ, RZ, R4 ;  /* 0x000000ffff0c7224 */ /* 0x000fe200078e0004 */
[----:B------:R-:W-:Y:S01]  /*72d0*/  LEA R4, R0, UR4, 0x4 ;  /* 0x0000000400047c11 */ /* 0x000fe2000f8e20ff */
[----:B------:R-:W-:Y:S01]  /*72e0*/  IMAD.MOV.U32 R15, RZ, RZ, R5 ;  /* 0x000000ffff0f7224 */ /* 0x000fe200078e0005 */
[----:B------:R-:W-:Y:S01]  /*72f0*/  LOP3.LUT R5, R8, 0x300, RZ, 0xc0, !PT ;  /* 0x0000030008057812 */ /* 0x000fe200078ec0ff */
[----:B-1----:R-:W-:-:S04]  /*7300*/  IMAD.WIDE.U32 R6, R0, 0x8, R6 ;  /* 0x0000000800067825 */ /* 0x002fc800078e0006 */
[----:B------:R-:W-:Y:S02]  /*7310*/  VIADD R11, R4, 0x8 ;  /* 0x00000008040b7836 */ /* 0x000fe40000000000 */
[----:B------:R-:W-:-:S07]  /*7320*/  IMAD.IADD R10, R5, 0x1, R0 ;  /* 0x00000001050a7824 */ /* 0x000fce00078e0200 */
.L_x_909:
[----:B------:R-:W0:Y:S01]  /*7330*/  LDS.64 R4, [R11+-0x8] ;  /* 0xfffff8000b047984 */ /* 0x000e220000000a00 */
[----:B------:R-:W-:Y:S01]  /*7340*/  IMAD.MOV.U32 R8, RZ, RZ, R12 ;  /* 0x000000ffff087224 */ /* 0x000fe200078e000c */
[----:B------:R-:W-:Y:S01]  /*7350*/  IADD3 R12, P2, PT, R12, 0x400, RZ ;  /* 0x000004000c0c7810 */ /* 0x000fe20007f5e0ff */
[--C-:B------:R-:W-:Y:S01]  /*7360*/  IMAD.MOV.U32 R9, RZ, RZ, R15.reuse ;  /* 0x000000ffff097224 */ /* 0x100fe200078e000f */
[----:B------:R1:W2:Y:S01]  /*7370*/  LDS R13, [R11] ;  /* 0x000000000b0d7984 */ /* 0x0002a20000000800 */
[----:B------:R-:W-:Y:S02]  /*7380*/  VIADD R20, R20, 0x1 ;  /* 0x0000000114147836 */ /* 0x000fe40000000000 */
[----:B------:R-:W-:-:S03]  /*7390*/  IMAD.X R15, RZ, RZ, R15, P2 ;  /* 0x000000ffff0f7224 */ /* 0x000fc600010e060f */
[----:B------:R-:W-:Y:S01]  /*73a0*/  ISETP.NE.AND P0, PT, R20, RZ, PT ;  /* 0x000000ff1400720c */ /* 0x000fe20003f05270 */
[----:B-1----:R-:W-:Y:S01]  /*73b0*/  VIADD R11, R11, 0x1000 ;  /* 0x000010000b0b7836 */ /* 0x002fe20000000000 */
[----:B0-----:R0:W-:Y:S04]  /*73c0*/  STG.E.64 desc[UR10][R6.64], R4 ;  /* 0x0000000406007986 */ /* 0x0011e8000c101b0a */
[----:B--2---:R1:W-:Y:S01]  /*73d0*/  STG.E desc[UR10][R8.64], R13 ;  /* 0x0000000d08007986 */ /* 0x0043e2000c10190a */
[----:B0-----:R-:W-:-:S05]  /*73e0*/  IADD3 R6, P3, PT, R6, 0x800, RZ ;  /* 0x0000080006067810 */ /* 0x001fca0007f7e0ff */
[----:B------:R-:W-:Y:S01]  /*73f0*/  IMAD.X R7, RZ, RZ, R7, P3 ;  /* 0x000000ffff077224 */ /* 0x000fe200018e0607 */
[----:B-1----:R-:W-:Y:S07]  /*7400*/  @P0 BRA `(.L_x_909) ;  /* 0xfffffffc00c80947 */ /* 0x002fee000383ffff */
.L_x_908:
[----:B------:R-:W-:Y:S05]  /*7410*/  BSYNC.RECONVERGENT B1 ;  /* 0x0000000000017941 */ /* 0x000fea0003800200 */
.L_x_907:
[----:B------:R-:W-:Y:S05]  /*7420*/  @!P1 BRA `(.L_x_906) ;  /* 0x0000000c00909947 */ /* 0x000fea0003800000 */
[----:B------:R-:W0:Y:S01]  /*7430*/  LDC.64 R4, c[0x0][0x398] ;  /* 0x0000e600ff047b82 */ /* 0x000e220000000a00 */
[----:B------:R-:W-:Y:S01]  /*7440*/  IMAD.IADD R8, R3, 0x1, -R10 ;  /* 0x0000000103087824 */ /* 0x000fe200078e0a0a */
[----:B------:R-:W-:Y:S04]  /*7450*/  BSSY.RECONVERGENT B1, `(.L_x_910) ;  /* 0x000005b000017945 */ /* 0x000fe80003800200 */
[----:B------:R-:W-:Y:S02]  /*7460*/  ISETP.GT.AND P1, PT, R8, 0xc00, PT ;  /* 0x00000c000800780c */ /* 0x000fe40003f24270 */
[----:B------:R-:W1:Y:S01]  /*7470*/  LDC.64 R6, c[0x0][0x3a0] ;  /* 0x0000e800ff067b82 */ /* 0x000e620000000a00 */
[----:B------:R-:W-:-:S05]  /*7480*/  LEA R8, R10, UR4, 0x4 ;  /* 0x000000040a087c11 */ /* 0x000fca000f8e20ff */
[----:B------:R-:W-:Y:S02]  /*7490*/  VIADD R8, R8, 0x2000 ;  /* 0x0000200008087836 */ /* 0x000fe40000000000 */
[----:B0-----:R-:W-:-:S03]  /*74a0*/  IMAD.WIDE.U32 R4, R10, 0x8, R4 ;  /* 0x000000080a047825 */ /* 0x001fc600078e0004 */
[----:B------:R-:W-:Y:S01]  /*74b0*/  IADD3 R4, P0, PT, R4, 0x1000, RZ ;  /* 0x0000100004047810 */ /* 0x000fe20007f1e0ff */
[----:B-1----:R-:W-:-:S04]  /*74c0*/  IMAD.WIDE.U32 R6, R10, 0x4, R6 ;  /* 0x000000040a067825 */ /* 0x002fc800078e0006 */
[----:B------:R-:W-:Y:S01]  /*74d0*/  IMAD.X R5, RZ, RZ, R5, P0 ;  /* 0x000000ffff057224 */ /* 0x000fe200000e0605 */
[----:B------:R-:W-:Y:S02]  /*74e0*/  IADD3 R6, P2, PT, R6, 0x800, RZ ;  /* 0x0000080006067810 */ /* 0x000fe40007f5e0ff */
[----:B------:R-:W-:-:S03]  /*74f0*/  PLOP3.LUT P0, PT, PT, PT, PT, 0x80, 0x8 ;  /* 0x000000000008781c */ /* 0x000fc60003f0f070 */
[----:B------:R-:W-:Y:S01]  /*7500*/  IMAD.X R7, RZ, RZ, R7, P2 ;  /* 0x000000ffff077224 */ /* 0x000fe200010e0607 */
[----:B------:R-:W-:Y:S09]  /*7510*/  @!P1 BRA `(.L_x_911) ;  /* 0x0000000400389947 */ /* 0x000ff20003800000 */
[----:B------:R-:W-:Y:S01]  /*7520*/  PLOP3.LUT P0, PT, PT, PT, PT, 0x8, 0x80 ;  /* 0x000000000080781c */ /* 0x000fe20003f0e170 */
[----:B------:R-:W-:-:S12]  /*7530*/  VIADD R9, R3, 0xfffff400 ;  /* 0xfffff40003097836 */ /* 0x000fd80000000000 */
.L_x_912:
        /* <DEDUP_REMOVED lines=13> */
[----:B0-----:R-:W-:Y:S04]  /*7610*/  STG.E.64 desc[UR10][R4.64+-0x1000], R22 ;  /* 0xfff0001604007986 */ /* 0x001fe8000c101b0a */
[----:B------:R-:W0:Y:S04]  /*7620*/  LDS R55, [R8+0x3008] ;  /* 0x0030080008377984 */ /* 0x000e280000000800 */
[----:B------:R-:W0:Y:S04]  /*7630*/  LDS.64 R22, [R8+0x4000] ;  /* 0x0040000008167984 */ /* 0x000e280000000a00 */
[----:B------:R-:W0:Y:S04]  /*7640*/  LDS R57, [R8+0x4008] ;  /* 0x0040080008397984 */ /* 0x000e280000000800 */
[----:B-1----:R-:W-:Y:S04]  /*7650*/  STG.E desc[UR10][R6.64+-0x800], R11 ;  /* 0xfff8000b06007986 */ /* 0x002fe8000c10190a */
[----:B------:R-:W1:Y:S04]  /*7660*/  LDS.64 R24, [R8+0x5000] ;  /* 0x0050000008187984 */ /* 0x000e680000000a00 */
[----:B------:R-:W1:Y:S04]  /*7670*/  LDS R11, [R8+0x5008] ;  /* 0x00500800080b7984 */ /* 0x000e680000000800 */
        /* <DEDUP_REMOVED lines=15> */
[----:B------:R4:W1:Y:S04]  /*7770*/  LDS R54, [R8+0xd008] ;  /* 0x00d0080008367984 */ /* 0x0008680000000800 */
[----:B--2---:R2:W-:Y:S04]  /*7780*/  STG.E.64 desc[UR10][R4.64+-0x800], R12 ;  /* 0xfff8000c04007986 */ /* 0x0045e8000c101b0a */
[----:B---3--:R-:W-:Y:S01]  /*7790*/  STG.E desc[UR10][R6.64+-0x400], R45 ;  /* 0xfffc002d06007986 */ /* 0x008fe2000c10190a */
[----:B----4-:R-:W-:-:S03]  /*77a0*/  VIADD R8, R8, 0x10000 ;  /* 0x0001000008087836 */ /* 0x010fc60000000000 */
[----:B------:R3:W-:Y:S04]  /*77b0*/  STG.E.64 desc[UR10][R4.64], R14 ;  /* 0x0000000e04007986 */ /* 0x0007e8000c101b0a */
[----:B-----5:R-:W-:Y:S01]  /*77c0*/  STG.E desc[UR10][R6.64], R49 ;  /* 0x0000003106007986 */ /* 0x020fe2000c10190a */
[----:B--2---:R-:W-:-:S03]  /*77d0*/  IADD3 R13, P2, PT, R4, 0x8000, RZ ;  /* 0x00008000040d7810 */ /* 0x004fc60007f5e0ff */
[----:B------:R-:W-:Y:S04]  /*77e0*/  STG.E.64 desc[UR10][R4.64+0x800], R16 ;  /* 0x0008001004007986 */ /* 0x000fe8000c101b0a */
[----:B------:R-:W-:Y:S01]  /*77f0*/  STG.E desc[UR10][R6.64+0x400], R51 ;  /* 0x0004003306007986 */ /* 0x000fe2000c10190a */
[----:B---3--:R-:W-:-:S03]  /*7800*/  IMAD.X R14, RZ, RZ, R5, P2 ;  /* 0x000000ffff0e7224 */ /* 0x008fc600010e0605 */
[----:B------:R-:W-:Y:S04]  /*7810*/  STG.E.64 desc[UR10][R4.64+0x1000], R18 ;  /* 0x0010001204007986 */ /* 0x000fe8000c101b0a */
[----:B------:R-:W-:Y:S04]  /*7820*/  STG.E desc[UR10][R6.64+0x800], R53 ;  /* 0x0008003506007986 */ /* 0x000fe8000c10190a */
[----:B------:R-:W-:Y:S04]  /*7830*/  STG.E.64 desc[UR10][R4.64+0x1800], R20 ;  /* 0x0018001404007986 */ /* 0x000fe8000c101b0a */
[----:B0-----:R-:W-:Y:S04]  /*7840*/  STG.E desc[UR10][R6.64+0xc00], R55 ;  /* 0x000c003706007986 */ /* 0x001fe8000c10190a */
[----:B------:R-:W-:Y:S04]  /*7850*/  STG.E.64 desc[UR10][R4.64+0x2000], R22 ;  /* 0x0020001604007986 */ /* 0x000fe8000c101b0a */
[----:B------:R-:W-:Y:S04]  /*7860*/  STG.E desc[UR10][R6.64+0x1000], R57 ;  /* 0x0010003906007986 */ /* 0x000fe8000c10190a */
[----:B-1----:R-:W-:Y:S04]  /*7870*/  STG.E.64 desc[UR10][R4.64+0x2800], R24 ;  /* 0x0028001804007986 */ /* 0x002fe8000c101b0a */
[----:B------:R0:W-:Y:S04]  /*7880*/  STG.E desc[UR10][R6.64+0x1400], R11 ;  /* 0x0014000b06007986 */ /* 0x0001e8000c10190a */
[----:B------:R-:W-:Y:S04]  /*7890*/  STG.E.64 desc[UR10][R4.64+0x3000], R28 ;  /* 0x0030001c04007986 */ /* 0x000fe8000c101b0a */
[----:B------:R-:W-:Y:S04]  /*78a0*/  STG.E desc[UR10][R6.64+0x1800], R59 ;  /* 0x0018003b06007986 */ /* 0x000fe8000c10190a */
[----:B------:R-:W-:Y:S01]  /*78b0*/  STG.E.64 desc[UR10][R4.64+0x3800], R30 ;  /* 0x0038001e04007986 */ /* 0x000fe2000c101b0a */
[----:B0-----:R-:W-:-:S03]  /*78c0*/  IADD3 R11, P3, PT, R6, 0x4000, RZ ;  /* 0x00004000060b7810 */ /* 0x001fc60007f7e0ff */
[----:B------:R-:W-:Y:S02]  /*78d0*/  STG.E desc[UR10][R6.64+0x1c00], R61 ;  /* 0x001c003d06007986 */ /* 0x000fe4000c10190a */
[----:B------:R-:W-:Y:S02]  /*78e0*/  IMAD.X R12, RZ, RZ, R7, P3 ;  /* 0x000000ffff0c7224 */ /* 0x000fe400018e0607 */
        /* <DEDUP_REMOVED lines=17> */
.L_x_911:
[----:B------:R-:W-:Y:S05]  /*7a00*/  BSYNC.RECONVERGENT B1 ;  /* 0x0000000000017941 */ /* 0x000fea0003800200 */
.L_x_910:
[----:B------:R-:W-:Y:S01]  /*7a10*/  IMAD.IADD R9, R3, 0x1, -R10 ;  /* 0x0000000103097824 */ /* 0x000fe200078e0a0a */
[----:B------:R-:W-:Y:S04]  /*7a20*/  BSSY.RECONVERGENT B1, `(.L_x_913) ;  /* 0x000002e000017945 */ /* 0x000fe80003800200 */
[----:B------:R-:W-:-:S13]  /*7a30*/  ISETP.GT.AND P1, PT, R9, 0x400, PT ;  /* 0x000004000900780c */ /* 0x000fda0003f24270 */
[----:B------:R-:W-:Y:S05]  /*7a40*/  @!P1 BRA `(.L_x_914) ;  /* 0x0000000000ac9947 */ /* 0x000fea0003800000 */
[----:B------:R-:W0:Y:S01]  /*7a50*/  LDS.64 R12, [R8+-0x2000] ;  /* 0xffe00000080c7984 */ /* 0x000e220000000a00 */
[----:B------:R-:W-:Y:S01]  /*7a60*/  PLOP3.LUT P0, PT, PT, PT, PT, 0x8, 0x80 ;  /* 0x000000000080781c */ /* 0x000fe20003f0e170 */
[----:B------:R-:W-:Y:S02]  /*7a70*/  VIADD R10, R10, 0x800 ;  /* 0x000008000a0a7836 */ /* 0x000fe40000000000 */
[----:B------:R-:W1:Y:S04]  /*7a80*/  LDS R9, [R8+-0x1ff8] ;  /* 0xffe0080008097984 */ /* 0x000e680000000800 */
        /* <DEDUP_REMOVED lines=14> */
[----:B0-----:R-:W-:Y:S04]  /*7b70*/  STG.E.64 desc[UR10][R4.64+-0x1000], R12 ;  /* 0xfff0000c04007986 */ /* 0x001fe8000c101b0a */
[----:B-1----:R0:W-:Y:S01]  /*7b80*/  STG.E desc[UR10][R6.64+-0x800], R9 ;  /* 0xfff8000906007986 */ /* 0x0021e2000c10190a */
[----:B--2---:R-:W-:-:S03]  /*7b90*/  VIADD R8, R8, 0x8000 ;  /* 0x0000800008087836 */ /* 0x004fc60000000000 */
[----:B------:R-:W-:Y:S04]  /*7ba0*/  STG.E.64 desc[UR10][R4.64+-0x800], R14 ;  /* 0xfff8000e04007986 */ /* 0x000fe8000c101b0a */
[----:B---3--:R1:W-:Y:S04]  /*7bb0*/  STG.E desc[UR10][R6.64+-0x400], R11 ;  /* 0xfffc000b06007986 */ /* 0x0083e8000c10190a */
[----:B----4-:R-:W-:Y:S01]  /*7bc0*/  STG.E.64 desc[UR10][R4.64], R16 ;  /* 0x0000001004007986 */ /* 0x010fe2000c101b0a */
[----:B0-----:R-:W-:-:S03]  /*7bd0*/  IADD3 R9, P2, PT, R6, 0x2000, RZ ;  /* 0x0000200006097810 */ /* 0x001fc60007f5e0ff */
[----:B-----5:R-:W-:Y:S02]  /*7be0*/  STG.E desc[UR10][R6.64], R31 ;  /* 0x0000001f06007986 */ /* 0x020fe4000c10190a */
[----:B------:R-:W-:Y:S02]  /*7bf0*/  IMAD.X R12, RZ, RZ, R7, P2 ;  /* 0x000000ffff0c7224 */ /* 0x000fe400010e0607 */
[----:B------:R-:W-:Y:S01]  /*7c00*/  STG.E.64 desc[UR10][R4.64+0x800], R18 ;  /* 0x0008001204007986 */ /* 0x000fe2000c101b0a */
[----:B-1----:R-:W-:-:S03]  /*7c10*/  IADD3 R11, P1, PT, R4, 0x4000, RZ ;  /* 0x00004000040b7810 */ /* 0x002fc60007f3e0ff */
        /* <DEDUP_REMOVED lines=14> */
.L_x_914:
[----:B------:R-:W-:Y:S05]  /*7d00*/  BSYNC.RECONVERGENT B1 ;  /* 0x0000000000017941 */ /* 0x000fea0003800200 */
.L_x_913:
[----:B------:R-:W-:-:S13]  /*7d10*/  ISETP.LT.OR P0, PT, R10, R3, P0 ;  /* 0x000000030a00720c */ /* 0x000fda0000701670 */
[----:B------:R-:W-:Y:S05]  /*7d20*/  @!P0 BRA `(.L_x_906) ;  /* 0x0000000400508947 */ /* 0x000fea0003800000 */
[----:B------:R-:W0:Y:S04]  /*7d30*/  LDS.64 R10, [R8+-0x2000] ;  /* 0xffe00000080a7984 */ /* 0x000e280000000a00 */
[----:B------:R-:W1:Y:S04]  /*7d40*/  LDS R9, [R8+-0x1ff8] ;  /* 0xffe0080008097984 */ /* 0x000e680000000800 */
[----:B------:R-:W2:Y:S04]  /*7d50*/  LDS.64 R12, [R8+-0x1000] ;  /* 0xfff00000080c7984 */ /* 0x000ea80000000a00 */
[----:B------:R-:W3:Y:S04]  /*7d60*/  LDS R19, [R8+-0xff8] ;  /* 0xfff0080008137984 */ /* 0x000ee80000000800 */
[----:B------:R-:W4:Y:S04]  /*7d70*/  LDS.64 R14, [R8] ;  /* 0x00000000080e7984 */ /* 0x000f280000000a00 */
[----:B------:R-:W5:Y:S04]  /*7d80*/  LDS R21, [R8+0x8] ;  /* 0x0000080008157984 */ /* 0x000f680000000800 */
[----:B------:R-:W5:Y:S04]  /*7d90*/  LDS.64 R16, [R8+0x1000] ;  /* 0x0010000008107984 */ /* 0x000f680000000a00 */
[----:B------:R-:W5:Y:S04]  /*7da0*/  LDS R23, [R8+0x1008] ;  /* 0x0010080008177984 */ /* 0x000f680000000800 */
[----:B0-----:R0:W-:Y:S04]  /*7db0*/  STG.E.64 desc[UR10][R4.64+-0x1000], R10 ;  /* 0xfff0000a04007986 */ /* 0x0011e8000c101b0a */
[----:B-1----:R0:W-:Y:S04]  /*7dc0*/  STG.E desc[UR10][R6.64+-0x800], R9 ;  /* 0xfff8000906007986 */ /* 0x0021e8000c10190a */
[----:B--2---:R0:W-:Y:S04]  /*7dd0*/  STG.E.64 desc[UR10][R4.64+-0x800], R12 ;  /* 0xfff8000c04007986 */ /* 0x0041e8000c101b0a */
[----:B---3--:R0:W-:Y:S04]  /*7de0*/  STG.E desc[UR10][R6.64+-0x400], R19 ;  /* 0xfffc001306007986 */ /* 0x0081e8000c10190a */
[----:B----4-:R0:W-:Y:S04]  /*7df0*/  STG.E.64 desc[UR10][R4.64], R14 ;  /* 0x0000000e04007986 */ /* 0x0101e8000c101b0a */
[----:B-----5:R0:W-:Y:S04]  /*7e00*/  STG.E desc[UR10][R6.64], R21 ;  /* 0x0000001506007986 */ /* 0x0201e8000c10190a */
[----:B------:R0:W-:Y:S04]  /*7e10*/  STG.E.64 desc[UR10][R4.64+0x800], R16 ;  /* 0x0008001004007986 */ /* 0x0001e8000c101b0a */
[----:B------:R0:W-:Y:S01]  /*7e20*/  STG.E desc[UR10][R6.64+0x400], R23 ;  /* 0x0004001706007986 */ /* 0x0001e2000c10190a */
[----:B------:R-:W-:Y:S05]  /*7e30*/  BRA `(.L_x_906) ;  /* 0x00000004000c7947 */ /* 0x000fea0003800000 */
.L_x_905:
[----:B------:R-:W0:Y:S01]  /*7e40*/  @P5 LDC.64 R58, c[0x0][0x398] ;  /* 0x0000e600ff3a5b82 */ /* 0x000e220000000a00 */
[----:B------:R-:W-:Y:S01]  /*7e50*/  IMAD.MOV.U32 R61, RZ, RZ, 0x9 ;  /* 0x00000009ff3d7424 */ /* 0x000fe200078e00ff */
[----:B------:R-:W-:-:S03]  /*7e60*/  ISETP.NE.U32.AND P6, PT, R40, R38, PT ;  /* 0x000000262800720c */ /* 0x000fc60003fc5070 */
[----:B------:R-:W-:Y:S01]  /*7e70*/  IMAD R12, R0, R61, 0x3 ;  /* 0x00000003000c7424 */ /* 0x000fe200078e023d */
[----:B------:R-:W-:Y:S02]  /*7e80*/  ISETP.NE.AND.EX P6, PT, R41, R39, PT, P6 ;  /* 0x000000272900720c */ /* 0x000fe40003fc5360 */
[----:B------:R-:W1:Y:S02]  /*7e90*/  @P5 LDC.64 R18, c[0x0][0x3a0] ;  /* 0x0000e800ff125b82 */ /* 0x000e640000000a00 */
[----:B------:R-:W-:Y:S01]  /*7ea0*/  ISETP.NE.AND P6, PT, R12, R2, !P6 ;  /* 0x000000020c00720c */ /* 0x000fe200077c5270 */
[----:B------:R-:W-:-:S05]  /*7eb0*/  IMAD R12, R0, R61, 0x8 ;  /* 0x00000008000c7424 */ /* 0x000fca00078e023d */
[----:B------:R-:W2:Y:S08]  /*7ec0*/  @P0 LDC.64 R20, c[0x0][0x398] ;  /* 0x0000e600ff140b82 */ /* 0x000eb00000000a00 */
[----:B------:R-:W3:Y:S01]  /*7ed0*/  @P0 LDC.64 R22, c[0x0][0x3a0] ;  /* 0x0000e800ff160b82 */ /* 0x000ee20000000a00 */
[----:B0-----:R-:W-:-:S05]  /*7ee0*/  @P5 IMAD.WIDE R58, R4, 0x8, R58 ;  /* 0x00000008043a5825 */ /* 0x001fca00078e023a */
[----:B------:R0:W-:Y:S02]  /*7ef0*/  @P5 STG.E.64 desc[UR10][R58.64], R28 ;  /* 0x0000001c3a005986 */ /* 0x0001e4000c101b0a */
[----:B------:R-:W0:Y:S01]  /*7f00*/  @P1 LDC.64 R24, c[0x0][0x398] ;  /* 0x0000e600ff181b82 */ /* 0x000e220000000a00 */
[----:B-1----:R-:W-:-:S04]  /*7f10*/  @P5 IMAD.WIDE R18, R4, 0x4, R18 ;  /* 0x0000000404125825 */ /* 0x002fc800078e0212 */
[----:B------:R-:W-:Y:S01]  /*7f20*/  IMAD R4, R0, R61, 0x7 ;  /* 0x0000000700047424 */ /* 0x000fe200078e023d */
[----:B------:R-:W-:Y:S01]  /*7f30*/  @P5 STG.E desc[UR10][R18.64], R13 ;  /* 0x0000000d12005986 */ /* 0x000fe2000c10190a */
[----:B------:R-:W-:Y:S01]  /*7f40*/  ISETP.NE.U32.AND P5, PT, R32, R30, PT ;  /* 0x0000001e2000720c */ /* 0x000fe20003fa5070 */
[----:B------:R-:W1:Y:S01]  /*7f50*/  @P1 LDC.64 R48, c[0x0][0x3a0] ;  /* 0x0000e800ff301b82 */ /* 0x000e620000000a00 */
[----:B--2---:R-:W-:Y:S02]  /*7f60*/  @P0 IMAD.WIDE R20, R17, 0x8, R20 ;  /* 0x0000000811140825 */ /* 0x004fe400078e0214 */
[----:B------:R-:W-:-:S03]  /*7f70*/  ISETP.NE.AND.EX P5, PT, R33, R31, PT, P5 ;  /* 0x0000001f2100720c */ /* 0x000fc60003fa5350 */
[----:B------:R-:W-:Y:S01]  /*7f80*/  @P0 STG.E.64 desc[UR10][R20.64], R44 ;  /* 0x0000002c14000986 */ /* 0x000fe2000c101b0a */
[----:B------:R-:W-:Y:S01]  /*7f90*/  ISETP.NE.AND P5, PT, R4, R2, !P5 ;  /* 0x000000020400720c */ /* 0x000fe20006fa5270 */
[----:B---3--:R-:W-:Y:S01]  /*7fa0*/  @P0 IMAD.WIDE R22, R17, 0x4, R22 ;  /* 0x0000000411160825 */ /* 0x008fe200078e0216 */
[----:B------:R-:W2:Y:S04]  /*7fb0*/  @!P6 LDC.64 R60, c[0x0][0x398] ;  /* 0x0000e600ff3ceb82 */ /* 0x000ea80000000a00 */
[----:B------:R3:W-:Y:S01]  /*7fc0*/  @P0 STG.E desc[UR10][R22.64], R11 ;  /* 0x0000000b16000986 */ /* 0x0007e2000c10190a */
[----:B------:R-:W-:Y:S01]  /*7fd0*/  ISETP.NE.U32.AND P0, PT, R30, R46, PT ;  /* 0x0000002e1e00720c */ /* 0x000fe20003f05070 */
[----:B0-----:R-:W-:Y:S02]  /*7fe0*/  @P1 IMAD.WIDE R28, R57, 0x8, R24 ;  /* 0x00000008391c1825 */ /* 0x001fe400078e0218 */
[----:B------:R-:W0:Y:S01]  /*7ff0*/  @!P6 LDC.64 R16, c[0x0][0x3a0] ;  /* 0x0000e800ff10eb82 */ /* 0x000e220000000a00 */
[----:B------:R-:W-:-:S02]  /*8000*/  ISETP.NE.AND.EX P0, PT, R31, R47, PT, P0 ;  /* 0x0000002f1f00720c */ /* 0x000fc40003f05300 */
[----:B------:R-:W-:Y:S02]  /*8010*/  @P1 STG.E.64 desc[UR10][R28.64], R42 ;  /* 0x0000002a1c001986 */ /* 0x000fe4000c101b0a */
[----:B------:R-:W-:Y:S01]  /*8020*/  ISETP.NE.AND P0, PT, R12, R2, !P0 ;  /* 0x000000020c00720c */ /* 0x000fe20004705270 */
[----:B-1----:R-:W-:Y:S02]  /*8030*/  @P1 IMAD.WIDE R48, R57, 0x4, R48 ;  /* 0x0000000439301825 */ /* 0x002fe400078e0230 */
[----:B------:R-:W1:Y:S03]  /*8040*/  @P2 LDC.64 R24, c[0x0][0x398] ;  /* 0x0000e600ff182b82 */ /* 0x000e660000000a00 */
[----:B------:R4:W-:Y:S05]  /*8050*/  @P1 STG.E desc[UR10][R48.64], R8 ;  /* 0x0000000830001986 */ /* 0x0009ea000c10190a */
[----:B---3--:R-:W3:Y:S01]  /*8060*/  @P2 LDC.64 R22, c[0x0][0x3a0] ;  /* 0x0000e800ff162b82 */ /* 0x008ee20000000a00 */
[----:B--2---:R-:W-:-:S05]  /*8070*/  @!P6 IMAD.WIDE R60, R50, 0x8, R60 ;  /* 0x00000008323ce825 */ /* 0x004fca00078e023c */
[----:B------:R2:W-:Y:S02]  /*8080*/  @!P6 STG.E.64 desc[UR10][R60.64], R40 ;  /* 0x000000283c00e986 */ /* 0x0005e4000c101b0a */
[----:B------:R-:W5:Y:S01]  /*8090*/  @P3 LDC.64 R12, c[0x0][0x398] ;  /* 0x0000e600ff0c3b82 */ /* 0x000f620000000a00 */
[----:B0-----:R-:W-:-:S05]  /*80a0*/  @!P6 IMAD.WIDE R16, R50, 0x4, R16 ;  /* 0x000000043210e825 */ /* 0x001fca00078e0210 */
[----:B------:R2:W-:Y:S02]  /*80b0*/  @!P6 STG.E desc[UR10][R16.64], R7 ;  /* 0x000000071000e986 */ /* 0x0005e4000c10190a */
[----:B------:R-:W0:Y:S01]  /*80c0*/  @P3 LDC.64 R18, c[0x0][0x3a0] ;  /* 0x0000e800ff123b82 */ /* 0x000e220000000a00 */
[----:B-1----:R-:W-:-:S05]  /*80d0*/  @P2 IMAD.WIDE R24, R54, 0x8, R24 ;  /* 0x0000000836182825 */ /* 0x002fca00078e0218 */
[----:B------:R2:W-:Y:S02]  /*80e0*/  @P2 STG.E.64 desc[UR10][R24.64], R38 ;  /* 0x0000002618002986 */ /* 0x0005e4000c101b0a */
[----:B------:R-:W1:Y:S01]  /*80f0*/  @P4 LDC.64 R20, c[0x0][0x398] ;  /* 0x0000e600ff144b82 */ /* 0x000e620000000a00 */
[----:B---3--:R-:W-:-:S05]  /*8100*/  @P2 IMAD.WIDE R22, R54, 0x4, R22 ;  /* 0x0000000436162825 */ /* 0x008fca00078e0216 */
[----:B------:R2:W-:Y:S02]  /*8110*/  @P2 STG.E desc[UR10][R22.64], R10 ;  /* 0x0000000a16002986 */ /* 0x0005e4000c10190a */
[----:B------:R-:W3:Y:S01]  /*8120*/  @P4 LDC.64 R58, c[0x0][0x3a0] ;  /* 0x0000e800ff3a4b82 */ /* 0x000ee20000000a00 */
[----:B-----5:R-:W-:-:S05]  /*8130*/  @P3 IMAD.WIDE R12, R55, 0x8, R12 ;  /* 0x00000008370c3825 */ /* 0x020fca00078e020c */
[----:B------:R2:W-:Y:S02]  /*8140*/  @P3 STG.E.64 desc[UR10][R12.64], R36 ;  /* 0x000000240c003986 */ /* 0x0005e4000c101b0a */
[----:B------:R-:W5:Y:S01]  /*8150*/  @!P5 LDC.64 R56, c[0x0][0x398] ;  /* 0x0000e600ff38db82 */ /* 0x000f620000000a00 */
[----:B0-----:R-:W-:-:S05]  /*8160*/  @P3 IMAD.WIDE R18, R55, 0x4, R18 ;  /* 0x0000000437123825 */ /* 0x001fca00078e0212 */
[----:B------:R2:W-:Y:S02]  /*8170*/  @P3 STG.E desc[UR10][R18.64], R9 ;  /* 0x0000000912003986 */ /* 0x0005e4000c10190a */
[----:B----4-:R-:W0:Y:S01]  /*8180*/  @!P5 LDC.64 R48, c[0x0][0x3a0] ;  /* 0x0000e800ff30db82 */ /* 0x010e220000000a00 */
[----:B-1----:R-:W-:-:S05]  /*8190*/  @P4 IMAD.WIDE R20, R53, 0x8, R20 ;  /* 0x0000000835144825 */ /* 0x002fca00078e0214 */
[----:B------:R2:W-:Y:S02]  /*81a0*/  @P4 STG.E.64 desc[UR10][R20.64], R34 ;  /* 0x0000002214004986 */ /* 0x0005e4000c101b0a */
[----:B------:R-:W1:Y:S01]  /*81b0*/  @!P0 LDC.64 R44, c[0x0][0x398] ;  /* 0x0000e600ff2c8b82 */ /* 0x000e620000000a00 */
[----:B---3--:R-:W-:-:S05]  /*81c0*/  @P4 IMAD.WIDE R58, R53, 0x4, R58 ;  /* 0x00000004353a4825 */ /* 0x008fca00078e023a */
[----:B------:R2:W-:Y:S02]  /*81d0*/  @P4 STG.E desc[UR10][R58.64], R6 ;  /* 0x000000063a004986 */ /* 0x0005e4000c10190a */
[----:B------:R-:W3:Y:S01]  /*81e0*/  @!P0 LDC.64 R28, c[0x0][0x3a0] ;  /* 0x0000e800ff1c8b82 */ /* 0x000ee20000000a00 */
[----:B-----5:R-:W-:-:S05]  /*81f0*/  @!P5 IMAD.WIDE R56, R52, 0x8, R56 ;  /* 0x000000083438d825 */ /* 0x020fca00078e0238 */
[----:B------:R2:W-:Y:S01]  /*8200*/  @!P5 STG.E.64 desc[UR10][R56.64], R32 ;  /* 0x000000203800d986 */ /* 0x0005e2000c101b0a */
[----:B0-----:R-:W-:-:S05]  /*8210*/  @!P5 IMAD.WIDE R48, R52, 0x4, R48 ;  /* 0x000000043430d825 */ /* 0x001fca00078e0230 */
[----:B------:R2:W-:Y:S01]  /*8220*/  @!P5 STG.E desc[UR10][R48.64], R5 ;  /* 0x000000053000d986 */ /* 0x0005e2000c10190a */
[----:B-1----:R-:W-:-:S05]  /*8230*/  @!P0 IMAD.WIDE R44, R51, 0x8, R44 ;  /* 0x00000008332c8825 */ /* 0x002fca00078e022c */
[----:B------:R2:W-:Y:S01]  /*8240*/  @!P0 STG.E.64 desc[UR10][R44.64], R30 ;  /* 0x0000001e2c008986 */ /* 0x0005e2000c101b0a */
[----:B---3--:R-:W-:-:S05]  /*8250*/  @!P0 IMAD.WIDE R28, R51, 0x4, R28 ;  /* 0x00000004331c8825 */ /* 0x008fca00078e021c */
[----:B------:R2:W-:Y:S02]  /*8260*/  @!P0 STG.E desc[UR10][R28.64], R15 ;  /* 0x0000000f1c008986 */ /* 0x0005e4000c10190a */
.L_x_906:
[----:B------:R-:W-:Y:S05]  /*8270*/  BSYNC.RECONVERGENT B0 ;  /* 0x0000000000007941 */ /* 0x000fea0003800200 */
.L_x_904:
[----:B------:R-:W-:-:S13]  /*8280*/  ISETP.NE.AND P0, PT, R0, 0xff, PT ;  /* 0x000000ff0000780c */ /* 0x000fda0003f05270 */
[----:B------:R-:W-:Y:S05]  /*8290*/  @P0 EXIT ;  /* 0x000000000000094d */ /* 0x000fea0003800000 */
[----:B0-2---:R-:W0:Y:S01]  /*82a0*/  LDC.64 R8, c[0x0][0x3a8] ;  /* 0x0000ea00ff087b82 */ /* 0x005e220000000a00 */
[----:B------:R-:W-:-:S13]  /*82b0*/  ISETP.NE.AND P0, PT, R2, 0x900, PT ;  /* 0x000009000200780c */ /* 0x000fda0003f05270 */
[----:B------:R-:W-:Y:S05]  /*82c0*/  @P0 BRA `(.L_x_915) ;  /* 0x00000000001c0947 */ /* 0x000fea0003800000 */
[----:B------:R-:W1:Y:S08]  /*82d0*/  LDC.64 R4, c[0x0][0x398] ;  /* 0x0000e600ff047b82 */ /* 0x000e700000000a00 */
[----:B------:R-:W2:Y:S01]  /*82e0*/  LDC.64 R6, c[0x0][0x3a0] ;  /* 0x0000e800ff067b82 */ /* 0x000ea20000000a00 */
[----:B-1----:R-:W-:-:S05]  /*82f0*/  IMAD.WIDE R4, R3, 0x8, R4 ;  /* 0x0000000803047825 */ /* 0x002fca00078e0204 */
[----:B------:R1:W-:Y:S01]  /*8300*/  STG.E.64 desc[UR10][R4.64], R46 ;  /* 0x0000002e04007986 */ /* 0x0003e2000c101b0a */
[----:B--2---:R-:W-:-:S04]  /*8310*/  IMAD.WIDE R6, R3, 0x4, R6 ;  /* 0x0000000403067825 */ /* 0x004fc800078e0206 */
[----:B------:R-:W-:Y:S01]  /*8320*/  VIADD R3, R3, 0x1 ;  /* 0x0000000103037836 */ /* 0x000fe20000000000 */
[----:B------:R1:W-:Y:S06]  /*8330*/  STG.E desc[UR10][R6.64], R27 ;  /* 0x0000001b06007986 */ /* 0x0003ec000c10190a */
.L_x_915:
[----:B0-----:R-:W-:Y:S01]  /*8340*/  STG.E desc[UR10][R8.64], R3 ;  /* 0x0000000308007986 */ /* 0x001fe2000c10190a */
[----:B------:R-:W-:Y:S05]  /*8350*/  EXIT ;  /* 0x000000000000794d */ /* 0x000fea0003800000 */
.L_x_903:
        /* <DEDUP_REMOVED lines=16> */
[-C--:B------:R-:W-:Y:S02]  /*8460*/  ISETP.GE.U32.AND P4, PT, R13, R2.reuse, PT ;  /* 0x000000020d00720c */ /* 0x080fe40003f86070 */
[----:B------:R-:W-:-:S02]  /*8470*/  ISETP.GE.U32.AND P2, PT, R7, R2, PT ;  /* 0x000000020700720c */ /* 0x000fc40003f46070 */
[----:B------:R-:W-:Y:S01]  /*8480*/  ISETP.GE.U32.AND P3, PT, R11, R2, PT ;  /* 0x000000020b00720c */ /* 0x000fe20003f66070 */
[----:B------:R-:W-:Y:S02]  /*8490*/  @!P5 IMAD.IADD R25, R25, 0x1, R3 ;  /* 0x000000011919d824 */ /* 0x000fe400078e0203 */
[----:B------:R-:W-:Y:S02]  /*84a0*/  VIADD R13, R3, 0xc0 ;  /* 0x000000c0030d7836 */ /* 0x000fe40000000000 */
[----:B------:R-:W-:-:S04]  /*84b0*/  @!P5 IMAD.WIDE.U32 R8, R25, 0x8, R8 ;  /* 0x000000081908d825 */ /* 0x000fc800078e0008 */
[C---:B------:R-:W-:Y:S02]  /*84c0*/  VIADD R15, R3.reuse, 0xe0 ;  /* 0x000000e0030f7836 */ /* 0x040fe40000000000 */
[----:B------:R-:W-:Y:S02]  /*84d0*/  IMAD.X R25, RZ, RZ, R23, P6 ;  /* 0x000000ffff197224 */ /* 0x000fe400030e0617 */
[----:B------:R-:W-:Y:S01]  /*84e0*/  VIADD R3, R3, 0x100 ;  /* 0x0000010003037836 */ /* 0x000fe20000000000 */
[----:B------:R-:W-:Y:S02]  /*84f0*/  ISETP.GE.U32.AND P6, PT, R13, R2, PT ;  /* 0x000000020d00720c */ /* 0x000fe40003fc6070 */
[----:B------:R-:W-:Y:S01]  /*8500*/  CS2R R34, SRZ ;  /* 0x0000000000227805 */ /* 0x000fe2000001ff00 */
[----:B--2---:R-:W-:Y:S02]  /*8510*/  IMAD.MOV.U32 R6, RZ, RZ, R4 ;  /* 0x000000ffff067224 */ /* 0x004fe400078e0004 */
[----:B------:R-:W-:-:S02]  /*8520*/  IMAD.MOV.U32 R7, RZ, RZ, R5 ;  /* 0x000000ffff077224 */ /* 0x000fc400078e0005 */
[----:B------:R-:W-:Y:S01]  /*8530*/  IMAD.MOV.U32 R10, RZ, RZ, R6 ;  /* 0x000000ffff0a7224 */ /* 0x000fe200078e0006 */
[----:B------:R0:W2:Y:S01]  /*8540*/  @!P5 LDG.E.64.CONSTANT R4, desc[UR10][R8.64] ;  /* 0x0000000a0804d981 */ /* 0x0000a2000c1e9b00 */
[----:B------:R-:W-:Y:S01]  /*8550*/  IMAD.MOV.U32 R11, RZ, RZ, R7 ;  /* 0x000000ffff0b7224 */ /* 0x000fe200078e0007 */
[----:B------:R-:W-:-:S05]  /*8560*/  ISETP.GE.U32.AND P5, PT, R15, R2, PT ;  /* 0x000000020f00720c */ /* 0x000fca0003fa6070 */
[----:B------:R-:W3:Y:S01]  /*8570*/  @!P0 LDG.E.64.CONSTANT R10, desc[UR10][R24.64+0x100] ;  /* 0x0001000a180a8981 */ /* 0x000ee2000c1e9b00 */
[----:B------:R-:W-:Y:S01]  /*8580*/  ISETP.GE.U32.AND P0, PT, R3, R2, PT ;  /* 0x000000020300720c */ /* 0x000fe20003f06070 */
[--C-:B------:R-:W-:Y:S02]  /*8590*/  IMAD.MOV.U32 R12, RZ, RZ, R6.reuse ;  /* 0x000000ffff0c7224 */ /* 0x100fe400078e0006 */
[--C-:B------:R-:W-:Y:S02]  /*85a0*/  IMAD.MOV.U32 R13, RZ, RZ, R7.reuse ;  /* 0x000000ffff0d7224 */ /* 0x100fe400078e0007 */
[--C-:B0-----:R-:W-:Y:S02]  /*85b0*/  IMAD.MOV.U32 R8, RZ, RZ, R6.reuse ;  /* 0x000000ffff087224 */ /* 0x101fe400078e0006 */
[--C-:B------:R-:W-:Y:S02]  /*85c0*/  IMAD.MOV.U32 R9, RZ, RZ, R7.reuse ;  /* 0x000000ffff097224 */ /* 0x100fe400078e0007 */
[----:B------:R-:W-:Y:S01]  /*85d0*/  IMAD.MOV.U32 R14, RZ, RZ, R6 ;  /* 0x000000ffff0e7224 */ /* 0x000fe200078e0006 */
[----:B------:R-:W4:Y:S01]  /*85e0*/  @!P1 LDG.E.64.CONSTANT R12, desc[UR10][R24.64+0x200] ;  /* 0x0002000a180c9981 */ /* 0x000f22000c1e9b00 */
[----:B------:R-:W-:-:S02]  /*85f0*/  IMAD.MOV.U32 R15, RZ, RZ, R7 ;  /* 0x000000ffff0f7224 */ /* 0x000fc400078e0007 */
[--C-:B------:R-:W-:Y:S01]  /*8600*/  IMAD.MOV.U32 R16, RZ, RZ, R6.reuse ;  /* 0x000000ffff107224 */ /* 0x100fe200078e0006 */
[----:B------:R-:W5:Y:S01]  /*8610*/  @!P2 LDG.E.64.CONSTANT R8, desc[UR10][R24.64+0x300] ;  /* 0x0003000a1808a981 */ /* 0x000f62000c1e9b00 */
[--C-:B------:R-:W-:Y:S02]  /*8620*/  IMAD.MOV.U32 R17, RZ, RZ, R7.reuse ;  /* 0x000000ffff117224 */ /* 0x100fe400078e0007 */
        /* <DEDUP_REMOVED lines=8> */
[----:B------:R-:W5:Y:S01]  /*86b0*/  @!P0 LDG.E.64.CONSTANT R6, desc[UR10][R24.64+0x800] ;  /* 0x0008000a18068981 */ /* 0x000f62000c1e9b00 */
[----:B------:R-:W-:-:S13]  /*86c0*/  ISETP.NE.AND P4, PT, R0, RZ, PT ;  /* 0x000000ff0000720c */ /* 0x000fda0003f85270 */
[----:B------:R0:W5:Y:S01]  /*86d0*/  @!P4 LDG.E.64.CONSTANT R34, desc[UR10][R22.64+-0x8] ;  /* 0xfffff80a1622c981 */ /* 0x000162000c1e9b00 */
[----:B------:R-:W1:Y:S01]  /*86e0*/  S2R R41, SR_LANEID ;  /* 0x0000000000297919 */ /* 0x000e620000000000 */
[----:B------:R-:W1:Y:S01]  /*86f0*/  S2UR UR5, SR_CgaCtaId ;  /* 0x00000000000579c3 */ /* 0x000e620000008800 */
[----:B------:R-:W-:Y:S01]  /*8700*/  SHF.R.U32.HI R44, RZ, 0x5, R0 ;  /* 0x00000005ff2c7819 */ /* 0x000fe20000011600 */
[----:B------:R-:W-:-:S06]  /*8710*/  UMOV UR4, 0x400 ;  /* 0x0000040000047882 */ /* 0x000fcc0000000000 */
[----:B0-----:R-:W0:Y:S01]  /*8720*/  LDC R23, c[0x0][0x390] ;  /* 0x0000e400ff177b82 */ /* 0x001e220000000800 */
[----:B-1----:R-:W-:Y:S01]  /*8730*/  ULEA UR4, UR5, UR4, 0x18 ;  /* 0x0000000405047291 */ /* 0x002fe2000f8ec0ff */
[----:B------:R-:W-:-:S05]  /*8740*/  IMAD R26, R44, 0x120, R41 ;  /* 0x000001202c1a7824 */ /* 0x000fca00078e0229 */
[----:B------:R-:W-:Y:S01]  /*8750*/  LEA R3, R26, UR4, 0x3 ;  /* 0x000000041a037c11 */ /* 0x000fe2000f8e18ff */
[----:B------:R-:W-:-:S04]  /*8760*/  IMAD R25, R41, 0x8, R26 ;  /* 0x0000000829197824 */ /* 0x000fc800078e021a */
[--C-:B------:R-:W-:Y:S01]  /*8770*/  IMAD R26, R26, -0x4, R3.reuse ;  /* 0xfffffffc1a1a7824 */ /* 0x100fe200078e0203 */
[----:B------:R-:W-:Y:S01]  /*8780*/  ISETP.NE.AND P0, PT, R0, RZ, PT ;  /* 0x000000ff0000720c */ /* 0x000fe20003f05270 */
[----:B--2---:R1:W-:Y:S04]  /*8790*/  STS.64 [R3], R4 ;  /* 0x0000000403007388 */ /* 0x0043e80000000a00 */
[----:B---3--:R-:W-:Y:S01]  /*87a0*/  STS.64 [R3+0x100], R10 ;  /* 0x0001000a03007388 */ /* 0x008fe20000000a00 */
[----:B-1----:R-:W-:-:S03]  /*87b0*/  IMAD R4, R41, 0x40, R3 ;  /* 0x0000004029047824 */ /* 0x002fc600078e0203 */
[----:B----4-:R-:W-:Y:S04]  /*87c0*/  STS.64 [R3+0x200], R12 ;  /* 0x0002000c03007388 */ /* 0x010fe80000000a00 */
[----:B-----5:R1:W-:Y:S04]  /*87d0*/  STS.64 [R3+0x300], R8 ;  /* 0x0003000803007388 */ /* 0x0203e80000000a00 */
        /* <DEDUP_REMOVED lines=9> */
[----:B------:R-:W4:Y:S04]  /*8870*/  LDS.64 R46, [R4+0x10] ;  /* 0x00001000042e7984 */ /* 0x000f280000000a00 */
[----:B------:R-:W-:Y:S04]  /*8880*/  LDS.64 R42, [R4+0x18] ;  /* 0x00001800042a7984 */ /* 0x000fe80000000a00 */
[----:B------:R-:W-:Y:S04]  /*8890*/  LDS.64 R18, [R4+0x20] ;  /* 0x0000200004127984 */ /* 0x000fe80000000a00 */
[----:B------:R-:W-:Y:S04]  /*88a0*/  LDS.64 R16, [R4+0x28] ;  /* 0x0000280004107984 */ /* 0x000fe80000000a00 */
[----:B------:R-:W-:Y:S04]  /*88b0*/  LDS.64 R12, [R4+0x30] ;  /* 0x00003000040c7984 */ /* 0x000fe80000000a00 */
[----:B------:R-:W-:Y:S01]  /*88c0*/  LDS.64 R6, [R4+0x38] ;  /* 0x0000380004067984 */ /* 0x000fe20000000a00 */
[----:B------:R-:W-:Y:S01]  /*88d0*/  BAR.SYNC.DEFER_BLOCKING 0x0 ;  /* 0x0000000000007b1d */ /* 0x000fe20000010000 */
[----:B------:R-:W-:Y:S01]  /*88e0*/  IMAD R25, R25, -0x4, R4 ;  /* 0xfffffffc19197824 */ /* 0x000fe200078e0204 */
[----:B-1----:R-:W-:-:S04]  /*88f0*/  LEA R9, R0, UR4, 0x3 ;  /* 0x0000000400097c11 */ /* 0x002fc8000f8e18ff */
        /* <DEDUP_REMOVED lines=12> */
[----:B------:R-:W5:Y:S04]  /*89c0*/  LDS R5, [R25+0x8] ;  /* 0x0000080019057984 */ /* 0x000f680000000800 */
        /* <DEDUP_REMOVED lines=8> */
[----:B------:R-:W-:Y:S01]  /*8a50*/  BAR.SYNC.DEFER_BLOCKING 0x0 ;  /* 0x0000000000007b1d */ /* 0x000fe20000010000 */
[----:B------:R-:W-:Y:S01]  /*8a60*/  IMAD R11, R0, 0x9, RZ ;  /* 0x00000009000b7824 */ /* 0x000fe200078e02ff */
[----:B---3--:R-:W-:-:S04]  /*8a70*/  ISETP.NE.U32.AND P5, PT, R52, R48, PT ;  /* 0x000000303400720c */ /* 0x008fc80003fa5070 */
[----:B------:R0:W2:Y:S01]  /*8a80*/  @P0 LDS.64 R34, [R9+0x878] ;  /* 0x0008780009220984 */ /* 0x0000a20000000a00 */
[----:B------:R-:W-:Y:S01]  /*8a90*/  VIADD R15, R11, 0x1 ;  /* 0x000000010b0f7836 */ /* 0x000fe20000000000 */
[----:B------:R-:W-:Y:S02]  /*8aa0*/  ISETP.NE.AND.EX P5, PT, R53, R49, PT, P5 ;  /* 0x000000313500720c */ /* 0x000fe40003fa5350 */
[----:B----4-:R-:W-:Y:S02]  /*8ab0*/  ISETP.NE.U32.AND P3, PT, R48, R46, PT ;  /* 0x0000002e3000720c */ /* 0x010fe40003f65070 */
[----:B------:R-:W-:Y:S01]  /*8ac0*/  ISETP.EQ.OR P5, PT, R15, R2, P5 ;  /* 0x000000020f00720c */ /* 0x000fe20002fa2670 */
[----:B------:R-:W-:Y:S01]  /*8ad0*/  VIADD R21, R11, 0x2 ;  /* 0x000000020b157836 */ /* 0x000fe20000000000 */
[----:B------:R-:W-:Y:S02]  /*8ae0*/  ISETP.NE.AND.EX P3, PT, R49, R47, PT, P3 ;  /* 0x0000002f3100720c */ /* 0x000fe40003f65330 */
[----:B0-----:R-:W-:-:S02]  /*8af0*/  SEL R9, R3, RZ, !P5 ;  /* 0x000000ff03097207 */ /* 0x001fc40006800000 */
[----:B------:R-:W-:-:S03]  /*8b00*/  ISETP.EQ.OR P3, PT, R21, R2, P3 ;  /* 0x000000021500720c */ /* 0x000fc60001f62670 */
[----:B-1----:R-:W-:Y:S01]  /*8b10*/  IMAD.IADD R9, R4, 0x1, R9 ;  /* 0x0000000104097824 */ /* 0x002fe200078e0209 */
[----:B------:R-:W-:Y:S01]  /*8b20*/  ISETP.NE.U32.AND P2, PT, R46, R42, PT ;  /* 0x0000002a2e00720c */ /* 0x000fe20003f45070 */
[----:B------:R-:W-:-:S03]  /*8b30*/  VIADD R15, R11, 0x3 ;  /* 0x000000030b0f7836 */ /* 0x000fc60000000000 */
[----:B------:R-:W-:Y:S02]  /*8b40*/  SEL R10, R9, RZ, !P3 ;  /* 0x000000ff090a7207 */ /* 0x000fe40005800000 */
[----:B------:R-:W-:-:S03]  /*8b50*/  ISETP.NE.AND.EX P2, PT, R47, R43, PT, P2 ;  /* 0x0000002b2f00720c */ /* 0x000fc60003f45320 */
[----:B-----5:R-:W-:Y:S01]  /*8b60*/  IMAD.IADD R10, R5, 0x1, R10 ;  /* 0x00000001050a7824 */ /* 0x020fe200078e020a */
[----:B------:R-:W-:Y:S02]  /*8b70*/  ISETP.EQ.OR P2, PT, R15, R2, P2 ;  /* 0x000000020f00720c */ /* 0x000fe40001742670 */
[----:B------:R-:W-:Y:S02]  /*8b80*/  ISETP.NE.U32.AND P1, PT, R42, R18, PT ;  /* 0x000000122a00720c */ /* 0x000fe40003f25070 */
[----:B--2---:R-:W-:-:S04]  /*8b90*/  ISETP.NE.U32.AND P0, PT, R34, R52, PT ;  /* 0x000000342200720c */ /* 0x004fc80003f05070 */
[----:B------:R-:W-:-:S04]  /*8ba0*/  ISETP.NE.AND.EX P0, PT, R35, R53, PT, P0 ;  /* 0x000000352300720c */ /* 0x000fc80003f05300 */
[C---:B------:R-:W-:Y:S01]  /*8bb0*/  ISETP.EQ.OR P0, PT, R11.reuse, R2, P0 ;  /* 0x000000020b00720c */ /* 0x040fe20000702670 */
[----:B------:R-:W-:Y:S01]  /*8bc0*/  VIADD R21, R11, 0x4 ;  /* 0x000000040b157836 */ /* 0x000fe20000000000 */
[----:B------:R-:W-:Y:S02]  /*8bd0*/  SEL R9, R10, RZ, !P2 ;  /* 0x000000ff0a097207 */ /* 0x000fe40005000000 */
[----:B------:R-:W-:Y:S02]  /*8be0*/  ISETP.NE.AND.EX P1, PT, R43, R19, PT, P1 ;  /* 0x000000132b00720c */ /* 0x000fe40003f25310 */
[----:B------:R-:W-:Y:S01]  /*8bf0*/  ISETP.NE.U32.AND P6, PT, R18, R16, PT ;  /* 0x000000101200720c */ /* 0x000fe20003fc5070 */
[----:B------:R-:W-:Y:S01]  /*8c00*/  VIADD R15, R11, 0x5 ;  /* 0x000000050b0f7836 */ /* 0x000fe20000000000 */
[----:B------:R-:W-:Y:S01]  /*8c10*/  SEL R10, RZ, 0x1, !P0 ;  /* 0x00000001ff0a7807 */ /* 0x000fe20004000000 */
[----:B------:R-:W-:Y:S01]  /*8c20*/  IMAD.IADD R9, R36, 0x1, R9 ;  /* 0x0000000124097824 */ /* 0x000fe200078e0209 */
[----:B------:R-:W-:Y:S01]  /*8c30*/  ISETP.EQ.OR P1, PT, R21, R2, P1 ;  /* 0x000000021500720c */ /* 0x000fe20000f22670 */
[----:B------:R-:W-:Y:S01]  /*8c40*/  IMAD.MOV.U32 R14, RZ, RZ, 0x2 ;  /* 0x00000002ff0e7424 */ /* 0x000fe200078e00ff */
[----:B------:R-:W-:Y:S01]  /*8c50*/  ISETP.NE.AND.EX P6, PT, R19, R17, PT, P6 ;  /* 0x000000111300720c */ /* 0x000fe20003fc5360 */
[----:B------:R-:W-:-:S02]  /*8c60*/  @!P0 IMAD.MOV R14, RZ, RZ, 0x1 ;  /* 0x00000001ff0e8424 */ /* 0x000fc400078e02ff */
[----:B------:R-:W-:Y:S01]  /*8c70*/  @!P5 IMAD.MOV R14, RZ, RZ, R10 ;  /* 0x000000ffff0ed224 */ /* 0x000fe200078e020a */
[----:B------:R-:W-:Y:S02]  /*8c80*/  ISETP.EQ.OR P0, PT, R15, R2, P6 ;  /* 0x000000020f00720c */ /* 0x000fe40003702670 */
[----:B------:R-:W-:Y:S02]  /*8c90*/  SEL R10, R9, RZ, !P1 ;  /* 0x000000ff090a7207 */ /* 0x000fe40004800000 */
[----:B------:R-:W-:Y:S01]  /*8ca0*/  ISETP.NE.U32.AND P6, PT, R16, R12, PT ;  /* 0x0000000c1000720c */ /* 0x000fe20003fc5070 */
[----:B------:R-:W-:Y:S02]  /*8cb0*/  VIADD R9, R11, 0x6 ;  /* 0x000000060b097836 */ /* 0x000fe40000000000 */
[----:B------:R-:W-:Y:S01]  /*8cc0*/  IMAD.IADD R10, R37, 0x1, R10 ;  /* 0x00000001250a7824 */ /* 0x000fe200078e020a */
[----:B------:R-:W-:-:S04]  /*8cd0*/  ISETP.NE.AND.EX P5, PT, R17, R13, PT, P6 ;  /* 0x0000000d1100720c */ /* 0x000fc80003fa5360 */
[----:B------:R-:W-:Y:S02]  /*8ce0*/  ISETP.EQ.OR P5, PT, R9, R2, P5 ;  /* 0x000000020900720c */ /* 0x000fe40002fa2670 */
[----:B------:R-:W-:Y:S01]  /*8cf0*/  SEL R9, R10, RZ, !P0 ;  /* 0x000000ff0a097207 */ /* 0x000fe20004000000 */
[----:B------:R-:W-:Y:S02]  /*8d00*/  VIADD R20, R14, 0x1 ;  /* 0x000000010e147836 */ /* 0x000fe40000000000 */
[----:B------:R-:W-:Y:S02]  /*8d10*/  @!P3 IMAD.MOV R20, RZ, RZ, R14 ;  /* 0x000000ffff14b224 */ /* 0x000fe400078e020e */
[----:B------:R-:W-:Y:S01]  /*8d20*/  IMAD.IADD R9, R38, 0x1, R9 ;  /* 0x0000000126097824 */ /* 0x000fe200078e0209 */
[----:B------:R-:W-:Y:S01]  /*8d30*/  ISETP.NE.U32.AND P3, PT, R12, R6, PT ;  /* 0x000000060c00720c */ /* 0x000fe20003f65070 */
[----:B------:R-:W-:-:S03]  /*8d40*/  VIADD R15, R11, 0x7 ;  /* 0x000000070b0f7836 */ /* 0x000fc60000000000 */
[----:B------:R-:W-:Y:S02]  /*8d50*/  SEL R10, R9, RZ, !P5 ;  /* 0x000000ff090a7207 */ /* 0x000fe40006800000 */
[----:B------:R-:W-:-:S03]  /*8d60*/  ISETP.NE.AND.EX P3, PT, R13, R7, PT, P3 ;  /* 0x000000070d00720c */ /* 0x000fc60003f65330 */
[----:B------:R-:W-:Y:S01]  /*8d70*/  IMAD.IADD R10, R39, 0x1, R10 ;  /* 0x00000001270a7824 */ /* 0x000fe200078e020a */
[----:B------:R-:W-:Y:S02]  /*8d80*/  ISETP.EQ.OR P3, PT, R15, R2, P3 ;  /* 0x000000020f00720c */ /* 0x000fe40001f62670 */
[----:B------:R-:W-:Y:S01]  /*8d90*/  ISETP.NE.U32.AND P6, PT, R6, R32, PT ;  /* 0x000000200600720c */ /* 0x000fe20003fc5070 */
[----:B------:R-:W-:Y:S01]  /*8da0*/  VIADD R11, R11, 0x8 ;  /* 0x000000080b0b7836 */ /* 0x000fe20000000000 */
[----:B------:R-:W-:Y:S01]  /*8db0*/  SEL R9, R10, RZ, !P3 ;  /* 0x000000ff0a097207 */ /* 0x000fe20005800000 */
[----:B------:R-:W-:Y:S01]  /*8dc0*/  VIADD R14, R20, 0x1 ;  /* 0x00000001140e7836 */ /* 0x000fe20000000000 */
[----:B------:R-:W-:Y:S01]  /*8dd0*/  ISETP.NE.AND.EX P6, PT, R7, R33, PT, P6 ;  /* 0x000000210700720c */ /* 0x000fe20003fc5360 */
[----:B------:R-:W-:Y:S02]  /*8de0*/  @!P2 IMAD.MOV R14, RZ, RZ, R20 ;  /* 0x000000ffff0ea224 */ /* 0x000fe400078e0214 */
[----:B------:R-:W-:Y:S01]  /*8df0*/  IMAD.IADD R9, R40, 0x1, R9 ;  /* 0x0000000128097824 */ /* 0x000fe200078e0209 */
[----:B------:R-:W-:Y:S01]  /*8e00*/  ISETP.EQ.OR P6, PT, R11, R2, P6 ;  /* 0x000000020b00720c */ /* 0x000fe200037c2670 */
[----:B------:R-:W-:-:S02]  /*8e10*/  VIADD R15, R14, 0x1 ;  /* 0x000000010e0f7836 */ /* 0x000fc40000000000 */
[----:B------:R-:W-:Y:S01]  /*8e20*/  @!P1 IMAD.MOV R15, RZ, RZ, R14 ;  /* 0x000000ffff0f9224 */ /* 0x000fe200078e020e */
[----:B------:R-:W-:-:S03]  /*8e30*/  SEL R9, R9, RZ, !P6 ;  /* 0x000000ff09097207 */ /* 0x000fc60007000000 */
[----:B------:R-:W-:Y:S02]  /*8e40*/  VIADD R11, R15, 0x1 ;  /* 0x000000010f0b7836 */ /* 0x000fe40000000000 */
[----:B------:R-:W-:Y:S02]  /*8e50*/  @!P0 IMAD.MOV R11, RZ, RZ, R15 ;  /* 0x000000ffff0b8224 */ /* 0x000fe400078e020f */
[----:B------:R-:W-:Y:S02]  /*8e60*/  IMAD.IADD R10, R8, 0x1, R9 ;  /* 0x00000001080a7824 */ /* 0x000fe400078e0209 */
[----:B------:R-:W-:Y:S02]  /*8e70*/  VIADD R14, R11, 0x1 ;  /* 0x000000010b0e7836 */ /* 0x000fe40000000000 */
[----:B------:R-:W-:Y:S02]  /*8e80*/  @!P5 IMAD.MOV R14, RZ, RZ, R11 ;  /* 0x000000ffff0ed224 */ /* 0x000fe400078e020b */
[----:B------:R-:W0:Y:S02]  /*8e90*/  SHFL.UP PT, R11, R10, 0x1, RZ ;  /* 0x042000000a0b7989 */ /* 0x000e2400000e00ff */
[----:B------:R-:W-:-:S02]  /*8ea0*/  VIADD R8, R14, 0x1 ;  /* 0x000000010e087836 */ /* 0x000fc40000000000 */
[----:B------:R-:W-:-:S04]  /*8eb0*/  @!P3 IMAD.MOV R8, RZ, RZ, R14 ;  /* 0x000000ffff08b224 */ /* 0x000fc800078e020e */
[----:B------:R-:W-:Y:S02]  /*8ec0*/  VIADD R9, R8, 0x1 ;  /* 0x0000000108097836 */ /* 0x000fe40000000000 */
[----:B------:R-:W-:Y:S01]  /*8ed0*/  @!P6 IMAD.MOV R9, RZ, RZ, R8 ;  /* 0x000000ffff09e224 */ /* 0x000fe200078e0208 */
[----:B------:R-:W-:-:S04]  /*8ee0*/  ISETP.GE.AND P5, PT, R41, 0x1, PT ;  /* 0x000000012900780c */ /* 0x000fc80003fa6270 */
[----:B------:R-:W1:Y:S01]  /*8ef0*/  SHFL.UP PT, R8, R9, 0x1, RZ ;  /* 0x0420000009087989 */ /* 0x000e6200000e00ff */
[----:B------:R-:W-:-:S04]  /*8f00*/  ISETP.NE.AND P3, PT, R9, RZ, PT ;  /* 0x000000ff0900720c */ /* 0x000fc80003f65270 */
[----:B0-----:R-:W-:-:S04]  /*8f10*/  SEL R11, R11, RZ, !P3 ;  /* 0x000000ff0b0b7207 */ /* 0x001fc80005800000 */
[----:B------:R-:W-:-:S05]  /*8f20*/  SEL R11, R11, RZ, P5 ;  /* 0x000000ff0b0b7207 */ /* 0x000fca0002800000 */
[----:B------:R-:W-:-:S05]  /*8f30*/  IMAD.IADD R11, R10, 0x1, R11 ;  /* 0x000000010a0b7824 */ /* 0x000fca00078e020b */
[----:B------:R-:W0:Y:S01]  /*8f40*/  SHFL.UP PT, R14, R11, 0x2, RZ ;  /* 0x044000000b0e7989 */ /* 0x000e2200000e00ff */
[----:B-1----:R-:W-:-:S05]  /*8f50*/  SEL R8, R8, RZ, P5 ;  /* 0x000000ff08087207 */ /* 0x002fca0002800000 */
[----:B------:R-:W-:-:S05]  /*8f60*/  IMAD.IADD R8, R8, 0x1, R9 ;  /* 0x0000000108087824 */ /* 0x000fca00078e0209 */
[----:B------:R-:W1:Y:S01]  /*8f70*/  SHFL.UP PT, R10, R8, 0x2, RZ ;  /* 0x04400000080a7989 */ /* 0x000e6200000e00ff */
[----:B------:R-:W-:Y:S02]  /*8f80*/  ISETP.NE.AND P3, PT, R8, RZ, PT ;  /* 0x000000ff0800720c */ /* 0x000fe40003f65270 */
[----:B------:R-:W-:Y:S02]  /*8f90*/  ISETP.GE.AND P5, PT, R41, 0x2, PT ;  /* 0x000000022900780c */ /* 0x000fe40003fa6270 */
[----:B0-----:R-:W-:-:S04]  /*8fa0*/  SEL R14, R14, RZ, !P3 ;  /* 0x000000ff0e0e7207 */ /* 0x001fc80005800000 */
[----:B------:R-:W-:-:S05]  /*8fb0*/  SEL R14, R14, RZ, P5 ;  /* 0x000000ff0e0e7207 */ /* 0x000fca0002800000 */
[----:B------:R-:W-:Y:S01]  /*8fc0*/  IMAD.IADD R14, R11, 0x1, R14 ;  /* 0x000000010b0e7824 */ /* 0x000fe200078e020e */
[----:B-1----:R-:W-:-:S04]  /*8fd0*/  SEL R9, R10, RZ, P5 ;  /* 0x000000ff0a097207 */ /* 0x002fc80002800000 */
[----:B------:R-:W0:Y:S01]  /*8fe0*/  SHFL.UP PT, R15, R14, 0x4, RZ ;  /* 0x048000000e0f7989 */ /* 0x000e2200000e00ff */
        /* <DEDUP_REMOVED lines=14> */
[----:B------:R-:W-:Y:S02]  /*90d0*/  SEL R14, R11, RZ, P5 ;  /* 0x000000ff0b0e7207 */ /* 0x000fe40002800000 */
[----:B-1----:R-:W-:-:S03]  /*90e0*/  SEL R9, R8, RZ, P5 ;  /* 0x000000ff08097207 */ /* 0x002fc60002800000 */
[----:B------:R-:W-:Y:S02]  /*90f0*/  IMAD.IADD R8, R15, 0x1, R14 ;  /* 0x000000010f087824 */ /* 0x000fe400078e020e */
[----:B------:R-:W-:-:S03]  /*9100*/  IMAD.IADD R9, R10, 0x1, R9 ;  /* 0x000000010a097824 */ /* 0x000fc600078e0209 */
[----:B------:R-:W0:Y:S04]  /*9110*/  SHFL.UP PT, R14, R8, 0x10, RZ ;  /* 0x06000000080e7989 */ /* 0x000e2800000e00ff */
[----:B------:R-:W1:Y:S01]  /*9120*/  SHFL.UP PT, R11, R9, 0x10, RZ ;  /* 0x06000000090b7989 */ /* 0x000e6200000e00ff */
[----:B------:R-:W-:Y:S02]  /*9130*/  ISETP.NE.AND P6, PT, R41, 0x1f, PT ;  /* 0x0000001f2900780c */ /* 0x000fe40003fc5270 */
[----:B------:R-:W-:Y:S02]  /*9140*/  ISETP.NE.AND P3, PT, R9, RZ, PT ;  /* 0x000000ff0900720c */ /* 0x000fe40003f65270 */
[----:B------:R-:W-:Y:S02]  /*9150*/  ISETP.GE.AND P5, PT, R41, 0x10, PT ;  /* 0x000000102900780c */ /* 0x000fe40003fa6270 */
[----:B0-----:R-:W-:-:S02]  /*9160*/  SEL R14, R14, RZ, !P3 ;  /* 0x000000ff0e0e7207 */ /* 0x001fc40005800000 */
[----:B-1----:R-:W-:Y:S02]  /*9170*/  SEL R10, R11, RZ, P5 ;  /* 0x000000ff0b0a7207 */ /* 0x002fe40002800000 */
[----:B------:R-:W-:-:S03]  /*9180*/  SEL R15, R14, RZ, P5 ;  /* 0x000000ff0e0f7207 */ /* 0x000fc60002800000 */
[----:B------:R-:W-:Y:S01]  /*9190*/  @!P6 LEA R45, R44, UR4, 0x3 ;  /* 0x000000042c2dec11 */ /* 0x000fe2000f8e18ff */
[----:B------:R-:W-:Y:S02]  /*91a0*/  IMAD.IADD R14, R9, 0x1, R10 ;  /* 0x00000001090e7824 */ /* 0x000fe400078e020a */
[----:B------:R-:W-:-:S05]  /*91b0*/  IMAD.IADD R15, R8, 0x1, R15 ;  /* 0x00000001080f7824 */ /* 0x000fca00078e020f */
[----:B------:R-:W-:Y:S01]  /*91c0*/  @!P6 STS.64 [R45], R14 ;  /* 0x0000000e2d00e388 */ /* 0x000fe20000000a00 */
[----:B------:R-:W-:Y:S06]  /*91d0*/  BAR.SYNC.DEFER_BLOCKING 0x0 ;  /* 0x0000000000007b1d */ /* 0x000fec0000010000 */
[----:B------:R-:W0:Y:S04]  /*91e0*/  LDS.128 R8, [UR4] ;  /* 0x00000004ff087984 */ /* 0x000e280008000c00 */
[----:B------:R-:W1:Y:S04]  /*91f0*/  LDS.128 R20, [UR4+0x10] ;  /* 0x00001004ff147984 */ /* 0x000e680008000c00 */
[----:B------:R-:W2:Y:S01]  /*9200*/  LDS.128 R24, [UR4+0x20] ;  /* 0x00002004ff187984 */ /* 0x000ea20008000c00 */
[----:B------:R-:W-:-:S02]  /*9210*/  ISETP.NE.AND P6, PT, R44, 0x2, PT ;  /* 0x000000022c00780c */ /* 0x000fc40003fc5270 */
        /* <DEDUP_REMOVED lines=9> */
[----:B------:R-:W-:Y:S02]  /*92b0*/  SEL R10, R56, RZ, !P3 ;  /* 0x000000ff380a7207 */ /* 0x000fe40005800000 */
[----:B------:R-:W-:Y:S02]  /*92c0*/  SEL R8, R11, R8, !P6 ;  /* 0x000000080b087207 */ /* 0x000fe40007000000 */
[----:B------:R-:W-:Y:S01]  /*92d0*/  SEL R9, R54, R9, !P6 ;  /* 0x0000000936097207 */ /* 0x000fe20007000000 */
[----:B------:R-:W-:Y:S01]  /*92e0*/  IMAD.IADD R10, R23, 0x1, R10 ;  /* 0x00000001170a7824 */ /* 0x000fe200078e020a */
[----:B--2---:R-:W-:Y:S01]  /*92f0*/  ISETP.NE.AND P6, PT, R24, RZ, PT ;  /* 0x000000ff1800720c */ /* 0x004fe20003fc5270 */
[----:B------:R-:W-:Y:S01]  /*9300*/  IMAD.IADD R11, R11, 0x1, R20 ;  /* 0x000000010b0b7824 */ /* 0x000fe200078e0214 */
[----:B------:R-:W-:Y:S02]  /*9310*/  ISETP.NE.AND P5, PT, R44, 0x3, PT ;  /* 0x000000032c00780c */ /* 0x000fe40003fa5270 */
[----:B------:R-:W-:-:S02]  /*9320*/  SEL R20, R10, RZ, !P6 ;  /* 0x000000ff0a147207 */ /* 0x000fc40007000000 */
[----:B------:R-:W-:Y:S01]  /*9330*/  SEL R8, R11, R8, !P5 ;  /* 0x000000080b087207 */ /* 0x000fe20006800000 */
[----:B------:R-:W-:Y:S01]  /*9340*/  IMAD.IADD R11, R22, 0x1, R11 ;  /* 0x00000001160b7824 */ /* 0x000fe200078e020b */
[----:B------:R-:W-:Y:S01]  /*9350*/  ISETP.NE.AND P3, PT, R44, 0x4, PT ;  /* 0x000000042c00780c */ /* 0x000fe20003f65270 */
[----:B------:R-:W-:Y:S01]  /*9360*/  IMAD.IADD R20, R25, 0x1, R20 ;  /* 0x0000000119147824 */ /* 0x000fe200078e0214 */
[----:B------:R-:W-:Y:S02]  /*9370*/  SEL R9, R56, R9, !P5 ;  /* 0x0000000938097207 */ /* 0x000fe40006800000 */
[----:B------:R-:W-:Y:S02]  /*9380*/  ISETP.NE.AND P5, PT, R26, RZ, PT ;  /* 0x000000ff1a00720c */ /* 0x000fe40003fa5270 */
[C---:B------:R-:W-:Y:S01]  /*9390*/  SEL R8, R11.reuse, R8, !P3 ;  /* 0x000000080b087207 */ /* 0x040fe20005800000 */
[----:B------:R-:W-:Y:S01]  /*93a0*/  IMAD.IADD R11, R11, 0x1, R24 ;  /* 0x000000010b0b7824 */ /* 0x000fe200078e0218 */
[----:B------:R-:W-:Y:S01]  /*93b0*/  SEL R9, R10, R9, !P3 ;  /* 0x000000090a097207 */ /* 0x000fe20005800000 */
[----:B------:R-:W1:Y:S01]  /*93c0*/  SHFL.UP PT, R25, R14, 0x1, RZ ;  /* 0x042000000e197989 */ /* 0x000e6200000e00ff */
[----:B------:R-:W-:-:S02]  /*93d0*/  SEL R10, R20, RZ, !P5 ;  /* 0x000000ff140a7207 */ /* 0x000fc40006800000 */
[----:B------:R-:W-:-:S03]  /*93e0*/  ISETP.NE.AND P6, PT, R44, 0x5, PT ;  /* 0x000000052c00780c */ /* 0x000fc60003fc5270 */
[----:B------:R-:W-:Y:S01]  /*93f0*/  IMAD.IADD R10, R27, 0x1, R10 ;  /* 0x000000011b0a7824 */ /* 0x000fe200078e020a */
[----:B------:R-:W-:Y:S02]  /*9400*/  SEL R8, R11, R8, !P6 ;  /* 0x000000080b087207 */ /* 0x000fe40007000000 */
[----:B------:R-:W-:Y:S02]  /*9410*/  SEL R9, R20, R9, !P6 ;  /* 0x0000000914097207 */ /* 0x000fe40007000000 */
[----:B------:R-:W-:Y:S02]  /*9420*/  ISETP.NE.AND P6, PT, R44, 0x6, PT ;  /* 0x000000062c00780c */ /* 0x000fe40003fc5270 */
[----:B0-----:R-:W-:Y:S01]  /*9430*/  ISETP.NE.AND P5, PT, R28, RZ, PT ;  /* 0x000000ff1c00720c */ /* 0x001fe20003fa5270 */
[----:B------:R-:W-:Y:S01]  /*9440*/  IMAD.IADD R11, R26, 0x1, R11 ;  /* 0x000000011a0b7824 */ /* 0x000fe200078e020b */
[C---:B------:R-:W-:Y:S01]  /*9450*/  SEL R9, R10.reuse, R9, !P6 ;  /* 0x000000090a097207 */ /* 0x040fe20007000000 */
[----:B------:R0:W2:Y:S01]  /*9460*/  SHFL.UP PT, R26, R15, 0x1, RZ ;  /* 0x042000000f1a7989 */ /* 0x0000a200000e00ff */
[----:B------:R-:W-:-:S02]  /*9470*/  SEL R10, R10, RZ, !P5 ;  /* 0x000000ff0a0a7207 */ /* 0x000fc40006800000 */
[----:B------:R-:W-:Y:S02]  /*9480*/  ISETP.GE.U32.AND P3, PT, R0, 0x20, PT ;  /* 0x000000200000780c */ /* 0x000fe40003f66070 */
[C---:B------:R-:W-:Y:S01]  /*9490*/  SEL R8, R11.reuse, R8, !P6 ;  /* 0x000000080b087207 */ /* 0x040fe20007000000 */
[----:B------:R-:W-:Y:S01]  /*94a0*/  IMAD.IADD R11, R11, 0x1, R28 ;  /* 0x000000010b0b7824 */ /* 0x000fe200078e021c */
[----:B------:R-:W-:Y:S01]  /*94b0*/  ISETP.NE.AND P5, PT, R44, 0x7, PT ;  /* 0x000000072c00780c */ /* 0x000fe20003fa5270 */
[----:B------:R-:W-:Y:S01]  /*94c0*/  IMAD.IADD R10, R29, 0x1, R10 ;  /* 0x000000011d0a7824 */ /* 0x000fe200078e020a */
[----:B------:R-:W-:Y:S02]  /*94d0*/  ISETP.NE.AND P6, PT, R30, RZ, PT ;  /* 0x000000ff1e00720c */ /* 0x000fe40003fc5270 */
[----:B------:R-:W-:Y:S02]  /*94e0*/  SEL R8, R11, R8, !P5 ;  /* 0x000000080b087207 */ /* 0x000fe40006800000 */
[----:B------:R-:W-:-:S02]  /*94f0*/  SEL R9, R10, R9, !P5 ;  /* 0x000000090a097207 */ /* 0x000fc40006800000 */
[----:B------:R-:W-:Y:S02]  /*9500*/  ISETP.NE.AND P5, PT, R41, RZ, P3 ;  /* 0x000000ff2900720c */ /* 0x000fe40001fa5270 */
[----:B------:R-:W-:Y:S02]  /*9510*/  SEL R10, R10, RZ, !P6 ;  /* 0x000000ff0a0a7207 */ /* 0x000fe40007000000 */
[----:B-1----:R-:W-:-:S04]  /*9520*/  @P3 ISETP.NE.AND P6, PT, R25, RZ, PT ;  /* 0x000000ff1900320c */ /* 0x002fc80003fc5270 */
[----:B0-----:R-:W-:Y:S02]  /*9530*/  @P3 SEL R15, R9, RZ, !P6 ;  /* 0x000000ff090f3207 */ /* 0x001fe40007000000 */
[----:B------:R-:W-:-:S03]  /*9540*/  @P3 ISETP.NE.AND P6, PT, R41, RZ, PT ;  /* 0x000000ff2900320c */ /* 0x000fc60003fc5270 */
[----:B--2---:R-:W-:Y:S01]  /*9550*/  @P5 IMAD.IADD R9, R26, 0x1, R15 ;  /* 0x000000011a095824 */ /* 0x004fe200078e020f */
[----:B------:R-:W-:Y:S01]  /*9560*/  @P3 SEL R21, R25, RZ, P6 ;  /* 0x000000ff19153207 */ /* 0x000fe20003000000 */
[----:B------:R-:W-:Y:S02]  /*9570*/  IMAD.IADD R30, R30, 0x1, R11 ;  /* 0x000000011e1e7824 */ /* 0x000fe400078e020b */
[----:B------:R-:W-:Y:S02]  /*9580*/  IMAD.IADD R31, R31, 0x1, R10 ;  /* 0x000000011f1f7824 */ /* 0x000fe400078e020a */
[----:B------:R-:W-:Y:S02]  /*9590*/  @P3 IMAD.IADD R25, R8, 0x1, R21 ;  /* 0x0000000108193824 */ /* 0x000fe400078e0215 */
[----:B------:R-:W-:Y:S01]  /*95a0*/  @P3 IMAD.MOV.U32 R26, RZ, RZ, R9 ;  /* 0x000000ffff1a3224 */ /* 0x000fe200078e0009 */
[----:B------:R-:W-:Y:S06]  /*95b0*/  @P3 BRA `(.L_x_916) ;  /* 0x0000000c00143947 */ /* 0x000fec0003800000 */
[----:B------:R-:W0:Y:S01]  /*95c0*/  LDC.64 R28, c[0x0][0x3b0] ;  /* 0x0000ec00ff1c7b82 */ /* 0x000e220000000a00 */
[----:B------:R-:W1:Y:S01]  /*95d0*/  LDCU UR5, c[0x0][0x370] ;  /* 0x00006e00ff0577ac */ /* 0x000e620008000800 */
        /* <DEDUP_REMOVED lines=12> */
.L_x_917:
[----:B------:R-:W-:Y:S05]  /*96a0*/  NANOSLEEP 0x1c2 ;  /* 0x000001c20000795d */ /* 0x000fea0003800000 */
[----:B------:R-:W-:Y:S01]  /*96b0*/  NOP ;  /* 0x0000000000007918 */ /* 0x000fe20000000000 */
.L_x_918:
[----:B--2---:R-:W-:-:S03]  /*96c0*/  IMAD.WIDE.U32 R8, R0, 0x10, RZ ;  /* 0x0000001000087825 */ /* 0x004fc600078e00ff */
[----:B------:R-:W-:Y:S02]  /*96d0*/  LOP3.LUT R15, R8, 0xfffffff0, RZ, 0x3c, !PT ;  /* 0xfffffff0080f7812 */ /* 0x000fe400078e3cff */
[----:B------:R-:W-:Y:S02]  /*96e0*/  LOP3.LUT R9, RZ, R9, RZ, 0x33, !PT ;  /* 0x00000009ff097212 */ /* 0x000fe400078e33ff */
[----:B------:R-:W-:-:S05]  /*96f0*/  IADD3 R14, P3, PT, R28, R15, RZ ;  /* 0x0000000f1c0e7210 */ /* 0x000fca0007f7e0ff */
[----:B------:R-:W-:-:S08]  /*9700*/  IMAD.X R15, R29, 0x1, R9, P3 ;  /* 0x000000011d0f7824 */ /* 0x000fd000018e0609 */
.L_x_920:
[----:B------:R-:W2:Y:S01]  /*9710*/  LD.E.128.STRONG.GPU R8, desc[UR10][R14.64+0x200] ;  /* 0x0002000a0e087980 */ /* 0x000ea2000c10fd00 */
[----:B------:R-:W-:Y:S05]  /*9720*/  YIELD ;  /* 0x0000000000007946 */ /* 0x000fea0003800000 */
[----:B------:R-:W-:Y:S01]  /*9730*/  UMOV UR5, 0xffffffff ;  /* 0xffffffff00057882 */ /* 0x000fe20000000000 */
[----:B--2---:R-:W-:-:S04]  /*9740*/  ISETP.NE.U32.AND P3, PT, R10, 0x63, PT ;  /* 0x000000630a00780c */ /* 0x004fc80003f65070 */
[----:B------:R-:W-:Y:S01]  /*9750*/  ISETP.NE.AND.EX P3, PT, R11, RZ, PT, P3 ;  /* 0x000000ff0b00720c */ /* 0x000fe20003f65330 */
[----:B------:R-:W-:-:S12]  /*9760*/  BRA.DIV UR5, `(.L_x_919) ;  /* 0x0000003205b07947 */ /* 0x000fd8000b800000 */
[----:B------:R-:W-:-:S13]  /*9770*/  VOTE.ANY P3, !P3 ;  /* 0x0000000000ff7806 */ /* 0x000fda0005860100 */
.L_x_977:
[----:B------:R-:W-:Y:S05]  /*9780*/  @P3 BRA `(.L_x_920) ;  /* 0xfffffffc00e03947 */ /* 0x000fea000383ffff */
[----:B------:R-:W-:Y:S01]  /*9790*/  UMOV UR5, 0xffffffff ;  /* 0xffffffff00057882 */ /* 0x000fe20000000000 */
[----:B------:R-:W-:-:S04]  /*97a0*/  ISETP.NE.U32.AND P5, PT, R10, 0x65, PT ;  /* 0x000000650a00780c */ /* 0x000fc80003fa5070 */
[----:B------:R-:W-:Y:S01]  /*97b0*/  ISETP.NE.AND.EX P5, PT, R11, RZ, PT, P5 ;  /* 0x000000ff0b00720c */ /* 0x000fe20003fa5350 */
[----:B------:R-:W-:-:S12]  /*97c0*/  BRA.DIV UR5, `(.L_x_921) ;  /* 0x0000003205b87947 */ /* 0x000fd8000b800000 */
[----:B------:R-:W0:Y:S01]  /*97d0*/  S2R R21, SR_GEMASK ;  /* 0x0000000000157919 */ /* 0x000e220000003c00 */
[----:B------:R-:W-:Y:S01]  /*97e0*/  VOTE.ANY R24, PT, !P5 ;  /* 0x0000000000187806 */ /* 0x000fe200068e0100 */
[C---:B------:R-:W-:Y:S01]  /*97f0*/  VIADD R14, R41.reuse, 0x2 ;  /* 0x00000002290e7836 */ /* 0x040fe20000000000 */
[----:B------:R-:W-:Y:S01]  /*9800*/  ISETP.NE.AND P5, PT, R8, RZ, PT ;  /* 0x000000ff0800720c */ /* 0x000fe20003fa5270 */
[----:B------:R-:W-:Y:S01]  /*9810*/  VIADD R45, R41, 0x10 ;  /* 0x00000010292d7836 */ /* 0x000fe20000000000 */
[----:B------:R-:W-:-:S05]  /*9820*/  LOP3.LUT R55, RZ, R0, RZ, 0x33, !PT ;  /* 0x00000000ff377212 */ /* 0x000fca00078e33ff */
[----:B------:R-:W-:Y:S01]  /*9830*/  IMAD.IADD R55, R55, 0x1, R50 ;  /* 0x0000000137377824 */ /* 0x000fe200078e0232 */
[----:B0-----:R-:W-:-:S05]  /*9840*/  LOP3.LUT R24, R24, 0x80000000, R21, 0xec, !PT ;  /* 0x8000000018187812 */ /* 0x001fca00078eec15 */
[----:B------:R-:W-:-:S05]  /*9850*/  VIADD R15, R24, 0xffffffff ;  /* 0xffffffff180f7836 */ /* 0x000fca0000000000 */
[----:B------:R-:W-:-:S04]  /*9860*/  LOP3.LUT R15, R24, R15, RZ, 0xc, !PT ;  /* 0x0000000f180f7212 */ /* 0x000fc800078e0cff */
        /* <DEDUP_REMOVED lines=8> */
[----:B------:R-:W-:Y:S01]  /*98f0*/  ISETP.GT.AND P3, PT, R14, R27, PT ;  /* 0x0000001b0e00720c */ /* 0x000fe20003f64270 */
[----:B------:R-:W-:Y:S01]  /*9900*/  VIADD R14, R41, 0x4 ;  /* 0x00000004290e7836 */ /* 0x000fe20000000000 */
[----:B------:R-:W0:Y:S01]  /*9910*/  SHFL.DOWN PT, R44, R22, 0x2, R27 ;  /* 0x08400000162c7989 */ /* 0x000e2200000e001b */
[----:B------:R-:W-:-:S05]  /*9920*/  IMAD.IADD R20, R8, 0x1, R23 ;  /* 0x0000000108147824 */ /* 0x000fca00078e0217 */
[----:B------:R-:W1:Y:S01]  /*9930*/  SHFL.DOWN PT, R23, R20, 0x2, R27 ;  /* 0x0840000014177989 */ /* 0x000e6200000e001b */
[----:B------:R-:W-:-:S04]  /*9940*/  ISETP.NE.AND P5, PT, R20, RZ, PT ;  /* 0x000000ff1400720c */ /* 0x000fc80003fa5270 */
[----:B0-----:R-:W-:-:S04]  /*9950*/  SEL R44, R44, RZ, !P5 ;  /* 0x000000ff2c2c7207 */ /* 0x001fc80006800000 */
[----:B------:R-:W-:Y:S02]  /*9960*/  SEL R9, R44, RZ, !P3 ;  /* 0x000000ff2c097207 */ /* 0x000fe40005800000 */
[----:B-1----:R-:W-:Y:S02]  /*9970*/  SEL R23, R23, RZ, !P3 ;  /* 0x000000ff17177207 */ /* 0x002fe40005800000 */
[----:B------:R-:W-:Y:S01]  /*9980*/  ISETP.GT.AND P3, PT, R14, R27, PT ;  /* 0x0000001b0e00720c */ /* 0x000fe20003f64270 */
[----:B------:R-:W-:Y:S02]  /*9990*/  IMAD.IADD R54, R22, 0x1, R9 ;  /* 0x0000000116367824 */ /* 0x000fe400078e0209 */
[----:B------:R-:W-:Y:S02]  /*99a0*/  IMAD.IADD R8, R20, 0x1, R23 ;  /* 0x0000000114087824 */ /* 0x000fe400078e0217 */
[----:B------:R-:W-:Y:S01]  /*99b0*/  VIADD R23, R41, 0x8 ;  /* 0x0000000829177836 */ /* 0x000fe20000000000 */
[----:B------:R-:W0:Y:S02]  /*99c0*/  SHFL.DOWN PT, R44, R54, 0x4, R27 ;  /* 0x08800000362c7989 */ /* 0x000e2400000e001b */
[----:B------:R-:W-:-:S02]  /*99d0*/  ISETP.NE.AND P5, PT, R8, RZ, PT ;  /* 0x000000ff0800720c */ /* 0x000fc40003fa5270 */
[----:B------:R-:W1:Y:S02]  /*99e0*/  SHFL.DOWN PT, R9, R8, 0x4, R27 ;  /* 0x0880000008097989 */ /* 0x000e6400000e001b */
[----:B0-----:R-:W-:-:S04]  /*99f0*/  SEL R44, R44, RZ, !P5 ;  /* 0x000000ff2c2c7207 */ /* 0x001fc80006800000 */
[----:B------:R-:W-:Y:S02]  /*9a00*/  SEL R15, R44, RZ, !P3 ;  /* 0x000000ff2c0f7207 */ /* 0x000fe40005800000 */
[----:B-1----:R-:W-:Y:S02]  /*9a10*/  SEL R9, R9, RZ, !P3 ;  /* 0x000000ff09097207 */ /* 0x002fe40005800000 */
[----:B------:R-:W-:Y:S01]  /*9a20*/  ISETP.GT.AND P3, PT, R23, R27, PT ;  /* 0x0000001b1700720c */ /* 0x000fe20003f64270 */
[----:B------:R-:W-:Y:S02]  /*9a30*/  IMAD.IADD R56, R54, 0x1, R15 ;  /* 0x0000000136387824 */ /* 0x000fe400078e020f */
[----:B------:R-:W-:-:S03]  /*9a40*/  IMAD.IADD R58, R8, 0x1, R9 ;  /* 0x00000001083a7824 */ /* 0x000fc600078e0209 */
[----:B------:R-:W0:Y:S02]  /*9a50*/  SHFL.DOWN PT, R44, R56, 0x8, R27 ;  /* 0x09000000382c7989 */ /* 0x000e2400000e001b */
[----:B------:R-:W-:Y:S02]  /*9a60*/  ISETP.NE.AND P5, PT, R58, RZ, PT ;  /* 0x000000ff3a00720c */ /* 0x000fe40003fa5270 */
[----:B------:R-:W1:Y:S02]  /*9a70*/  SHFL.DOWN PT, R9, R58, 0x8, R27 ;  /* 0x090000003a097989 */ /* 0x000e6400000e001b */
[----:B0-----:R-:W-:Y:S02]  /*9a80*/  SEL R44, R44, RZ, !P5 ;  /* 0x000000ff2c2c7207 */ /* 0x001fe40006800000 */
[----:B------:R-:W-:Y:S02]  /*9a90*/  ISETP.GT.AND P5, PT, R45, R27, PT ;  /* 0x0000001b2d00720c */ /* 0x000fe40003fa4270 */
[----:B------:R-:W-:-:S02]  /*9aa0*/  SEL R15, R44, RZ, !P3 ;  /* 0x000000ff2c0f7207 */ /* 0x000fc40005800000 */
[----:B-1----:R-:W-:Y:S02]  /*9ab0*/  SEL R9, R9, RZ, !P3 ;  /* 0x000000ff09097207 */ /* 0x002fe40005800000 */
[----:B------:R-:W-:Y:S01]  /*9ac0*/  ISETP.NE.U32.AND P3, PT, R10, 0x65, PT ;  /* 0x000000650a00780c */ /* 0x000fe20003f65070 */
[----:B------:R-:W-:Y:S02]  /*9ad0*/  IMAD.IADD R22, R56, 0x1, R15 ;  /* 0x0000000138167824 */ /* 0x000fe400078e020f */
[----:B------:R-:W-:Y:S01]  /*9ae0*/  IMAD.IADD R20, R58, 0x1, R9 ;  /* 0x000000013a147824 */ /* 0x000fe200078e0209 */
[----:B------:R-:W-:Y:S01]  /*9af0*/  ISETP.NE.AND.EX P3, PT, R11, RZ, PT, P3 ;  /* 0x000000ff0b00720c */ /* 0x000fe20003f65330 */
[----:B------:R-:W0:Y:S01]  /*9b00*/  LDC.64 R8, c[0x0][0x3b0] ;  /* 0x0000ec00ff087b82 */ /* 0x000e220000000a00 */
[----:B------:R-:W1:Y:S02]  /*9b10*/  SHFL.DOWN PT, R44, R22, 0x10, R27 ;  /* 0x0a000000162c7989 */ /* 0x000e6400000e001b */
[----:B------:R-:W-:-:S02]  /*9b20*/  ISETP.NE.AND P6, PT, R20, RZ, PT ;  /* 0x000000ff1400720c */ /* 0x000fc40003fc5270 */
[----:B------:R-:W2:Y:S07]  /*9b30*/  SHFL.DOWN PT, R54, R20, 0x10, R27 ;  /* 0x0a00000014367989 */ /* 0x000eae00000e001b */
[----:B------:R-:W-:Y:S02]  /*9b40*/  VOTE.ALL P3, P3 ;  /* 0x0000000000ff7806 */ /* 0x000fe40001860000 */
[----:B-1----:R-:W-:Y:S02]  /*9b50*/  SEL R44, R44, RZ, !P6 ;  /* 0x000000ff2c2c7207 */ /* 0x002fe40007000000 */
[----:B0-----:R-:W-:-:S02]  /*9b60*/  IADD3 R51, P6, PT, R8, 0x200, RZ ;  /* 0x0000020008337810 */ /* 0x001fc40007fde0ff */
[----:B--2---:R-:W-:Y:S02]  /*9b70*/  SEL R11, R54, RZ, !P5 ;  /* 0x000000ff360b7207 */ /* 0x004fe40006800000 */
[----:B------:R-:W-:Y:S01]  /*9b80*/  SEL R15, R44, RZ, !P5 ;  /* 0x000000ff2c0f7207 */ /* 0x000fe20006800000 */
[----:B------:R-:W-:Y:S02]  /*9b90*/  IMAD.X R50, RZ, RZ, R9, P6 ;  /* 0x000000ffff327224 */ /* 0x000fe400030e0609 */
[----:B------:R-:W-:Y:S02]  /*9ba0*/  IMAD.IADD R20, R20, 0x1, R11 ;  /* 0x0000000114147824 */ /* 0x000fe400078e020b */
[----:B------:R-:W-:-:S07]  /*9bb0*/  IMAD.IADD R22, R22, 0x1, R15 ;  /* 0x0000000116167824 */ /* 0x000fce00078e020f */
.L_x_991:
[----:B------:R-:W-:Y:S05]  /*9bc0*/  @!P3 BRA `(.L_x_922) ;  /* 0x00000004002cb947 */ /* 0x000fea0003800000 */
.L_x_926:
[----:B------:R-:W-:Y:S02]  /*9bd0*/  IMAD.MOV.U32 R8, RZ, RZ, R51 ;  /* 0x000000ffff087224 */ /* 0x000fe400078e0033 */
[----:B------:R-:W-:Y:S02]  /*9be0*/  IMAD.MOV.U32 R9, RZ, RZ, R50 ;  /* 0x000000ffff097224 */ /* 0x000fe400078e0032 */
[----:B------:R-:W-:-:S07]  /*9bf0*/  IMAD.WIDE R14, R55, 0x10, R8 ;  /* 0x00000010370e7825 */ /* 0x000fce00078e0208 */
.L_x_924:
[----:B------:R-:W2:Y:S01]  /*9c00*/  LD.E.128.STRONG.GPU R8, desc[UR10][R14.64+-0x200] ;  /* 0xfffe000a0e087980 */ /* 0x000ea2000c10fd00 */
[----:B------:R-:W-:Y:S05]  /*9c10*/  YIELD ;  /* 0x0000000000007946 */ /* 0x000fea0003800000 */
[----:B------:R-:W-:Y:S01]  /*9c20*/  UMOV UR5, 0xffffffff ;  /* 0xffffffff00057882 */ /* 0x000fe20000000000 */
[----:B--2---:R-:W-:-:S04]  /*9c30*/  ISETP.NE.U32.AND P3, PT, R10, 0x63, PT ;  /* 0x000000630a00780c */ /* 0x004fc80003f65070 */
[----:B------:R-:W-:Y:S01]  /*9c40*/  ISETP.NE.AND.EX P3, PT, R11, RZ, PT, P3 ;  /* 0x000000ff0b00720c */ /* 0x000fe20003f65330 */
[----:B------:R-:W-:-:S12]  /*9c50*/  BRA.DIV UR5, `(.L_x_923) ;  /* 0x0000003605587947 */ /* 0x000fd8000b800000 */
[----:B------:R-:W-:-:S13]  /*9c60*/  VOTE.ANY P3, !P3 ;  /* 0x0000000000ff7806 */ /* 0x000fda0005860100 */
.L_x_994:
[----:B------:R-:W-:Y:S05]  /*9c70*/  @P3 BRA `(.L_x_924) ;  /* 0xfffffffc00e03947 */ /* 0x000fea000383ffff */
[----:B------:R-:W-:Y:S01]  /*9c80*/  UMOV UR5, 0xffffffff ;  /* 0xffffffff00057882 */ /* 0x000fe20000000000 */
[----:B------:R-:W-:-:S04]  /*9c90*/  ISETP.NE.U32.AND P5, PT, R10, 0x65, PT ;  /* 0x000000650a00780c */ /* 0x000fc80003fa5070 */
[----:B------:R-:W-:Y:S01]  /*9ca0*/  ISETP.NE.AND.EX P5, PT, R11, RZ, PT, P5 ;  /* 0x000000ff0b00720c */ /* 0x000fe20003fa5350 */
[----:B------:R-:W-:-:S12]  /*9cb0*/  BRA.DIV UR5, `(.L_x_925) ;  /* 0x0000003605607947 */ /* 0x000fd8000b800000 */
[----:B------:R-:W-:Y:S01]  /*9cc0*/  VOTE.ANY R24, PT, !P5 ;  /* 0x0000000000187806 */ /* 0x000fe200068e0100 */
[----:B------:R-:W-:Y:S01]  /*9cd0*/  VIADD R14, R41, 0x2 ;  /* 0x00000002290e7836 */ /* 0x000fe20000000000 */
[----:B------:R-:W-:Y:S01]  /*9ce0*/  ISETP.NE.AND P5, PT, R8, RZ, PT ;  /* 0x000000ff0800720c */ /* 0x000fe20003fa5270 */
[----:B------:R-:W-:Y:S01]  /*9cf0*/  VIADD R55, R55, 0xffffffe0 ;  /* 0xffffffe037377836 */ /* 0x000fe20000000000 */
[----:B------:R-:W-:-:S05]  /*9d00*/  LOP3.LUT R24, R24, 0x80000000, R21, 0xec, !PT ;  /* 0x8000000018187812 */ /* 0x000fca00078eec15 */
[----:B------:R-:W-:-:S05]  /*9d10*/  VIADD R15, R24, 0xffffffff ;  /* 0xffffffff180f7836 */ /* 0x000fca0000000000 */
[----:B------:R-:W-:-:S04]  /*9d20*/  LOP3.LUT R15, R24, R15, RZ, 0xc, !PT ;  /* 0x0000000f180f7212 */ /* 0x000fc800078e0cff */
[----:B------:R-:W0:Y:S02]  /*9d30*/  POPC R27, R15 ;  /* 0x0000000f001b7309 */ /* 0x000e240000000000 */
[----:B0-----:R-:W0:Y:S01]  /*9d40*/  SHFL.DOWN PT, R44, R9, 0x1, R27 ;  /* 0x08200000092c7989 */ /* 0x001e2200000e001b */
[-C--:B------:R-:W-:Y:S02]  /*9d50*/  ISETP.GE.AND P3, PT, R41, R27.reuse, PT ;  /* 0x0000001b2900720c */ /* 0x080fe40003f66270 */
[----:B------:R-:W-:Y:S01]  /*9d60*/  ISETP.GT.AND P6, PT, R45, R27, PT ;  /* 0x0000001b2d00720c */ /* 0x000fe20003fc4270 */
        /* <DEDUP_REMOVED lines=9> */
[----:B------:R-:W-:Y:S01]  /*9e00*/  ISETP.NE.AND P5, PT, R56, RZ, PT ;  /* 0x000000ff3800720c */ /* 0x000fe20003fa5270 */
[----:B------:R-:W1:Y:S03]  /*9e10*/  SHFL.DOWN PT, R9, R56, 0x2, R27 ;  /* 0x0840000038097989 */ /* 0x000e6600000e001b */
[----:B0-----:R-:W-:-:S04]  /*9e20*/  SEL R44, R44, RZ, !P5 ;  /* 0x000000ff2c2c7207 */ /* 0x001fc80006800000 */
[----:B------:R-:W-:Y:S02]  /*9e30*/  SEL R15, R44, RZ, !P3 ;  /* 0x000000ff2c0f7207 */ /* 0x000fe40005800000 */
[----:B-1----:R-:W-:-:S03]  /*9e40*/  SEL R9, R9, RZ, !P3 ;  /* 0x000000ff09097207 */ /* 0x002fc60005800000 */
[----:B------:R-:W-:Y:S01]  /*9e50*/  IMAD.IADD R8, R54, 0x1, R15 ;  /* 0x0000000136087824 */ /* 0x000fe200078e020f */
[----:B------:R-:W-:Y:S01]  /*9e60*/  ISETP.GT.AND P3, PT, R14, R27, PT ;  /* 0x0000001b0e00720c */ /* 0x000fe20003f64270 */
[----:B------:R-:W-:-:S03]  /*9e70*/  IMAD.IADD R58, R56, 0x1, R9 ;  /* 0x00000001383a7824 */ /* 0x000fc600078e0209 */
[----:B------:R-:W0:Y:S02]  /*9e80*/  SHFL.DOWN PT, R44, R8, 0x4, R27 ;  /* 0x08800000082c7989 */ /* 0x000e2400000e001b */
[----:B------:R-:W-:Y:S02]  /*9e90*/  ISETP.NE.AND P5, PT, R58, RZ, PT ;  /* 0x000000ff3a00720c */ /* 0x000fe40003fa5270 */
        /* <DEDUP_REMOVED lines=10> */
[----:B0-----:R-:W-:-:S04]  /*9f40*/  SEL R44, R44, RZ, !P5 ;  /* 0x000000ff2c2c7207 */ /* 0x001fc80006800000 */
[----:B------:R-:W-:Y:S02]  /*9f50*/  SEL R15, R44, RZ, !P3 ;  /* 0x000000ff2c0f7207 */ /* 0x000fe40005800000 */
[----:B-1----:R-:W-:Y:S02]  /*9f60*/  SEL R9, R9, RZ, !P3 ;  /* 0x000000ff09097207 */ /* 0x002fe40005800000 */
[----:B------:R-:W-:Y:S01]  /*9f70*/  ISETP.NE.U32.AND P3, PT, R10, 0x65, PT ;  /* 0x000000650a00780c */ /* 0x000fe20003f65070 */
[----:B------:R-:W-:Y:S02]  /*9f80*/  IMAD.IADD R8, R54, 0x1, R15 ;  /* 0x0000000136087824 */ /* 0x000fe400078e020f */
[----:B------:R-:W-:Y:S01]  /*9f90*/  IMAD.IADD R9, R56, 0x1, R9 ;  /* 0x0000000138097824 */ /* 0x000fe200078e0209 */
[----:B------:R-:W-:Y:S02]  /*9fa0*/  ISETP.NE.AND.EX P3, PT, R11, RZ, PT, P3 ;  /* 0x000000ff0b00720c */ /* 0x000fe40003f65330 */
[----:B------:R-:W0:Y:S02]  /*9fb0*/  SHFL.DOWN PT, R44, R8, 0x10, R27 ;  /* 0x0a000000082c7989 */ /* 0x000e2400000e001b */
[----:B------:R-:W-:-:S02]  /*9fc0*/  ISETP.NE.AND P5, PT, R9, RZ, PT ;  /* 0x000000ff0900720c */ /* 0x000fc40003fa5270 */
[----:B------:R-:W1:Y:S07]  /*9fd0*/  SHFL.DOWN PT, R54, R9, 0x10, R27 ;  /* 0x0a00000009367989 */ /* 0x000e6e00000e001b */
[----:B------:R-:W-:Y:S02]  /*9fe0*/  VOTE.ALL P3, P3 ;  /* 0x0000000000ff7806 */ /* 0x000fe40001860000 */
[----:B0-----:R-:W-:Y:S02]  /*9ff0*/  SEL R44, R44, RZ, !P5 ;  /* 0x000000ff2c2c7207 */ /* 0x001fe40006800000 */
[----:B------:R-:W-:-:S02]  /*a000*/  ISETP.NE.AND P5, PT, R20, RZ, PT ;  /* 0x000000ff1400720c */ /* 0x000fc40003fa5270 */
[----:B------:R-:W-:Y:S02]  /*a010*/  SEL R11, R44, RZ, !P6 ;  /* 0x000000ff2c0b7207 */ /* 0x000fe40007000000 */
[----:B-1----:R-:W-:-:S03]  /*a020*/  SEL R54, R54, RZ, !P6 ;  /* 0x000000ff36367207 */ /* 0x002fc60007000000 */
[----:B------:R-:W-:Y:S01]  /*a030*/  IMAD.IADD R11, R8, 0x1, R11 ;  /* 0x00000001080b7824 */ /* 0x000fe200078e020b */
[----:B------:R-:W-:-:S04]  /*a040*/  IADD3 R20, PT, PT, R9, R54, R20 ;  /* 0x0000003609147210 */ /* 0x000fc80007ffe014 */
[----:B------:R-:W-:-:S05]  /*a050*/  SEL R11, R11, RZ, !P5 ;  /* 0x000000ff0b0b7207 */ /* 0x000fca0006800000 */
[----:B------:R-:W-:-:S07]  /*a060*/  IMAD.IADD R22, R11, 0x1, R22 ;  /* 0x000000010b167824 */ /* 0x000fce00078e0216 */
.L_x_1008:
[----:B------:R-:W-:Y:S05]  /*a070*/  @P3 BRA `(.L_x_926) ;  /* 0xfffffff800d43947 */ /* 0x000fea000383ffff */
.L_x_922:
        /* <DEDUP_REMOVED lines=21> */
.L_x_928:
[----:B------:R-:W-:Y:S05]  /*a1d0*/  BSYNC.RECONVERGENT B0 ;  /* 0x0000000000007941 */ /* 0x000fea0003800200 */
.L_x_927:
[----:B------:R0:W-:Y:S01]  /*a1e0*/  @!P5 STS.64 [R14+0x48], R20 ;  /* 0x000048140e00d388 */ /* 0x0001e20000000a00 */
[----:B------:R-:W-:Y:S02]  /*a1f0*/  @!P5 IMAD.MOV.U32 R25, RZ, RZ, R20 ;  /* 0x000000ffff19d224 */ /* 0x000fe400078e0014 */
[----:B------:R-:W-:-:S07]  /*a200*/  @!P5 IMAD.MOV.U32 R26, RZ, RZ, R22 ;  /* 0x000000ffff1ad224 */ /* 0x000fce00078e0016 */
.L_x_916:
[----:B------:R-:W-:Y:S05]  /*a210*/  WARPSYNC.ALL ;  /* 0x0000000000007948 */ /* 0x000fea0003800000 */
[C---:B------:R-:W-:Y:S01]  /*a220*/  ISETP.NE.AND P5, PT, R0.reuse, RZ, PT ;  /* 0x000000ff0000720c */ /* 0x040fe20003fa5270 */
[----:B------:R-:W2:Y:S08]  /*a230*/  S2UR UR5, SR_CgaCtaId ;  /* 0x00000000000579c3 */ /* 0x000eb00000008800 */
[----:B------:R-:W-:Y:S04]  /*a240*/  BAR.SYNC.DEFER_BLOCKING 0x0 ;  /* 0x0000000000007b1d */ /* 0x000fe80000010000 */
[----:B------:R-:W-:Y:S01]  /*a250*/  @P5 ISETP.NE.AND P6, PT, R25, RZ, PT ;  /* 0x000000ff1900520c */ /* 0x000fe20003fc5270 */
[----:B0-----:R-:W-:Y:S01]  /*a260*/  IMAD R21, R0, 0x9, RZ ;  /* 0x0000000900157824 */ /* 0x001fe200078e02ff */
[----:B------:R-:W-:-:S02]  /*a270*/  ISETP.NE.U32.AND P4, PT, R34, R52, PT ;  /* 0x000000342200720c */ /* 0x000fc40003f85070 */
[----:B------:R-:W-:Y:S01]  /*a280*/  ISETP.NE.U32.AND P3, PT, R52, R48, PT ;  /* 0x000000303400720c */ /* 0x000fe20003f65070 */
[----:B------:R-:W-:Y:S01]  /*a290*/  UMOV UR4, 0x400 ;  /* 0x0000040000047882 */ /* 0x000fe20000000000 */
[----:B------:R-:W-:Y:S01]  /*a2a0*/  ISETP.NE.AND.EX P4, PT, R35, R53, PT, P4 ;  /* 0x000000352300720c */ /* 0x000fe20003f85340 */
[----:B-1----:R-:W-:Y:S01]  /*a2b0*/  VIADD R23, R21, 0x6 ;  /* 0x0000000615177836 */ /* 0x002fe20000000000 */
[----:B------:R-:W-:Y:S01]  /*a2c0*/  BSSY.RECONVERGENT B0, `(.L_x_929) ;  /* 0x000017a000007945 */ /* 0x000fe20003800200 */
[----:B--2---:R-:W-:-:S09]  /*a2d0*/  ULEA UR4, UR5, UR4, 0x18 ;  /* 0x0000000405047291 */ /* 0x004fd2000f8ec0ff */
[----:B------:R-:W0:Y:S04]  /*a2e0*/  @P5 LDS.64 R8, [UR4+0x48] ;  /* 0x00004804ff085984 */ /* 0x000e280008000a00 */
[----:B------:R-:W1:Y:S01]  /*a2f0*/  LDS.64 R14, [UR4+0x70] ;  /* 0x00007004ff0e7984 */ /* 0x000e620008000a00 */
[----:B0-----:R-:W-:Y:S01]  /*a300*/  @P5 SEL R9, R9, RZ, !P6 ;  /* 0x000000ff09095207 */ /* 0x001fe20007000000 */
[----:B------:R-:W-:Y:S01]  /*a310*/  @P5 IMAD.IADD R8, R25, 0x1, R8 ;  /* 0x0000000119085824 */ /* 0x000fe200078e0208 */
[----:B------:R-:W-:Y:S02]  /*a320*/  ISETP.NE.AND.EX P6, PT, R53, R49, PT, P3 ;  /* 0x000000313500720c */ /* 0x000fe40003fc5330 */
[----:B------:R-:W-:Y:S01]  /*a330*/  ISETP.EQ.OR P3, PT, R21, R2, P4 ;  /* 0x000000021500720c */ /* 0x000fe20002762670 */
[----:B------:R-:W-:-:S02]  /*a340*/  @P5 IMAD.IADD R26, R26, 0x1, R9 ;  /* 0x000000011a1a5824 */ /* 0x000fc400078e0209 */
[----:B------:R-:W-:Y:S01]  /*a350*/  VIADD R9, R21, 0x1 ;  /* 0x0000000115097836 */ /* 0x000fe20000000000 */
[----:B------:R-:W-:Y:S01]  /*a360*/  SEL R20, RZ, 0x1, !P3 ;  /* 0x00000001ff147807 */ /* 0x000fe20005800000 */
[----:B------:R-:W-:Y:S01]  /*a370*/  @P5 IMAD.MOV.U32 R25, RZ, RZ, R8 ;  /* 0x000000ffff195224 */ /* 0x000fe200078e0008 */
[----:B------:R-:W-:Y:S02]  /*a380*/  SEL R24, R26, RZ, !P3 ;  /* 0x000000ff1a187207 */ /* 0x000fe40005800000 */
[----:B------:R-:W-:Y:S01]  /*a390*/  ISETP.EQ.OR P4, PT, R9, R2, P6 ;  /* 0x000000020900720c */ /* 0x000fe20003782670 */
[----:B------:R-:W-:Y:S01]  /*a3a0*/  VIADD R9, R21, 0x2 ;  /* 0x0000000215097836 */ /* 0x000fe20000000000 */
[----:B------:R-:W-:Y:S01]  /*a3b0*/  ISETP.NE.U32.AND P6, PT, R48, R46, PT ;  /* 0x0000002e3000720c */ /* 0x000fe20003fc5070 */
[----:B------:R-:W-:Y:S02]  /*a3c0*/  IMAD.IADD R24, R3, 0x1, R24 ;  /* 0x0000000103187824 */ /* 0x000fe400078e0218 */
[C---:B------:R-:W-:Y:S01]  /*a3d0*/  VIADD R10, R20.reuse, 0x1 ;  /* 0x00000001140a7836 */ /* 0x040fe20000000000 */
[----:B------:R-:W-:Y:S01]  /*a3e0*/  ISETP.NE.AND.EX P3, PT, R49, R47, PT, P6 ;  /* 0x0000002f3100720c */ /* 0x000fe20003f65360 */
[----:B------:R-:W-:Y:S01]  /*a3f0*/  IMAD.IADD R41, R20, 0x1, R25 ;  /* 0x0000000114297824 */ /* 0x000fe200078e0219 */
[----:B------:R-:W-:-:S02]  /*a400*/  SEL R3, R24, RZ, !P4 ;  /* 0x000000ff18037207 */ /* 0x000fc40006000000 */
[----:B------:R-:W-:Y:S02]  /*a410*/  ISETP.EQ.OR P3, PT, R9, R2, P3 ;  /* 0x000000020900720c */ /* 0x000fe40001f62670 */
[----:B------:R-:W-:Y:S01]  /*a420*/  ISETP.NE.U32.AND P6, PT, R12, R6, PT ;  /* 0x000000060c00720c */ /* 0x000fe20003fc5070 */
[----:B------:R-:W-:Y:S02]  /*a430*/  IMAD.IADD R58, R4, 0x1, R3 ;  /* 0x00000001043a7824 */ /* 0x000fe400078e0203 */
[----:B------:R-:W-:Y:S01]  /*a440*/  @!P4 IMAD.MOV R10, RZ, RZ, R20 ;  /* 0x000000ffff0ac224 */ /* 0x000fe200078e0214 */
[----:B------:R-:W-:Y:S02]  /*a450*/  ISETP.NE.U32.AND P4, PT, R16, R12, PT ;  /* 0x0000000c1000720c */ /* 0x000fe40003f85070 */
[----:B------:R-:W-:Y:S01]  /*a460*/  SEL R4, R58, RZ, !P3 ;  /* 0x000000ff3a047207 */ /* 0x000fe20005800000 */
[----:B------:R-:W-:Y:S01]  /*a470*/  IMAD.IADD R27, R25, 0x1, R10 ;  /* 0x00000001191b7824 */ /* 0x000fe200078e020a */
[----:B------:R-:W-:-:S03]  /*a480*/  ISETP.NE.AND.EX P4, PT, R17, R13, PT, P4 ;  /* 0x0000000d1100720c */ /* 0x000fc60003f85340 */
[----:B------:R-:W-:Y:S01]  /*a490*/  IMAD.IADD R5, R5, 0x1, R4 ;  /* 0x0000000105057824 */ /* 0x000fe200078e0204 */
[----:B------:R-:W-:Y:S01]  /*a4a0*/  ISETP.EQ.OR P5, PT, R23, R2, P4 ;  /* 0x000000021700720c */ /* 0x000fe200027a2670 */
[----:B------:R-:W-:Y:S01]  /*a4b0*/  VIADD R3, R27, 0x1 ;  /* 0x000000011b037836 */ /* 0x000fe20000000000 */
[----:B------:R-:W-:Y:S01]  /*a4c0*/  ISETP.NE.AND.EX P4, PT, R13, R7, PT, P6 ;  /* 0x000000070d00720c */ /* 0x000fe20003f85360 */
[----:B------:R-:W-:Y:S01]  /*a4d0*/  @!P3 IMAD.MOV R3, RZ, RZ, R27 ;  /* 0x000000ffff03b224 */ /* 0x000fe200078e021b */
[----:B------:R-:W-:Y:S02]  /*a4e0*/  SEL R9, R5, RZ, !P2 ;  /* 0x000000ff05097207 */ /* 0x000fe40005000000 */
[----:B-1----:R-:W-:Y:S01]  /*a4f0*/  ISETP.GE.AND P6, PT, R15, 0x101, PT ;  /* 0x000001010f00780c */ /* 0x002fe20003fc6270 */
[----:B------:R-:W-:Y:S02]  /*a500*/  VIADD R4, R3, 0x1 ;  /* 0x0000000103047836 */ /* 0x000fe40000000000 */
[----:B------:R-:W-:-:S02]  /*a510*/  IMAD.IADD R36, R36, 0x1, R9 ;  /* 0x0000000124247824 */ /* 0x000fc400078e0209 */
[----:B------:R-:W0:Y:S01]  /*a520*/  LDS R9, [UR4+0x6c] ;  /* 0x00006c04ff097984 */ /* 0x000e220008000800 */
[----:B------:R-:W-:Y:S02]  /*a530*/  @!P2 IMAD.MOV R4, RZ, RZ, R3 ;  /* 0x000000ffff04a224 */ /* 0x000fe400078e0203 */
[----:B------:R-:W-:Y:S02]  /*a540*/  SEL R10, R36, RZ, !P1 ;  /* 0x000000ff240a7207 */ /* 0x000fe40004800000 */
[----:B------:R-:W-:Y:S02]  /*a550*/  VIADD R8, R4, 0x1 ;  /* 0x0000000104087836 */ /* 0x000fe40000000000 */
[----:B------:R-:W-:Y:S02]  /*a560*/  @!P1 IMAD.MOV R8, RZ, RZ, R4 ;  /* 0x000000ffff089224 */ /* 0x000fe400078e0204 */
[----:B------:R-:W-:Y:S02]  /*a570*/  IMAD.IADD R37, R37, 0x1, R10 ;  /* 0x0000000125257824 */ /* 0x000fe400078e020a */
[----:B------:R-:W-:-:S02]  /*a580*/  VIADD R10, R8, 0x1 ;  /* 0x00000001080a7836 */ /* 0x000fc40000000000 */
[----:B------:R-:W-:Y:S01]  /*a590*/  @!P0 IMAD.MOV R10, RZ, RZ, R8 ;  /* 0x000000ffff0a8224 */ /* 0x000fe200078e0208 */
[----:B------:R-:W-:-:S05]  /*a5a0*/  SEL R11, R37, RZ, !P0 ;  /* 0x000000ff250b7207 */ /* 0x000fca0004000000 */
[----:B------:R-:W-:Y:S02]  /*a5b0*/  IMAD.IADD R54, R38, 0x1, R11 ;  /* 0x0000000126367824 */ /* 0x000fe400078e020b */
[----:B------:R-:W-:-:S03]  /*a5c0*/  VIADD R11, R21, 0x7 ;  /* 0x00000007150b7836 */ /* 0x000fc60000000000 */
[----:B------:R-:W-:Y:S02]  /*a5d0*/  SEL R56, R54, RZ, !P5 ;  /* 0x000000ff36387207 */ /* 0x000fe40006800000 */
[----:B------:R-:W-:Y:S01]  /*a5e0*/  ISETP.EQ.OR P4, PT, R11, R2, P4 ;  /* 0x000000020b00720c */ /* 0x000fe20002782670 */
[----:B------:R-:W-:Y:S02]  /*a5f0*/  VIADD R11, R10, 0x1 ;  /* 0x000000010a0b7836 */ /* 0x000fe40000000000 */
[----:B------:R-:W-:Y:S02]  /*a600*/  IMAD.IADD R56, R39, 0x1, R56 ;  /* 0x0000000127387824 */ /* 0x000fe400078e0238 */
[----:B------:R-:W-:-:S03]  /*a610*/  @!P5 IMAD.MOV R11, RZ, RZ, R10 ;  /* 0x000000ffff0bd224 */ /* 0x000fc600078e020a */
[----:B------:R-:W-:Y:S01]  /*a620*/  SEL R57, R56, RZ, !P4 ;  /* 0x000000ff38397207 */ /* 0x000fe20006000000 */
[----:B------:R-:W-:-:S04]  /*a630*/  VIADD R55, R11, 0x1 ;  /* 0x000000010b377836 */ /* 0x000fc80000000000 */
[----:B------:R-:W-:Y:S02]  /*a640*/  IMAD.IADD R57, R40, 0x1, R57 ;  /* 0x0000000128397824 */ /* 0x000fe400078e0239 */
[----:B------:R-:W-:Y:S01]  /*a650*/  @!P4 IMAD.MOV R55, RZ, RZ, R11 ;  /* 0x000000ffff37c224 */ /* 0x000fe200078e020b */
[----:B0-----:R-:W-:Y:S06]  /*a660*/  @!P6 BRA `(.L_x_930) ;  /* 0x0000000c00f4e947 */ /* 0x001fec0003800000 */
[----:B------:R-:W0:Y:S01]  /*a670*/  LDS R20, [UR4+0x64] ;  /* 0x00006404ff147984 */ /* 0x000e220008000800 */
[----:B------:R-:W-:Y:S01]  /*a680*/  BAR.SYNC.DEFER_BLOCKING 0x0 ;  /* 0x0000000000007b1d */ /* 0x000fe20000010000 */
[----:B------:R-:W-:Y:S01]  /*a690*/  ISETP.NE.U32.AND P6, PT, R34, R52, PT ;  /* 0x000000342200720c */ /* 0x000fe20003fc5070 */
[----:B------:R-:W-:-:S03]  /*a6a0*/  IMAD.MOV.U32 R23, RZ, RZ, 0x9 ;  /* 0x00000009ff177424 */ /* 0x000fc600078e00ff */
[----:B------:R-:W-:-:S04]  /*a6b0*/  ISETP.NE.AND.EX P6, PT, R35, R53, PT, P6 ;  /* 0x000000352300720c */ /* 0x000fc80003fc5360 */
[----:B------:R-:W-:Y:S01]  /*a6c0*/  ISETP.NE.AND P6, PT, R21, R2, !P6 ;  /* 0x000000021500720c */ /* 0x000fe200077c5270 */
[CC--:B------:R-:W-:Y:S02]  /*a6d0*/  IMAD R21, R0.reuse, R23.reuse, 0x1 ;  /* 0x0000000100157424 */ /* 0x0c0fe400078e0217 */
[----:B------:R-:W-:-:S10]  /*a6e0*/  IMAD R23, R0, R23, 0x8 ;  /* 0x0000000800177424 */ /* 0x000fd400078e0217 */
        /* <DEDUP_REMOVED lines=11> */
[----:B------:R0:W-:Y:S01]  /*a7a0*/  @!P6 STS [R25+0x8], R26 ;  /* 0x0000081a1900e388 */ /* 0x0001e20000000800 */
[----:B------:R-:W-:-:S04]  /*a7b0*/  ISETP.NE.U32.AND P6, PT, R52, R48, PT ;  /* 0x000000303400720c */ /* 0x000fc80003fc5070 */
[----:B------:R-:W-:-:S04]  /*a7c0*/  ISETP.NE.AND.EX P6, PT, R53, R49, PT, P6 ;  /* 0x000000313500720c */ /* 0x000fc80003fc5360 */
[----:B------:R-:W-:Y:S02]  /*a7d0*/  ISETP.NE.AND P6, PT, R21, R2, !P6 ;  /* 0x000000021500720c */ /* 0x000fe400077c5270 */
[----:B------:R-:W-:Y:S01]  /*a7e0*/  @P1 LEA R21, R4, UR4, 0x4 ;  /* 0x0000000404151c11 */ /* 0x000fe2000f8e20ff */
[----:B------:R-:W-:Y:S01]  /*a7f0*/  @P4 IMAD.IADD R4, R11, 0x1, -R20 ;  /* 0x000000010b044824 */ /* 0x000fe200078e0a14 */
[----:B------:R-:W-:-:S09]  /*a800*/  @P5 LEA R11, R10, UR4, 0x4 ;  /* 0x000000040a0b5c11 */ /* 0x000fd2000f8e20ff */
[----:B------:R-:W-:-:S05]  /*a810*/  @!P6 IMAD.IADD R41, R41, 0x1, -R20 ;  /* 0x000000012929e824 */ /* 0x000fca00078e0a14 */
[----:B------:R-:W-:-:S05]  /*a820*/  @!P6 LEA R41, R41, UR4, 0x4 ;  /* 0x000000042929ec11 */ /* 0x000fca000f8e20ff */
[----:B------:R0:W-:Y:S04]  /*a830*/  @!P6 STS.64 [R41], R52 ;  /* 0x000000342900e388 */ /* 0x0001e80000000a00 */
[----:B------:R0:W-:Y:S01]  /*a840*/  @!P6 STS [R41+0x8], R24 ;  /* 0x000008182900e388 */ /* 0x0001e20000000800 */
[----:B------:R-:W-:-:S03]  /*a850*/  ISETP.NE.U32.AND P6, PT, R6, R32, PT ;  /* 0x000000200600720c */ /* 0x000fc60003fc5070 */
[----:B------:R0:W-:Y:S01]  /*a860*/  @P3 STS.64 [R27], R48 ;  /* 0x000000301b003388 */ /* 0x0001e20000000a00 */
[----:B------:R-:W-:-:S03]  /*a870*/  ISETP.NE.AND.EX P6, PT, R7, R33, PT, P6 ;  /* 0x000000210700720c */ /* 0x000fc60003fc5360 */
[----:B------:R0:W-:Y:S01]  /*a880*/  @P3 STS [R27+0x8], R58 ;  /* 0x0000083a1b003388 */ /* 0x0001e20000000800 */
[----:B------:R-:W-:Y:S02]  /*a890*/  ISETP.NE.AND P6, PT, R23, R2, !P6 ;  /* 0x000000021700720c */ /* 0x000fe400077c5270 */
[----:B------:R-:W-:Y:S01]  /*a8a0*/  @P4 LEA R23, R4, UR4, 0x4 ;  /* 0x0000000404174c11 */ /* 0x000fe2000f8e20ff */
[----:B------:R0:W-:Y:S04]  /*a8b0*/  @P2 STS.64 [R3], R46 ;  /* 0x0000002e03002388 */ /* 0x0001e80000000a00 */
[----:B------:R0:W-:Y:S04]  /*a8c0*/  @P2 STS [R3+0x8], R5 ;  /* 0x0000080503002388 */ /* 0x0001e80000000800 */
[----:B------:R0:W-:Y:S02]  /*a8d0*/  @P1 STS.64 [R21], R42 ;  /* 0x0000002a15001388 */ /* 0x0001e40000000a00 */
[----:B------:R-:W-:-:S02]  /*a8e0*/  @!P6 IMAD.IADD R55, R55, 0x1, -R20 ;  /* 0x000000013737e824 */ /* 0x000fc400078e0a14 */
[----:B------:R0:W-:Y:S03]  /*a8f0*/  @P1 STS [R21+0x8], R36 ;  /* 0x0000082415001388 */ /* 0x0001e60000000800 */
[----:B------:R-:W-:Y:S01]  /*a900*/  @!P6 LEA R55, R55, UR4, 0x4 ;  /* 0x000000043737ec11 */ /* 0x000fe2000f8e20ff */
[----:B------:R0:W-:Y:S04]  /*a910*/  @P0 STS.64 [R8], R18 ;  /* 0x0000001208000388 */ /* 0x0001e80000000a00 */
[----:B------:R0:W-:Y:S01]  /*a920*/  @P0 STS [R8+0x8], R37 ;  /* 0x0000082508000388 */ /* 0x0001e20000000800 */
[----:B------:R-:W-:-:S03]  /*a930*/  ISETP.GE.AND P0, PT, R0, R15, PT ;  /* 0x0000000f0000720c */ /* 0x000fc60003f06270 */
[----:B------:R0:W-:Y:S04]  /*a940*/  @P5 STS.64 [R11], R16 ;  /* 0x000000100b005388 */ /* 0x0001e80000000a00 */
[----:B------:R0:W-:Y:S04]  /*a950*/  @P5 STS [R11+0x8], R54 ;  /* 0x000008360b005388 */ /* 0x0001e80000000800 */
[----:B------:R0:W-:Y:S04]  /*a960*/  @P4 STS.64 [R23], R12 ;  /* 0x0000000c17004388 */ /* 0x0001e80000000a00 */
[----:B------:R0:W-:Y:S04]  /*a970*/  @P4 STS [R23+0x8], R56 ;  /* 0x0000083817004388 */ /* 0x0001e80000000800 */
[----:B------:R0:W-:Y:S04]  /*a980*/  @!P6 STS.64 [R55], R6 ;  /* 0x000000063700e388 */ /* 0x0001e80000000a00 */
[----:B------:R0:W-:Y:S01]  /*a990*/  @!P6 STS [R55+0x8], R57 ;  /* 0x000008393700e388 */ /* 0x0001e20000000800 */
[----:B------:R-:W-:Y:S06]  /*a9a0*/  BAR.SYNC.DEFER_BLOCKING 0x0 ;  /* 0x0000000000007b1d */ /* 0x000fec0000010000 */
[----:B------:R-:W-:Y:S05]  /*a9b0*/  @P0 BRA `(.L_x_931) ;  /* 0x0000001000280947 */ /* 0x000fea0003800000 */
[----:B------:R-:W-:Y:S01]  /*a9c0*/  LOP3.LUT R4, RZ, R0, RZ, 0x33, !PT ;  /* 0x00000000ff047212 */ /* 0x000fe200078e33ff */
[----:B------:R-:W-:Y:S01]  /*a9d0*/  BSSY.RECONVERGENT B1, `(.L_x_932) ;  /* 0x000001d000017945 */ /* 0x000fe20003800200 */
[----:B0-----:R-:W-:-:S03]  /*a9e0*/  IMAD.MOV.U32 R48, RZ, RZ, R0 ;  /* 0x000000ffff307224 */ /* 0x001fc600078e0000 */
[----:B------:R-:W-:-:S05]  /*a9f0*/  IMAD.IADD R3, R4, 0x1, R15 ;  /* 0x0000000104037824 */ /* 0x000fca00078e020f */
[C---:B------:R-:W-:Y:S02]  /*aa00*/  LOP3.LUT R4, R3.reuse, 0x300, RZ, 0xc0, !PT ;  /* 0x0000030003047812 */ /* 0x040fe400078ec0ff */
[----:B------:R-:W-:Y:S02]  /*aa10*/  ISETP.GE.U32.AND P1, PT, R3, 0x300, PT ;  /* 0x000003000300780c */ /* 0x000fe40003f26070 */
[----:B------:R-:W-:-:S13]  /*aa20*/  ISETP.NE.AND P0, PT, R4, 0x300, PT ;  /* 0x000003000400780c */ /* 0x000fda0003f05270 */
[----:B------:R-:W-:Y:S05]  /*aa30*/  @!P0 BRA `(.L_x_933) ;  /* 0x0000000000588947 */ /* 0x000fea0003800000 */
[----:B------:R-:W0:Y:S01]  /*aa40*/  LDC.64 R12, c[0x0][0x3a0] ;  /* 0x0000e800ff0c7b82 */ /* 0x000e220000000a00 */
[----:B------:R-:W-:Y:S01]  /*aa50*/  LEA.HI R3, R3, 0x1, RZ, 0x18 ;  /* 0x0000000103037811 */ /* 0x000fe200078fc0ff */
[C---:B------:R-:W-:Y:S01]  /*aa60*/  IMAD.IADD R19, R0.reuse, 0x1, R20 ;  /* 0x0000000100137824 */ /* 0x040fe200078e0214 */
[----:B------:R-:W-:-:S03]  /*aa70*/  LEA R8, R0, UR4, 0x4 ;  /* 0x0000000400087c11 */ /* 0x000fc6000f8e20ff */
[C---:B------:R-:W-:Y:S01]  /*aa80*/  IMAD.SHL.U32 R4, R3.reuse, 0x100, RZ ;  /* 0x0000010003047824 */ /* 0x040fe200078e00ff */
[----:B------:R-:W-:Y:S01]  /*aa90*/  LOP3.LUT R3, R3, 0x3, RZ, 0xc0, !PT ;  /* 0x0000000303037812 */ /* 0x000fe200078ec0ff */
[----:B------:R-:W1:Y:S01]  /*aaa0*/  LDC.64 R16, c[0x0][0x398] ;  /* 0x0000e600ff107b82 */ /* 0x000e620000000a00 */
[----:B------:R-:W-:Y:S02]  /*aab0*/  VIADD R8, R8, 0x8 ;  /* 0x0000000808087836 */ /* 0x000fe40000000000 */
[----:B------:R-:W-:Y:S01]  /*aac0*/  LOP3.LUT R5, R4, 0x300, RZ, 0xc0, !PT ;  /* 0x0000030004057812 */ /* 0x000fe200078ec0ff */
[----:B------:R-:W-:-:S04]  /*aad0*/  IMAD.MOV R3, RZ, RZ, -R3 ;  /* 0x000000ffff037224 */ /* 0x000fc800078e0a03 */
[----:B------:R-:W-:-:S07]  /*aae0*/  IMAD.IADD R48, R5, 0x1, R0 ;  /* 0x0000000105307824 */ /* 0x000fce00078e0200 */
.L_x_934:
[----:B--2---:R-:W2:Y:S01]  /*aaf0*/  LDS.64 R10, [R8+-0x8] ;  /* 0xfffff800080a7984 */ /* 0x004ea20000000a00 */
[----:B-1----:R-:W-:-:S03]  /*ab00*/  IMAD.WIDE R6, R19, 0x8, R16 ;  /* 0x0000000813067825 */ /* 0x002fc600078e0210 */
[----:B------:R1:W3:Y:S01]  /*ab10*/  LDS R21, [R8] ;  /* 0x0000000008157984 */ /* 0x0002e20000000800 */
[----:B0-----:R-:W-:-:S04]  /*ab20*/  IMAD.WIDE R4, R19, 0x4, R12 ;  /* 0x0000000413047825 */ /* 0x001fc800078e020c */
[----:B------:R-:W-:Y:S02]  /*ab30*/  VIADD R3, R3, 0x1 ;  /* 0x0000000103037836 */ /* 0x000fe40000000000 */
[----:B------:R-:W-:Y:S02]  /*ab40*/  VIADD R19, R19, 0x100 ;  /* 0x0000010013137836 */ /* 0x000fe40000000000 */
[----:B-1----:R-:W-:Y:S01]  /*ab50*/  VIADD R8, R8, 0x1000 ;  /* 0x0000100008087836 */ /* 0x002fe20000000000 */
[----:B------:R-:W-:Y:S01]  /*ab60*/  ISETP.NE.AND P0, PT, R3, RZ, PT ;  /* 0x000000ff0300720c */ /* 0x000fe20003f05270 */
[----:B--2---:R2:W-:Y:S04]  /*ab70*/  STG.E.64 desc[UR10][R6.64], R10 ;  /* 0x0000000a06007986 */ /* 0x0045e8000c101b0a */
[----:B---3--:R2:W-:Y:S08]  /*ab80*/  STG.E desc[UR10][R4.64], R21 ;  /* 0x0000001504007986 */ /* 0x0085f0000c10190a */
[----:B------:R-:W-:Y:S05]  /*ab90*/  @P0 BRA `(.L_x_934) ;  /* 0xfffffffc00d40947 */ /* 0x000fea000383ffff */
.L_x_933:
[----:B------:R-:W-:Y:S05]  /*aba0*/  BSYNC.RECONVERGENT B1 ;  /* 0x0000000000017941 */ /* 0x000fea0003800200 */
.L_x_932:
[----:B------:R-:W-:Y:S05]  /*abb0*/  @!P1 BRA `(.L_x_931) ;  /* 0x0000000c00a89947 */ /* 0x000fea0003800000 */
[----:B------:R-:W0:Y:S01]  /*abc0*/  LDCU.64 UR6, c[0x0][0x398] ;  /* 0x00007300ff0677ac */ /* 0x000e220008000a00 */
[----:B------:R-:W-:Y:S01]  /*abd0*/  IMAD.IADD R3, R15, 0x1, -R48 ;  /* 0x000000010f037824 */ /* 0x000fe200078e0a30 */
[C---:B------:R-:W-:Y:S01]  /*abe0*/  LEA R8, R48.reuse, UR4, 0x4 ;  /* 0x0000000430087c11 */ /* 0x040fe2000f8e20ff */
[----:B------:R-:W-:Y:S01]  /*abf0*/  BSSY.RECONVERGENT B1, `(.L_x_935) ;  /* 0x0000061000017945 */ /* 0x000fe20003800200 */
[----:B------:R-:W1:Y:S01]  /*ac00*/  LDCU.64 UR8, c[0x0][0x3a0] ;  /* 0x00007400ff0877ac */ /* 0x000e620008000a00 */
[----:B------:R-:W-:Y:S02]  /*ac10*/  PLOP3.LUT P0, PT, PT, PT, PT, 0x80, 0x8 ;  /* 0x000000000008781c */ /* 0x000fe40003f0f070 */
[----:B------:R-:W-:Y:S01]  /*ac20*/  ISETP.GT.AND P1, PT, R3, 0xc00, PT ;  /* 0x00000c000300780c */ /* 0x000fe20003f24270 */
[----:B------:R-:W-:Y:S02]  /*ac30*/  IMAD.IADD R3, R48, 0x1, R20 ;  /* 0x0000000130037824 */ /* 0x000fe400078e0214 */
[----:B------:R-:W-:Y:S01]  /*ac40*/  VIADD R8, R8, 0x2000 ;  /* 0x0000200008087836 */ /* 0x000fe20000000000 */
[----:B0-----:R-:W-:-:S02]  /*ac50*/  UIADD3 UR6, UP0, UPT, UR6, 0x1000, URZ ;  /* 0x0000100006067890 */ /* 0x001fc4000ff1e0ff */
[----:B-1----:R-:W-:Y:S02]  /*ac60*/  UIADD3 UR8, UP1, UPT, UR8, 0x800, URZ ;  /* 0x0000080008087890 */ /* 0x002fe4000ff3e0ff */
[----:B------:R-:W-:Y:S02]  /*ac70*/  UIADD3.X UR7, UPT, UPT, URZ, UR7, URZ, UP0, !UPT ;  /* 0x00000007ff077290 */ /* 0x000fe400087fe4ff */
[----:B--2---:R-:W-:Y:S01]  /*ac80*/  IMAD.U32 R4, RZ, RZ, UR6 ;  /* 0x00000006ff047e24 */ /* 0x004fe2000f8e00ff */
[----:B------:R-:W-:Y:S01]  /*ac90*/  UIADD3.X UR9, UPT, UPT, URZ, UR9, URZ, UP1, !UPT ;  /* 0x00000009ff097290 */ /* 0x000fe20008ffe4ff */
[----:B------:R-:W-:Y:S02]  /*aca0*/  IMAD.U32 R6, RZ, RZ, UR8 ;  /* 0x00000008ff067e24 */ /* 0x000fe4000f8e00ff */
[----:B------:R-:W-:-:S03]  /*acb0*/  IMAD.U32 R5, RZ, RZ, UR7 ;  /* 0x00000007ff057e24 */ /* 0x000fc6000f8e00ff */
[----:B------:R-:W-:Y:S01]  /*acc0*/  IMAD.U32 R7, RZ, RZ, UR9 ;  /* 0x00000009ff077e24 */ /* 0x000fe2000f8e00ff */
[----:B------:R-:W-:Y:S06]  /*acd0*/  @!P1 BRA `(.L_x_936) ;  /* 0x0000000400489947 */ /* 0x000fec0003800000 */
[----:B------:R-:W-:Y:S01]  /*ace0*/  PLOP3.LUT P0, PT, PT, PT, PT, 0x8, 0x80 ;  /* 0x000000000080781c */ /* 0x000fe20003f0e170 */
[----:B------:R-:W-:-:S12]  /*acf0*/  VIADD R46, R15, 0xfffff400 ;  /* 0xfffff4000f2e7836 */ /* 0x000fd80000000000 */
.L_x_937:
[----:B--2---:R-:W0:Y:S01]  /*ad00*/  LDS.64 R12, [R8+-0x2000] ;  /* 0xffe00000080c7984 */ /* 0x004e220000000a00 */
[----:B------:R-:W-:-:S03]  /*ad10*/  IMAD.WIDE R34, R3, 0x8, R4 ;  /* 0x0000000803227825 */ /* 0x000fc600078e0204 */
[----:B------:R-:W1:Y:S01]  /*ad20*/  LDS R17, [R8+-0x1ff8] ;  /* 0xffe0080008117984 */ /* 0x000e620000000800 */
[----:B------:R-:W-:-:S03]  /*ad30*/  IMAD.WIDE R42, R3, 0x4, R6 ;  /* 0x00000004032a7825 */ /* 0x000fc600078e0206 */
[----:B------:R-:W2:Y:S01]  /*ad40*/  LDS.64 R20, [R8+-0x1000] ;  /* 0xfff0000008147984 */ /* 0x000ea20000000a00 */
[----:B------:R-:W-:Y:S02]  /*ad50*/  VIADD R60, R3, 0x800 ;  /* 0x00000800033c7836 */ /* 0x000fe40000000000 */
[----:B------:R-:W-:Y:S01]  /*ad60*/  VIADD R48, R48, 0x1000 ;  /* 0x0000100030307836 */ /* 0x000fe20000000000 */
[----:B------:R-:W3:Y:S01]  /*ad70*/  LDS R23, [R8+-0xff8] ;  /* 0xfff0080008177984 */ /* 0x000ee20000000800 */
[----:B------:R-:W-:-:S03]  /*ad80*/  IMAD.WIDE R44, R60, 0x8, R4 ;  /* 0x000000083c2c7825 */ /* 0x000fc600078e0204 */
[----:B------:R-:W4:Y:S01]  /*ad90*/  LDS.64 R24, [R8] ;  /* 0x0000000008187984 */ /* 0x000f220000000a00 */
[----:B------:R-:W-:-:S03]  /*ada0*/  ISETP.GE.AND P1, PT, R48, R46, PT ;  /* 0x0000002e3000720c */ /* 0x000fc60003f26270 */
        /* <DEDUP_REMOVED lines=13> */
[----:B-1----:R-:W-:Y:S04]  /*ae80*/  STG.E desc[UR10][R42.64+-0x800], R17 ;  /* 0xfff800112a007986 */ /* 0x002fe8000c10190a */
[----:B------:R-:W1:Y:S04]  /*ae90*/  LDS R49, [R8+0x6008] ;  /* 0x0060080008317984 */ /* 0x000e680000000800 */
[----:B------:R-:W1:Y:S04]  /*aea0*/  LDS.64 R16, [R8+0x7000] ;  /* 0x0070000008107984 */ /* 0x000e680000000a00 */
[----:B------:R-:W1:Y:S04]  /*aeb0*/  LDS R51, [R8+0x7008] ;  /* 0x0070080008337984 */ /* 0x000e680000000800 */
[----:B------:R-:W1:Y:S04]  /*aec0*/  LDS.64 R18, [R8+0x8000] ;  /* 0x0080000008127984 */ /* 0x000e680000000a00 */
[----:B--2---:R-:W-:Y:S04]  /*aed0*/  STG.E.64 desc[UR10][R34.64+-0x800], R20 ;  /* 0xfff8001422007986 */ /* 0x004fe8000c101b0a */
[----:B------:R-:W2:Y:S04]  /*aee0*/  LDS R53, [R8+0x8008] ;  /* 0x0080080008357984 */ /* 0x000ea80000000800 */
[----:B------:R-:W2:Y:S04]  /*aef0*/  LDS.64 R20, [R8+0x9000] ;  /* 0x0090000008147984 */ /* 0x000ea80000000a00 */
[----:B---3--:R-:W-:Y:S04]  /*af00*/  STG.E desc[UR10][R42.64+-0x400], R23 ;  /* 0xfffc00172a007986 */ /* 0x008fe8000c10190a */
[----:B------:R-:W3:Y:S04]  /*af10*/  LDS R55, [R8+0x9008] ;  /* 0x0090080008377984 */ /* 0x000ee80000000800 */
[----:B------:R-:W3:Y:S04]  /*af20*/  LDS.64 R22, [R8+0xa000] ;  /* 0x00a0000008167984 */ /* 0x000ee80000000a00 */
[----:B----4-:R-:W-:Y:S04]  /*af30*/  STG.E.64 desc[UR10][R34.64], R24 ;  /* 0x0000001822007986 */ /* 0x010fe8000c101b0a */
[----:B------:R-:W4:Y:S04]  /*af40*/  LDS R50, [R8+0xa008] ;  /* 0x00a0080008327984 */ /* 0x000f280000000800 */
[----:B------:R-:W4:Y:S04]  /*af50*/  LDS.64 R24, [R8+0xb000] ;  /* 0x00b0000008187984 */ /* 0x000f280000000a00 */
[----:B------:R-:W4:Y:S04]  /*af60*/  LDS R52, [R8+0xb008] ;  /* 0x00b0080008347984 */ /* 0x000f280000000800 */
[----:B------:R-:W4:Y:S04]  /*af70*/  LDS.64 R26, [R8+0xc000] ;  /* 0x00c00000081a7984 */ /* 0x000f280000000a00 */
[----:B-----5:R-:W-:Y:S04]  /*af80*/  STG.E desc[UR10][R42.64], R29 ;  /* 0x0000001d2a007986 */ /* 0x020fe8000c10190a */
[----:B------:R-:W5:Y:S04]  /*af90*/  LDS R54, [R8+0xc008] ;  /* 0x00c0080008367984 */ /* 0x000f680000000800 */
[----:B------:R-:W5:Y:S04]  /*afa0*/  LDS.64 R28, [R8+0xd000] ;  /* 0x00d00000081c7984 */ /* 0x000f680000000a00 */
[----:B------:R0:W5:Y:S04]  /*afb0*/  LDS R56, [R8+0xd008] ;  /* 0x00d0080008387984 */ /* 0x0001680000000800 */
[----:B------:R1:W-:Y:S04]  /*afc0*/  STG.E.64 desc[UR10][R34.64+0x800], R30 ;  /* 0x0008001e22007986 */ /* 0x0003e8000c101b0a */
[----:B------:R2:W-:Y:S01]  /*afd0*/  STG.E desc[UR10][R42.64+0x400], R58 ;  /* 0x0004003a2a007986 */ /* 0x0005e2000c10190a */
[----:B0-----:R-:W-:-:S02]  /*afe0*/  VIADD R8, R8, 0x10000 ;  /* 0x0001000008087836 */ /* 0x001fc40000000000 */
[----:B-1----:R-:W-:Y:S02]  /*aff0*/  VIADD R35, R3, 0x400 ;  /* 0x0000040003237836 */ /* 0x002fe40000000000 */
[----:B--2---:R-:W-:-:S04]  /*b000*/  IMAD.WIDE R42, R60, 0x4, R6 ;  /* 0x000000043c2a7825 */ /* 0x004fc800078e0206 */
[----:B------:R-:W-:-:S04]  /*b010*/  IMAD.WIDE R30, R35, 0x8, R4 ;  /* 0x00000008231e7825 */ /* 0x000fc800078e0204 */
[----:B------:R-:W-:Y:S01]  /*b020*/  IMAD.WIDE R34, R35, 0x4, R6 ;  /* 0x0000000423227825 */ /* 0x000fe200078e0206 */
[----:B------:R0:W-:Y:S04]  /*b030*/  STG.E.64 desc[UR10][R30.64+-0x1000], R40 ;  /* 0xfff000281e007986 */ /* 0x0001e8000c101b0a */
[----:B------:R-:W-:Y:S04]  /*b040*/  STG.E desc[UR10][R34.64+-0x800], R59 ;  /* 0xfff8003b22007986 */ /* 0x000fe8000c10190a */
[----:B------:R1:W-:Y:S04]  /*b050*/  STG.E.64 desc[UR10][R30.64+-0x800], R36 ;  /* 0xfff800241e007986 */ /* 0x0003e8000c101b0a */
[----:B------:R-:W-:Y:S01]  /*b060*/  STG.E desc[UR10][R34.64+-0x400], R61 ;  /* 0xfffc003d22007986 */ /* 0x000fe2000c10190a */
[----:B0-----:R-:W-:-:S03]  /*b070*/  VIADD R41, R3, 0xc00 ;  /* 0x00000c0003297836 */ /* 0x001fc60000000000 */
[----:B------:R0:W-:Y:S01]  /*b080*/  STG.E.64 desc[UR10][R30.64], R38 ;  /* 0x000000261e007986 */ /* 0x0001e2000c101b0a */
[----:B------:R-:W-:-:S03]  /*b090*/  VIADD R3, R3, 0x1000 ;  /* 0x0000100003037836 */ /* 0x000fc60000000000 */
[----:B------:R2:W-:Y:S01]  /*b0a0*/  STG.E desc[UR10][R34.64], R57 ;  /* 0x0000003922007986 */ /* 0x0005e2000c10190a */
[----:B-1----:R-:W-:-:S03]  /*b0b0*/  IMAD.WIDE R36, R41, 0x8, R4 ;  /* 0x0000000829247825 */ /* 0x002fc600078e0204 */
[----:B------:R2:W-:Y:S04]  /*b0c0*/  STG.E.64 desc[UR10][R30.64+0x800], R10 ;  /* 0x0008000a1e007986 */ /* 0x0005e8000c101b0a */
[----:B------:R2:W-:Y:S01]  /*b0d0*/  STG.E desc[UR10][R34.64+0x400], R47 ;  /* 0x0004002f22007986 */ /* 0x0005e2000c10190a */
[----:B0-----:R-:W-:-:S03]  /*b0e0*/  IMAD.WIDE R38, R41, 0x4, R6 ;  /* 0x0000000429267825 */ /* 0x001fc600078e0206 */
[----:B------:R2:W-:Y:S04]  /*b0f0*/  STG.E.64 desc[UR10][R44.64+-0x1000], R12 ;  /* 0xfff0000c2c007986 */ /* 0x0005e8000c101b0a */
[----:B------:R2:W-:Y:S04]  /*b100*/  STG.E desc[UR10][R42.64+-0x800], R49 ;  /* 0xfff800312a007986 */ /* 0x0005e8000c10190a */
[----:B------:R2:W-:Y:S04]  /*b110*/  STG.E.64 desc[UR10][R44.64+-0x800], R16 ;  /* 0xfff800102c007986 */ /* 0x0005e8000c101b0a */
[----:B------:R2:W-:Y:S04]  /*b120*/  STG.E desc[UR10][R42.64+-0x400], R51 ;  /* 0xfffc00332a007986 */ /* 0x0005e8000c10190a */
[----:B------:R2:W-:Y:S04]  /*b130*/  STG.E.64 desc[UR10][R44.64], R18 ;  /* 0x000000122c007986 */ /* 0x0005e8000c101b0a */
[----:B------:R2:W-:Y:S04]  /*b140*/  STG.E desc[UR10][R42.64], R53 ;  /* 0x000000352a007986 */ /* 0x0005e8000c10190a */
[----:B------:R2:W-:Y:S04]  /*b150*/  STG.E.64 desc[UR10][R44.64+0x800], R20 ;  /* 0x000800142c007986 */ /* 0x0005e8000c101b0a */
[----:B---3--:R2:W-:Y:S04]  /*b160*/  STG.E desc[UR10][R42.64+0x400], R55 ;  /* 0x000400372a007986 */ /* 0x0085e8000c10190a */
[----:B------:R2:W-:Y:S04]  /*b170*/  STG.E.64 desc[UR10][R36.64+-0x1000], R22 ;  /* 0xfff0001624007986 */ /* 0x0005e8000c101b0a */
[----:B----4-:R2:W-:Y:S04]  /*b180*/  STG.E desc[UR10][R38.64+-0x800], R50 ;  /* 0xfff8003226007986 */ /* 0x0105e8000c10190a */
[----:B------:R2:W-:Y:S04]  /*b190*/  STG.E.64 desc[UR10][R36.64+-0x800], R24 ;  /* 0xfff8001824007986 */ /* 0x0005e8000c101b0a */
[----:B------:R2:W-:Y:S04]  /*b1a0*/  STG.E desc[UR10][R38.64+-0x400], R52 ;  /* 0xfffc003426007986 */ /* 0x0005e8000c10190a */
[----:B------:R2:W-:Y:S04]  /*b1b0*/  STG.E.64 desc[UR10][R36.64], R26 ;  /* 0x0000001a24007986 */ /* 0x0005e8000c101b0a */
[----:B-----5:R2:W-:Y:S04]  /*b1c0*/  STG.E desc[UR10][R38.64], R54 ;  /* 0x0000003626007986 */ /* 0x0205e8000c10190a */
[----:B------:R2:W-:Y:S04]  /*b1d0*/  STG.E.64 desc[UR10][R36.64+0x800], R28 ;  /* 0x0008001c24007986 */ /* 0x0005e8000c101b0a */
[----:B------:R2:W-:Y:S01]  /*b1e0*/  STG.E desc[UR10][R38.64+0x400], R56 ;  /* 0x0004003826007986 */ /* 0x0005e2000c10190a */
[----:B------:R-:W-:Y:S05]  /*b1f0*/  @!P1 BRA `(.L_x_937) ;  /* 0xfffffff800c09947 */ /* 0x000fea000383ffff */
.L_x_936:
[----:B------:R-:W-:Y:S05]  /*b200*/  BSYNC.RECONVERGENT B1 ;  /* 0x0000000000017941 */ /* 0x000fea0003800200 */
.L_x_935:
[----:B--2---:R-:W-:Y:S01]  /*b210*/  IMAD.IADD R10, R15, 0x1, -R48 ;  /* 0x000000010f0a7824 */ /* 0x004fe200078e0a30 */
[----:B------:R-:W-:Y:S04]  /*b220*/  BSSY.RECONVERGENT B1, `(.L_x_938) ;  /* 0x000002c000017945 */ /* 0x000fe80003800200 */
[----:B------:R-:W-:-:S13]  /*b230*/  ISETP.GT.AND P1, PT, R10, 0x400, PT ;  /* 0x000004000a00780c */ /* 0x000fda0003f24270 */
[----:B------:R-:W-:Y:S05]  /*b240*/  @!P1 BRA `(.L_x_939) ;  /* 0x0000000000a49947 */ /* 0x000fea0003800000 */
[----:B------:R-:W0:Y:S01]  /*b250*/  LDS.64 R26, [R8+-0x2000] ;  /* 0xffe00000081a7984 */ /* 0x000e220000000a00 */
[C---:B------:R-:W-:Y:S01]  /*b260*/  IMAD.WIDE R22, R3.reuse, 0x8, R4 ;  /* 0x0000000803167825 */ /* 0x040fe200078e0204 */
[----:B------:R-:W-:Y:S02]  /*b270*/  PLOP3.LUT P0, PT, PT, PT, PT, 0x8, 0x80 ;  /* 0x000000000080781c */ /* 0x000fe40003f0e170 */
        /* <DEDUP_REMOVED lines=22> */
[----:B-1----:R0:W-:Y:S01]  /*b3e0*/  STG.E desc[UR10][R24.64+-0x800], R39 ;  /* 0xfff8002718007986 */ /* 0x0021e2000c10190a */
[----:B--2---:R-:W-:-:S03]  /*b3f0*/  VIADD R8, R8, 0x8000 ;  /* 0x0000800008087836 */ /* 0x004fc60000000000 */
[----:B------:R0:W-:Y:S04]  /*b400*/  STG.E.64 desc[UR10][R22.64+-0x800], R28 ;  /* 0xfff8001c16007986 */ /* 0x0001e8000c101b0a */
[----:B---3--:R0:W-:Y:S04]  /*b410*/  STG.E desc[UR10][R24.64+-0x400], R41 ;  /* 0xfffc002918007986 */ /* 0x0081e8000c10190a */
[----:B----4-:R0:W-:Y:S04]  /*b420*/  STG.E.64 desc[UR10][R22.64], R30 ;  /* 0x0000001e16007986 */ /* 0x0101e8000c101b0a */
        /* <DEDUP_REMOVED lines=11> */
.L_x_939:
[----:B------:R-:W-:Y:S05]  /*b4e0*/  BSYNC.RECONVERGENT B1 ;  /* 0x0000000000017941 */ /* 0x000fea0003800200 */
.L_x_938:
[----:B------:R-:W-:-:S13]  /*b4f0*/  ISETP.LT.OR P0, PT, R48, R15, P0 ;  /* 0x0000000f3000720c */ /* 0x000fda0000701670 */
[----:B------:R-:W-:Y:S05]  /*b500*/  @!P0 BRA `(.L_x_931) ;  /* 0x0000000400548947 */ /* 0x000fea0003800000 */
[----:B0-----:R-:W0:Y:S01]  /*b510*/  LDS.64 R10, [R8+-0x2000] ;  /* 0xffe00000080a7984 */ /* 0x001e220000000a00 */
[----:B------:R-:W-:-:S03]  /*b520*/  IMAD.WIDE R4, R3, 0x8, R4 ;  /* 0x0000000803047825 */ /* 0x000fc600078e0204 */
[----:B------:R-:W1:Y:S01]  /*b530*/  LDS R15, [R8+-0x1ff8] ;  /* 0xffe00800080f7984 */ /* 0x000e620000000800 */
[----:B------:R-:W-:-:S03]  /*b540*/  IMAD.WIDE R6, R3, 0x4, R6 ;  /* 0x0000000403067825 */ /* 0x000fc600078e0206 */
        /* <DEDUP_REMOVED lines=15> */
.L_x_930:
[----:B------:R-:W-:Y:S01]  /*b640*/  ISETP.NE.U32.AND P6, PT, R34, R52, PT ;  /* 0x000000342200720c */ /* 0x000fe20003fc5070 */
[----:B------:R-:W-:Y:S01]  /*b650*/  IMAD.MOV.U32 R15, RZ, RZ, 0x9 ;  /* 0x00000009ff0f7424 */ /* 0x000fe200078e00ff */
[----:B------:R-:W0:Y:S02]  /*b660*/  @P3 LDC.64 R38, c[0x0][0x398] ;  /* 0x0000e600ff263b82 */ /* 0x000e240000000a00 */
[----:B------:R-:W-:-:S04]  /*b670*/  ISETP.NE.AND.EX P6, PT, R35, R53, PT, P6 ;  /* 0x000000352300720c */ /* 0x000fc80003fc5360 */
[----:B------:R-:W-:Y:S02]  /*b680*/  ISETP.NE.AND P6, PT, R21, R2, !P6 ;  /* 0x000000021500720c */ /* 0x000fe400077c5270 */
[----:B------:R-:W1:Y:S11]  /*b690*/  @P3 LDC.64 R60, c[0x0][0x3a0] ;  /* 0x0000e800ff3c3b82 */ /* 0x000e760000000a00 */
[----:B------:R-:W2:Y:S01]  /*b6a0*/  @!P6 LDC.64 R22, c[0x0][0x398] ;  /* 0x0000e600ff16eb82 */ /* 0x000ea20000000a00 */
[----:B0-----:R-:W-:-:S07]  /*b6b0*/  @P3 IMAD.WIDE R38, R27, 0x8, R38 ;  /* 0x000000081b263825 */ /* 0x001fce00078e0226 */
[----:B------:R-:W0:Y:S01]  /*b6c0*/  @!P6 LDC.64 R20, c[0x0][0x3a0] ;  /* 0x0000e800ff14eb82 */ /* 0x000e220000000a00 */
[----:B-1----:R-:W-:-:S04]  /*b6d0*/  @P3 IMAD.WIDE R60, R27, 0x4, R60 ;  /* 0x000000041b3c3825 */ /* 0x002fc800078e023c */
[----:B--2---:R-:W-:-:S05]  /*b6e0*/  @!P6 IMAD.WIDE R22, R25, 0x8, R22 ;  /* 0x000000081916e825 */ /* 0x004fca00078e0216 */
[----:B------:R1:W-:Y:S01]  /*b6f0*/  @!P6 STG.E.64 desc[UR10][R22.64], R34 ;  /* 0x000000221600e986 */ /* 0x0003e2000c101b0a */
[----:B0-----:R-:W-:-:S04]  /*b700*/  @!P6 IMAD.WIDE R30, R25, 0x4, R20 ;  /* 0x00000004191ee825 */ /* 0x001fc800078e0214 */
[-C--:B------:R-:W-:Y:S01]  /*b710*/  IMAD R21, R0, R15.reuse, 0x1 ;  /* 0x0000000100157424 */ /* 0x080fe200078e020f */
[----:B------:R0:W-:Y:S01]  /*b720*/  @!P6 STG.E desc[UR10][R30.64], R26 ;  /* 0x0000001a1e00e986 */ /* 0x0001e2000c10190a */
[----:B------:R-:W-:Y:S01]  /*b730*/  ISETP.NE.U32.AND P6, PT, R52, R48, PT ;  /* 0x000000303400720c */ /* 0x000fe20003fc5070 */
[----:B------:R-:W-:-:S03]  /*b740*/  IMAD R15, R0, R15, 0x8 ;  /* 0x00000008000f7424 */ /* 0x000fc600078e020f */
[----:B------:R-:W-:Y:S01]  /*b750*/  ISETP.NE.AND.EX P6, PT, R53, R49, PT, P6 ;  /* 0x000000313500720c */ /* 0x000fe20003fc5360 */
[----:B-1----:R-:W1:Y:S03]  /*b760*/  @P2 LDC.64 R34, c[0x0][0x398] ;  /* 0x0000e600ff222b82 */ /* 0x002e660000000a00 */
[----:B------:R-:W-:-:S05]  /*b770*/  ISETP.NE.AND P6, PT, R21, R2, !P6 ;  /* 0x000000021500720c */ /* 0x000fca00077c5270 */
[----:B0-----:R-:W0:Y:S08]  /*b780*/  @P2 LDC.64 R30, c[0x0][0x3a0] ;  /* 0x0000e800ff1e2b82 */ /* 0x001e300000000a00 */
[----:B------:R-:W2:Y:S08]  /*b790*/  @!P6 LDC.64 R28, c[0x0][0x398] ;  /* 0x0000e600ff1ceb82 */ /* 0x000eb00000000a00 */
[----:B------:R-:W3:Y:S01]  /*b7a0*/  @!P6 LDC.64 R20, c[0x0][0x3a0] ;  /* 0x0000e800ff14eb82 */ /* 0x000ee20000000a00 */
[----:B-1----:R-:W-:-:S07]  /*b7b0*/  @P2 IMAD.WIDE R34, R3, 0x8, R34 ;  /* 0x0000000803222825 */ /* 0x002fce00078e0222 */
[----:B------:R-:W1:Y:S01]  /*b7c0*/  @P0 LDC.64 R26, c[0x0][0x398] ;  /* 0x0000e600ff1a0b82 */ /* 0x000e620000000a00 */
[----:B0-----:R-:W-:-:S04]  /*b7d0*/  @P2 IMAD.WIDE R30, R3, 0x4, R30 ;  /* 0x00000004031e2825 */ /* 0x001fc800078e021e */
[----:B--2---:R-:W-:-:S03]  /*b7e0*/  @!P6 IMAD.WIDE R44, R41, 0x8, R28 ;  /* 0x00000008292ce825 */ /* 0x004fc600078e021c */
[----:B------:R-:W0:Y:S02]  /*b7f0*/  @P1 LDC.64 R28, c[0x0][0x398] ;  /* 0x0000e600ff1c1b82 */ /* 0x000e240000000a00 */
[----:B------:R2:W-:Y:S01]  /*b800*/  @!P6 STG.E.64 desc[UR10][R44.64], R52 ;  /* 0x000000342c00e986 */ /* 0x0005e2000c101b0a */
[----:B---3--:R-:W-:-:S05]  /*b810*/  @!P6 IMAD.WIDE R22, R41, 0x4, R20 ;  /* 0x000000042916e825 */ /* 0x008fca00078e0214 */
[----:B------:R-:W3:Y:S01]  /*b820*/  @P1 LDC.64 R20, c[0x0][0x3a0] ;  /* 0x0000e800ff141b82 */ /* 0x000ee20000000a00 */
[----:B------:R4:W-:Y:S01]  /*b830*/  @!P6 STG.E desc[UR10][R22.64], R24 ;  /* 0x000000181600e986 */ /* 0x0009e2000c10190a */
[----:B------:R-:W-:Y:S01]  /*b840*/  ISETP.NE.U32.AND P6, PT, R6, R32, PT ;  /* 0x000000200600720c */ /* 0x000fe20003fc5070 */
[----:B-1----:R-:W-:Y:S02]  /*b850*/  @P0 IMAD.WIDE R26, R8, 0x8, R26 ;  /* 0x00000008081a0825 */ /* 0x002fe400078e021a */
[----:B------:R1:W-:Y:S01]  /*b860*/  @P3 STG.E.64 desc[UR10][R38.64], R48 ;  /* 0x0000003026003986 */ /* 0x0003e2000c101b0a */
[----:B------:R-:W-:Y:S02]  /*b870*/  ISETP.NE.AND.EX P6, PT, R7, R33, PT, P6 ;  /* 0x000000210700720c */ /* 0x000fe40003fc5360 */
[----:B--2---:R-:W2:Y:S01]  /*b880*/  @P5 LDC.64 R52, c[0x0][0x3a0] ;  /* 0x0000e800ff345b82 */ /* 0x004ea20000000a00 */
[----:B------:R1:W-:Y:S01]  /*b890*/  @P3 STG.E desc[UR10][R60.64], R58 ;  /* 0x0000003a3c003986 */ /* 0x0003e2000c10190a */
[----:B------:R-:W-:-:S03]  /*b8a0*/  ISETP.NE.AND P6, PT, R15, R2, !P6 ;  /* 0x000000020f00720c */ /* 0x000fc600077c5270 */
[----:B------:R1:W-:Y:S01]  /*b8b0*/  @P2 STG.E.64 desc[UR10][R34.64], R46 ;  /* 0x0000002e22002986 */ /* 0x0003e2000c101b0a */
[C---:B0-----:R-:W-:Y:S02]  /*b8c0*/  @P1 IMAD.WIDE R28, R4.reuse, 0x8, R28 ;  /* 0x00000008041c1825 */ /* 0x041fe400078e021c */
[----:B----4-:R-:W0:Y:S01]  /*b8d0*/  @P0 LDC.64 R24, c[0x0][0x3a0] ;  /* 0x0000e800ff180b82 */ /* 0x010e220000000a00 */
[----:B------:R4:W-:Y:S04]  /*b8e0*/  @P2 STG.E desc[UR10][R30.64], R5 ;  /* 0x000000051e002986 */ /* 0x0009e8000c10190a */
[----:B------:R4:W-:Y:S01]  /*b8f0*/  @P1 STG.E.64 desc[UR10][R28.64], R42 ;  /* 0x0000002a1c001986 */ /* 0x0009e2000c101b0a */
[----:B---3--:R-:W-:Y:S02]  /*b900*/  @P1 IMAD.WIDE R20, R4, 0x4, R20 ;  /* 0x0000000404141825 */ /* 0x008fe400078e0214 */
[----:B------:R-:W3:Y:S03]  /*b910*/  @P5 LDC.64 R22, c[0x0][0x398] ;  /* 0x0000e600ff165b82 */ /* 0x000ee60000000a00 */
[----:B------:R4:W-:Y:S05]  /*b920*/  @P1 STG.E desc[UR10][R20.64], R36 ;  /* 0x0000002414001986 */ /* 0x0009ea000c10190a */
[----:B-1----:R-:W1:Y:S01]  /*b930*/  @P4 LDC.64 R38, c[0x0][0x398] ;  /* 0x0000e600ff264b82 */ /* 0x002e620000000a00 */
[----:B--2---:R-:W-:Y:S01]  /*b940*/  @P5 IMAD.WIDE R52, R10, 0x4, R52 ;  /* 0x000000040a345825 */ /* 0x004fe200078e0234 */
[----:B------:R4:W-:Y:S06]  /*b950*/  @P0 STG.E.64 desc[UR10][R26.64], R18 ;  /* 0x000000121a000986 */ /* 0x0009ec000c101b0a */
[----:B------:R-:W2:Y:S01]  /*b960*/  @P4 LDC.64 R40, c[0x0][0x3a0] ;  /* 0x0000e800ff284b82 */ /* 0x000ea20000000a00 */
[----:B0-----:R-:W-:-:S05]  /*b970*/  @P0 IMAD.WIDE R24, R8, 0x4, R24 ;  /* 0x0000000408180825 */ /* 0x001fca00078e0218 */
[----:B------:R4:W-:Y:S02]  /*b980*/  @P0 STG.E desc[UR10][R24.64], R37 ;  /* 0x0000002518000986 */ /* 0x0009e4000c10190a */
[----:B------:R-:W0:Y:S01]  /*b990*/  @!P6 LDC.64 R44, c[0x0][0x398] ;  /* 0x0000e600ff2ceb82 */ /* 0x000e220000000a00 */
[----:B---3--:R-:W-:-:S05]  /*b9a0*/  @P5 IMAD.WIDE R22, R10, 0x8, R22 ;  /* 0x000000080a165825 */ /* 0x008fca00078e0216 */
[----:B------:R4:W-:Y:S02]  /*b9b0*/  @P5 STG.E.64 desc[UR10][R22.64], R16 ;  /* 0x0000001016005986 */ /* 0x0009e4000c101b0a */
[----:B------:R-:W3:Y:S01]  /*b9c0*/  @!P6 LDC.64 R50, c[0x0][0x3a0] ;  /* 0x0000e800ff32eb82 */ /* 0x000ee20000000a00 */
[C---:B-1----:R-:W-:Y:S01]  /*b9d0*/  @P4 IMAD.WIDE R38, R11.reuse, 0x8, R38 ;  /* 0x000000080b264825 */ /* 0x042fe200078e0226 */
[----:B------:R4:W-:Y:S04]  /*b9e0*/  @P5 STG.E desc[UR10][R52.64], R54 ;  /* 0x0000003634005986 */ /* 0x0009e8000c10190a */
[----:B------:R4:W-:Y:S01]  /*b9f0*/  @P4 STG.E.64 desc[UR10][R38.64], R12 ;  /* 0x0000000c26004986 */ /* 0x0009e2000c101b0a */
[----:B--2---:R-:W-:-:S05]  /*ba00*/  @P4 IMAD.WIDE R40, R11, 0x4, R40 ;  /* 0x000000040b284825 */ /* 0x004fca00078e0228 */
[----:B------:R4:W-:Y:S01]  /*ba10*/  @P4 STG.E desc[UR10][R40.64], R56 ;  /* 0x0000003828004986 */ /* 0x0009e2000c10190a */
[----:B0-----:R-:W-:-:S05]  /*ba20*/  @!P6 IMAD.WIDE R44, R55, 0x8, R44 ;  /* 0x00000008372ce825 */ /* 0x001fca00078e022c */
[----:B------:R4:W-:Y:S01]  /*ba30*/  @!P6 STG.E.64 desc[UR10][R44.64], R6 ;  /* 0x000000062c00e986 */ /* 0x0009e2000c101b0a */
[----:B---3--:R-:W-:-:S05]  /*ba40*/  @!P6 IMAD.WIDE R50, R55, 0x4, R50 ;  /* 0x000000043732e825 */ /* 0x008fca00078e0232 */
[----:B------:R4:W-:Y:S02]  /*ba50*/  @!P6 STG.E desc[UR10][R50.64], R57 ;  /* 0x000000393200e986 */ /* 0x0009e4000c10190a */
.L_x_931:
[----:B------:R-:W-:Y:S05]  /*ba60*/  BSYNC.RECONVERGENT B0 ;  /* 0x0000000000007941 */ /* 0x000fea0003800200 */
.L_x_929:
[----:B------:R-:W-:-:S13]  /*ba70*/  ISETP.NE.AND P0, PT, R0, 0xff, PT ;  /* 0x000000ff0000780c */ /* 0x000fda0003f05270 */
[----:B------:R-:W-:Y:S05]  /*ba80*/  @P0 EXIT ;  /* 0x000000000000094d */ /* 0x000fea0003800000 */
[----:B0-2-4-:R-:W0:Y:S01]  /*ba90*/  LDC.64 R6, c[0x0][0x3a8] ;  /* 0x0000ea00ff067b82 */ /* 0x015e220000000a00 */
        /* <DEDUP_REMOVED lines=9> */
.L_x_940:
[----:B0-----:R-:W-:Y:S01]  /*bb30*/  STG.E desc[UR10][R6.64], R9 ;  /* 0x0000000906007986 */ /* 0x001fe2000c10190a */
[----:B------:R-:W-:Y:S05]  /*bb40*/  EXIT ;  /* 0x000000000000794d */ /* 0x000fea0003800000 */
.L_x_884:
[----:B------:R-:W-:Y:S01]  /*bb50*/  BSSY B0, `(.L_x_941) ;  /* 0x0000006000007945 */ /* 0x000fe20003800000 */
[----:B------:R-:W-:Y:S01]  /*bb60*/  PLOP3.LUT P3, PT, P1, PT, PT, 0x8, 0x80 ;  /* 0x000000000080781c */ /* 0x000fe20000f6e170 */
[----:B------:R-:W-:-:S12]  /*bb70*/  IMAD.MOV.U32 R24, RZ, RZ, -0x1 ;  /* 0xffffffffff187424 */ /* 0x000fd800078e00ff */
[----:B------:R-:W-:Y:S05]  /*bb80*/  WARPSYNC.COLLECTIVE R24, `(.L_x_942) ;  /* 0x0000000018087348 */ /* 0x000fea0003c00000 */
[----:B------:R-:W-:Y:S01]  /*bb90*/  VOTE.ANY P3, P3 ;  /* 0x0000000000ff7806 */ /* 0x000fe20001860100 */
[----:B------:R-:W-:-:S12]  /*bba0*/  ENDCOLLECTIVE ;  /* 0x000000000000791b */ /* 0x000fd80003800000 */
.L_x_942:
[----:B------:R-:W-:Y:S05]  /*bbb0*/  BSYNC B0 ;  /* 0x0000000000007941 */ /* 0x000fea0003800000 */
.L_x_941:
[----:B------:R-:W-:Y:S01]  /*bbc0*/  PLOP3.LUT P1, PT, P3, PT, PT, 0x80, 0x8 ;  /* 0x000000000008781c */ /* 0x000fe20001f2f070 */
[----:B------:R-:W-:-:S12]  /*bbd0*/  BRA `(.L_x_943) ;  /* 0xffffff7800b47947 */ /* 0x000fd8000383ffff */
.L_x_886:
[----:B------:R-:W0:Y:S01]  /*bbe0*/  S2R R17, SR_GEMASK ;  /* 0x0000000000117919 */ /* 0x000e220000003c00 */
[----:B------:R-:W-:Y:S01]  /*bbf0*/  ISETP.NE.U32.AND P3, PT, R14, 0x65, PT ;  /* 0x000000650e00780c */ /* 0x000fe20003f65070 */
[----:B------:R-:W-:Y:S01]  /*bc00*/  BSSY B0, `(.L_x_944) ;  /* 0x0000008000007945 */ /* 0x000fe20003800000 */
[----:B------:R-:W-:Y:S01]  /*bc10*/  IMAD.IADD R50, R25, 0x1, R50 ;  /* 0x0000000119327824 */ /* 0x000fe200078e0232 */
[----:B------:R-:W-:Y:S01]  /*bc20*/  PLOP3.LUT P5, PT, P5, PT, PT, 0x8, 0x80 ;  /* 0x000000000080781c */ /* 0x000fe20002fae170 */
[----:B------:R-:W-:Y:S01]  /*bc30*/  IMAD.MOV.U32 R24, RZ, RZ, -0x1 ;  /* 0xffffffffff187424 */ /* 0x000fe200078e00ff */
[----:B------:R-:W-:-:S13]  /*bc40*/  ISETP.NE.AND.EX P3, PT, R15, RZ, PT, P3 ;  /* 0x000000ff0f00720c */ /* 0x000fda0003f65330 */
[----:B0-----:R-:W-:Y:S05]  /*bc50*/  WARPSYNC.COLLECTIVE R24, `(.L_x_945) ;  /* 0x0000000018087348 */ /* 0x001fea0003c00000 */
[----:B------:R-:W-:Y:S01]  /*bc60*/  VOTE.ANY R24, PT, P5 ;  /* 0x0000000000187806 */ /* 0x000fe200028e0100 */
[----:B0-----:R-:W-:Y:S06]  /*bc70*/  ENDCOLLECTIVE ;  /* 0x000000000000791b */ /* 0x001fec0003800000 */
.L_x_945:
[----:B------:R-:W-:Y:S05]  /*bc80*/  BSYNC B0 ;  /* 0x0000000000007941 */ /* 0x000fea0003800000 */
.L_x_944:
[----:B------:R-:W-:Y:S01]  /*bc90*/  LOP3.LUT R24, R24, 0x80000000, R17, 0xec, !PT ;  /* 0x8000000018187812 */ /* 0x000fe200078eec11 */
[----:B------:R-:W-:Y:S01]  /*bca0*/  IMAD.MOV.U32 R14, RZ, RZ, R12 ;  /* 0x000000ffff0e7224 */ /* 0x000fe200078e000c */
[----:B------:R-:W-:-:S03]  /*bcb0*/  ISETP.NE.AND P2, PT, R12, RZ, PT ;  /* 0x000000ff0c00720c */ /* 0x000fc60003f45270 */
[----:B------:R-:W-:-:S05]  /*bcc0*/  VIADD R15, R24, 0xffffffff ;  /* 0xffffffff180f7836 */ /* 0x000fca0000000000 */
[----:B------:R-:W-:Y:S01]  /*bcd0*/  LOP3.LUT R16, R24, R15, RZ, 0xc, !PT ;  /* 0x0000000f18107212 */ /* 0x000fe200078e0cff */
[----:B------:R-:W-:Y:S02]  /*bce0*/  IMAD.MOV.U32 R15, RZ, RZ, 0x1 ;  /* 0x00000001ff0f7424 */ /* 0x000fe400078e00ff */
[----:B------:R-:W-:Y:S01]  /*bcf0*/  IMAD.MOV.U32 R24, RZ, RZ, -0x1 ;  /* 0xffffffffff187424 */ /* 0x000fe200078e00ff */
[----:B------:R0:W1:Y:S06]  /*bd00*/  POPC R27, R16 ;  /* 0x00000010001b7309 */ /* 0x00006c0000000000 */
[----:B01----:R-:W-:Y:S05]  /*bd10*/  WARPSYNC.COLLECTIVE R24, `(.L_x_946) ;  /* 0x0000000018087348 */ /* 0x003fea0003c00000 */
[----:B-1----:R1:W2:Y:S02]  /*bd20*/  SHFL.DOWN P5, R44, R14, R15, R27 ;  /* 0x0800000f0e2c7389 */ /* 0x0022a400000a001b */
[----:B012---:R-:W-:Y:S05]  /*bd30*/  ENDCOLLECTIVE ;  /* 0x000000000000791b */ /* 0x007fea0003800000 */
.L_x_946:
[----:B------:R-:W-:Y:S01]  /*bd40*/  ISETP.GE.AND P1, PT, R43, R27, PT ;  /* 0x0000001b2b00720c */ /* 0x000fe20003f26270 */
[----:B------:R-:W-:Y:S02]  /*bd50*/  IMAD.MOV.U32 R14, RZ, RZ, R13 ;  /* 0x000000ffff0e7224 */ /* 0x000fe400078e000d */
[----:B------:R-:W-:-:S10]  /*bd60*/  IMAD.MOV.U32 R18, RZ, RZ, R44 ;  /* 0x000000ffff127224 */ /* 0x000fd400078e002c */
[----:B------:R-:W-:Y:S05]  /*bd70*/  WARPSYNC.COLLECTIVE R24, `(.L_x_947) ;  /* 0x0000000018087348 */ /* 0x000fea0003c00000 */
[----:B------:R0:W1:Y:S02]  /*bd80*/  SHFL.DOWN P5, R44, R14, R15, R27 ;  /* 0x0800000f0e2c7389 */ /* 0x00006400000a001b */
[----:B01----:R-:W-:Y:S05]  /*bd90*/  ENDCOLLECTIVE ;  /* 0x000000000000791b */ /* 0x003fea0003800000 */
.L_x_947:
[----:B------:R-:W-:-:S05]  /*bda0*/  SEL R23, R18, RZ, !P1 ;  /* 0x000000ff12177207 */ /* 0x000fca0004800000 */
[----:B------:R-:W-:Y:S02]  /*bdb0*/  IMAD.IADD R18, R12, 0x1, R23 ;  /* 0x000000010c127824 */ /* 0x000fe400078e0217 */
[----:B------:R-:W-:Y:S02]  /*bdc0*/  VIADD R12, R43, 0x2 ;  /* 0x000000022b0c7836 */ /* 0x000fe40000000000 */
[----:B------:R-:W-:Y:S02]  /*bdd0*/  IMAD.MOV.U32 R14, RZ, RZ, R18 ;  /* 0x000000ffff0e7224 */ /* 0x000fe400078e0012 */
[----:B------:R-:W-:Y:S01]  /*bde0*/  IMAD.MOV.U32 R15, RZ, RZ, 0x2 ;  /* 0x00000002ff0f7424 */ /* 0x000fe200078e00ff */
[----:B------:R-:W-:Y:S02]  /*bdf0*/  SEL R44, R44, RZ, !P2 ;  /* 0x000000ff2c2c7207 */ /* 0x000fe40005000000 */
[----:B------:R-:W-:Y:S02]  /*be00*/  ISETP.NE.AND P2, PT, R18, RZ, PT ;  /* 0x000000ff1200720c */ /* 0x000fe40003f45270 */
[----:B------:R-:W-:-:S11]  /*be10*/  SEL R25, R44, RZ, !P1 ;  /* 0x000000ff2c197207 */ /* 0x000fd60004800000 */
[----:B------:R-:W-:Y:S05]  /*be20*/  WARPSYNC.COLLECTIVE R24, `(.L_x_948) ;  /* 0x0000000018087348 */ /* 0x000fea0003c00000 */
[----:B------:R0:W1:Y:S02]  /*be30*/  SHFL.DOWN P5, R44, R14, R15, R27 ;  /* 0x0800000f0e2c7389 */ /* 0x00006400000a001b */
[----:B01----:R-:W-:Y:S05]  /*be40*/  ENDCOLLECTIVE ;  /* 0x000000000000791b */ /* 0x003fea0003800000 */
.L_x_948:
[----:B------:R-:W-:Y:S01]  /*be50*/  ISETP.GT.AND P1, PT, R12, R27, PT ;  /* 0x0000001b0c00720c */ /* 0x000fe20003f24270 */
[----:B------:R-:W-:Y:S02]  /*be60*/  IMAD.IADD R16, R13, 0x1, R25 ;  /* 0x000000010d107824 */ /* 0x000fe400078e0219 */
[----:B------:R-:W-:Y:S02]  /*be70*/  VIADD R25, R43, 0x10 ;  /* 0x000000102b197836 */ /* 0x000fe40000000000 */
[----:B------:R-:W-:Y:S02]  /*be80*/  IMAD.MOV.U32 R14, RZ, RZ, R16 ;  /* 0x000000ffff0e7224 */ /* 0x000fe400078e0010 */
[----:B------:R-:W-:-:S07]  /*be90*/  IMAD.MOV.U32 R22, RZ, RZ, R44 ;  /* 0x000000ffff167224 */ /* 0x000fce00078e002c */
[----:B------:R-:W-:Y:S05]  /*bea0*/  WARPSYNC.COLLECTIVE R24, `(.L_x_949) ;  /* 0x0000000018087348 */ /* 0x000fea0003c00000 */
[----:B------:R0:W1:Y:S02]  /*beb0*/  SHFL.DOWN P5, R44, R14, R15, R27 ;  /* 0x0800000f0e2c7389 */ /* 0x00006400000a001b */
[----:B01----:R-:W-:Y:S05]  /*bec0*/  ENDCOLLECTIVE ;  /* 0x000000000000791b */ /* 0x003fea0003800000 */
.L_x_949:
[----:B------:R-:W-:Y:S01]  /*bed0*/  SEL R13, R22, RZ, !P1 ;  /* 0x000000ff160d7207 */ /* 0x000fe20004800000 */
[----:B------:R-:W-:-:S04]  /*bee0*/  VIADD R22, R43, 0x4 ;  /* 0x000000042b167836 */ /* 0x000fc80000000000 */
[----:B------:R-:W-:-:S04]  /*bef0*/  IMAD.IADD R13, R18, 0x1, R13 ;  /* 0x00000001120d7824 */ /* 0x000fc800078e020d */
        /* <DEDUP_REMOVED lines=8> */
.L_x_950:
        /* <DEDUP_REMOVED lines=8> */
.L_x_951:
[----:B------:R-:W-:-:S05]  /*c000*/  SEL R16, R16, RZ, !P1 ;  /* 0x000000ff10107207 */ /* 0x000fca0004800000 */
        /* <DEDUP_REMOVED lines=9> */
.L_x_952:
[----:B------:R-:W-:Y:S01]  /*c0a0*/  ISETP.GT.AND P1, PT, R23, R27, PT ;  /* 0x0000001b1700720c */ /* 0x000fe20003f24270 */
[----:B------:R-:W-:-:S04]  /*c0b0*/  IMAD.IADD R26, R12, 0x1, R13 ;  /* 0x000000010c1a7824 */ /* 0x000fc800078e020d */
[----:B------:R-:W-:Y:S02]  /*c0c0*/  IMAD.MOV.U32 R14, RZ, RZ, R26 ;  /* 0x000000ffff0e7224 */ /* 0x000fe400078e001a */
[----:B------:R-:W-:-:S07]  /*c0d0*/  IMAD.MOV.U32 R12, RZ, RZ, R44 ;  /* 0x000000ffff0c7224 */ /* 0x000fce00078e002c */
[----:B------:R-:W-:Y:S05]  /*c0e0*/  WARPSYNC.COLLECTIVE R24, `(.L_x_953) ;  /* 0x0000000018087348 */ /* 0x000fea0003c00000 */
[----:B------:R0:W1:Y:S02]  /*c0f0*/  SHFL.DOWN P5, R44, R14, R15, R27 ;  /* 0x0800000f0e2c7389 */ /* 0x00006400000a001b */
[----:B01----:R-:W-:Y:S05]  /*c100*/  ENDCOLLECTIVE ;  /* 0x000000000000791b */ /* 0x003fea0003800000 */
.L_x_953:
        /* <DEDUP_REMOVED lines=10> */
.L_x_954:
[----:B------:R-:W-:Y:S01]  /*c1b0*/  ISETP.GT.AND P1, PT, R25, R27, PT ;  /* 0x0000001b1900720c */ /* 0x000fe20003f24270 */
[----:B------:R-:W-:-:S04]  /*c1c0*/  IMAD.IADD R18, R26, 0x1, R13 ;  /* 0x000000011a127824 */ /* 0x000fc800078e020d */
[----:B------:R-:W-:Y:S02]  /*c1d0*/  IMAD.MOV.U32 R14, RZ, RZ, R18 ;  /* 0x000000ffff0e7224 */ /* 0x000fe400078e0012 */
[----:B------:R-:W-:-:S07]  /*c1e0*/  IMAD.MOV.U32 R51, RZ, RZ, R44 ;  /* 0x000000ffff337224 */ /* 0x000fce00078e002c */
[----:B------:R-:W-:Y:S05]  /*c1f0*/  WARPSYNC.COLLECTIVE R24, `(.L_x_955) ;  /* 0x0000000018087348 */ /* 0x000fea0003c00000 */
[----:B------:R0:W1:Y:S02]  /*c200*/  SHFL.DOWN P5, R44, R14, R15, R27 ;  /* 0x0800000f0e2c7389 */ /* 0x00006400000a001b */
[----:B01----:R-:W-:Y:S05]  /*c210*/  ENDCOLLECTIVE ;  /* 0x000000000000791b */ /* 0x003fea0003800000 */
.L_x_955:
[----:B------:R-:W-:Y:S05]  /*c220*/  WARPSYNC.COLLECTIVE R24, `(.L_x_956) ;  /* 0x0000000018087348 */ /* 0x000fea0003c00000 */
[----:B------:R-:W-:Y:S01]  /*c230*/  VOTE.ALL P3, P3 ;  /* 0x0000000000ff7806 */ /* 0x000fe20001860000 */
[----:B------:R-:W-:-:S12]  /*c240*/  ENDCOLLECTIVE ;  /* 0x000000000000791b */ /* 0x000fd80003800000 */
.L_x_956:
[----:B------:R-:W-:-:S05]  /*c250*/  SEL R51, R51, RZ, !P1 ;  /* 0x000000ff33337207 */ /* 0x000fca0004800000 */
[----:B------:R-:W-:Y:S01]  /*c260*/  IMAD.IADD R16, R16, 0x1, R51 ;  /* 0x0000000110107824 */ /* 0x000fe200078e0233 */
[----:B------:R-:W-:-:S04]  /*c270*/  SEL R44, R44, RZ, !P2 ;  /* 0x000000ff2c2c7207 */ /* 0x000fc80005000000 */
[----:B------:R-:W-:-:S05]  /*c280*/  SEL R13, R44, RZ, !P1 ;  /* 0x000000ff2c0d7207 */ /* 0x000fca0004800000 */
[----:B------:R-:W-:Y:S02]  /*c290*/  IMAD.IADD R18, R18, 0x1, R13 ;  /* 0x0000000112127824 */ /* 0x000fe400078e020d */
[----:B------:R-:W0:Y:S02]  /*c2a0*/  LDC.64 R12, c[0x0][0x3b0] ;  /* 0x0000ec00ff0c7b82 */ /* 0x000e240000000a00 */
[----:B0-----:R-:W-:-:S05]  /*c2b0*/  IADD3 R26, P1, PT, R12, 0x200, RZ ;  /* 0x000002000c1a7810 */ /* 0x001fca0007f3e0ff */
[----:B------:R-:W-:Y:S01]  /*c2c0*/  IMAD.X R51, RZ, RZ, R13, P1 ;  /* 0x000000ffff337224 */ /* 0x000fe200008e060d */
[----:B------:R-:W-:Y:S07]  /*c2d0*/  BRA `(.L_x_957) ;  /* 0xffffff7800007947 */ /* 0x000fee000383ffff */
.L_x_888:
[----:B------:R-:W-:Y:S01]  /*c2e0*/  BSSY B0, `(.L_x_958) ;  /* 0x0000006000007945 */ /* 0x000fe20003800000 */
[----:B------:R-:W-:Y:S01]  /*c2f0*/  PLOP3.LUT P3, PT, P1, PT, PT, 0x8, 0x80 ;  /* 0x000000000080781c */ /* 0x000fe20000f6e170 */
[----:B------:R-:W-:-:S12]  /*c300*/  IMAD.MOV.U32 R24, RZ, RZ, -0x1 ;  /* 0xffffffffff187424 */ /* 0x000fd800078e00ff */
[----:B------:R-:W-:Y:S05]  /*c310*/  WARPSYNC.COLLECTIVE R24, `(.L_x_959) ;  /* 0x0000000018087348 */ /* 0x000fea0003c00000 */
[----:B------:R-:W-:Y:S01]  /*c320*/  VOTE.ANY P3, P3 ;  /* 0x0000000000ff7806 */ /* 0x000fe20001860100 */
[----:B------:R-:W-:-:S12]  /*c330*/  ENDCOLLECTIVE ;  /* 0x000000000000791b */ /* 0x000fd80003800000 */
.L_x_959:
[----:B------:R-:W-:Y:S05]  /*c340*/  BSYNC B0 ;  /* 0x0000000000007941 */ /* 0x000fea0003800000 */
.L_x_958:
[----:B------:R-:W-:Y:S01]  /*c350*/  PLOP3.LUT P1, PT, P3, PT, PT, 0x80, 0x8 ;  /* 0x000000000008781c */ /* 0x000fe20001f2f070 */
[----:B------:R-:W-:-:S12]  /*c360*/  BRA `(.L_x_960) ;  /* 0xffffff7800047947 */ /* 0x000fd8000383ffff */
.L_x_890:
[----:B------:R-:W-:Y:S01]  /*c370*/  ISETP.NE.U32.AND P3, PT, R14, 0x65, PT ;  /* 0x000000650e00780c */ /* 0x000fe20003f65070 */
[----:B------:R-:W-:Y:S01]  /*c380*/  BSSY B0, `(.L_x_961) ;  /* 0x0000007000007945 */ /* 0x000fe20003800000 */
[----:B------:R-:W-:Y:S01]  /*c390*/  PLOP3.LUT P5, PT, P5, PT, PT, 0x8, 0x80 ;  /* 0x000000000080781c */ /* 0x000fe20002fae170 */
[----:B------:R-:W-:Y:S01]  /*c3a0*/  IMAD.MOV.U32 R24, RZ, RZ, -0x1 ;  /* 0xffffffffff187424 */ /* 0x000fe200078e00ff */
[----:B------:R-:W-:-:S13]  /*c3b0*/  ISETP.NE.AND.EX P3, PT, R15, RZ, PT, P3 ;  /* 0x000000ff0f00720c */ /* 0x000fda0003f65330 */
[----:B------:R-:W-:Y:S05]  /*c3c0*/  WARPSYNC.COLLECTIVE R24, `(.L_x_962) ;  /* 0x0000000018087348 */ /* 0x000fea0003c00000 */
[----:B------:R-:W-:Y:S01]  /*c3d0*/  VOTE.ANY R24, PT, P5 ;  /* 0x0000000000187806 */ /* 0x000fe200028e0100 */
[----:B------:R-:W-:Y:S06]  /*c3e0*/  ENDCOLLECTIVE ;  /* 0x000000000000791b */ /* 0x000fec0003800000 */
.L_x_962:
[----:B------:R-:W-:Y:S05]  /*c3f0*/  BSYNC B0 ;  /* 0x0000000000007941 */ /* 0x000fea0003800000 */
.L_x_961:
[----:B------:R-:W-:Y:S01]  /*c400*/  LOP3.LUT R24, R24, 0x80000000, R17, 0xec, !PT ;  /* 0x8000000018187812 */ /* 0x000fe200078eec11 */
[----:B------:R-:W-:Y:S01]  /*c410*/  IMAD.MOV.U32 R14, RZ, RZ, R12 ;  /* 0x000000ffff0e7224 */ /* 0x000fe200078e000c */
[----:B------:R-:W-:Y:S01]  /*c420*/  ISETP.NE.AND P2, PT, R12, RZ, PT ;  /* 0x000000ff0c00720c */ /* 0x000fe20003f45270 */
[----:B------:R-:W-:Y:S02]  /*c430*/  VIADD R50, R50, 0xffffffe0 ;  /* 0xffffffe032327836 */ /* 0x000fe40000000000 */
        /* <DEDUP_REMOVED lines=8> */
.L_x_963:
[----:B------:R-:W-:Y:S01]  /*c4c0*/  ISETP.GE.AND P1, PT, R43, R27, PT ;  /* 0x0000001b2b00720c */ /* 0x000fe20003f26270 */
[----:B------:R-:W-:Y:S02]  /*c4d0*/  IMAD.MOV.U32 R14, RZ, RZ, R13 ;  /* 0x000000ffff0e7224 */ /* 0x000fe400078e000d */
[----:B------:R-:W-:-:S10]  /*c4e0*/  IMAD.MOV.U32 R58, RZ, RZ, R44 ;  /* 0x000000ffff3a7224 */ /* 0x000fd400078e002c */
[----:B------:R-:W-:Y:S05]  /*c4f0*/  WARPSYNC.COLLECTIVE R24, `(.L_x_964) ;  /* 0x0000000018087348 */ /* 0x000fea0003c00000 */
[----:B------:R0:W1:Y:S02]  /*c500*/  SHFL.DOWN P5, R44, R14, R15, R27 ;  /* 0x0800000f0e2c7389 */ /* 0x00006400000a001b */
[----:B01----:R-:W-:Y:S05]  /*c510*/  ENDCOLLECTIVE ;  /* 0x000000000000791b */ /* 0x003fea0003800000 */
.L_x_964:
[----:B------:R-:W-:Y:S01]  /*c520*/  SEL R59, R58, RZ, !P1 ;  /* 0x000000ff3a3b7207 */ /* 0x000fe20004800000 */
[----:B------:R-:W-:-:S04]  /*c530*/  VIADD R58, R43, 0x2 ;  /* 0x000000022b3a7836 */ /* 0x000fc80000000000 */
[----:B------:R-:W-:-:S04]  /*c540*/  IMAD.IADD R59, R12, 0x1, R59 ;  /* 0x000000010c3b7824 */ /* 0x000fc800078e023b */
[----:B------:R-:W-:Y:S02]  /*c550*/  IMAD.MOV.U32 R14, RZ, RZ, R59 ;  /* 0x000000ffff0e7224 */ /* 0x000fe400078e003b */
[----:B------:R-:W-:Y:S01]  /*c560*/  IMAD.MOV.U32 R15, RZ, RZ, 0x2 ;  /* 0x00000002ff0f7424 */ /* 0x000fe200078e00ff */
[----:B------:R-:W-:Y:S02]  /*c570*/  SEL R44, R44, RZ, !P2 ;  /* 0x000000ff2c2c7207 */ /* 0x000fe40005000000 */
[----:B------:R-:W-:Y:S02]  /*c580*/  ISETP.NE.AND P2, PT, R59, RZ, PT ;  /* 0x000000ff3b00720c */ /* 0x000fe40003f45270 */
[----:B------:R-:W-:Y:S02]  /*c590*/  SEL R44, R44, RZ, !P1 ;  /* 0x000000ff2c2c7207 */ /* 0x000fe40004800000 */
[----:B------:R-:W-:-:S03]  /*c5a0*/  ISETP.GT.AND P1, PT, R58, R27, PT ;  /* 0x0000001b3a00720c */ /* 0x000fc60003f24270 */
[----:B------:R-:W-:-:S10]  /*c5b0*/  IMAD.IADD R12, R13, 0x1, R44 ;  /* 0x000000010d0c7824 */ /* 0x000fd400078e022c */
[----:B------:R-:W-:Y:S05]  /*c5c0*/  WARPSYNC.COLLECTIVE R24, `(.L_x_965) ;  /* 0x0000000018087348 */ /* 0x000fea0003c00000 */
[----:B------:R0:W1:Y:S02]  /*c5d0*/  SHFL.DOWN P5, R44, R14, R15, R27 ;  /* 0x0800000f0e2c7389 */ /* 0x00006400000a001b */
[----:B01----:R-:W-:Y:S05]  /*c5e0*/  ENDCOLLECTIVE ;  /* 0x000000000000791b */ /* 0x003fea0003800000 */
.L_x_965:
[----:B------:R-:W-:Y:S02]  /*c5f0*/  IMAD.MOV.U32 R14, RZ, RZ, R12 ;  /* 0x000000ffff0e7224 */ /* 0x000fe400078e000c */
[----:B------:R-:W-:-:S07]  /*c600*/  IMAD.MOV.U32 R13, RZ, RZ, R44 ;  /* 0x000000ffff0d7224 */ /* 0x000fce00078e002c */
[----:B------:R-:W-:Y:S05]  /*c610*/  WARPSYNC.COLLECTIVE R24, `(.L_x_966) ;  /* 0x0000000018087348 */ /* 0x000fea0003c00000 */
[----:B------:R0:W1:Y:S02]  /*c620*/  SHFL.DOWN P5, R44, R14, R15, R27 ;  /* 0x0800000f0e2c7389 */ /* 0x00006400000a001b */
[----:B01----:R-:W-:Y:S05]  /*c630*/  ENDCOLLECTIVE ;  /* 0x000000000000791b */ /* 0x003fea0003800000 */
.L_x_966:
        /* <DEDUP_REMOVED lines=10> */
.L_x_967:
[----:B------:R-:W-:Y:S01]  /*c6e0*/  ISETP.GT.AND P1, PT, R22, R27, PT ;  /* 0x0000001b1600720c */ /* 0x000fe20003f24270 */
[----:B------:R-:W-:-:S04]  /*c6f0*/  IMAD.IADD R13, R12, 0x1, R13 ;  /* 0x000000010c0d7824 */ /* 0x000fc800078e020d */
[----:B------:R-:W-:Y:S02]  /*c700*/  IMAD.MOV.U32 R14, RZ, RZ, R13 ;  /* 0x000000ffff0e7224 */ /* 0x000fe400078e000d */
[----:B------:R-:W-:-:S07]  /*c710*/  IMAD.MOV.U32 R12, RZ, RZ, R44 ;  /* 0x000000ffff0c7224 */ /* 0x000fce00078e002c */
[----:B------:R-:W-:Y:S05]  /*c720*/  WARPSYNC.COLLECTIVE R24, `(.L_x_968) ;  /* 0x0000000018087348 */ /* 0x000fea0003c00000 */
[----:B------:R0:W1:Y:S02]  /*c730*/  SHFL.DOWN P5, R44, R14, R15, R27 ;  /* 0x0800000f0e2c7389 */ /* 0x00006400000a001b */
[----:B01----:R-:W-:Y:S05]  /*c740*/  ENDCOLLECTIVE ;  /* 0x000000000000791b */ /* 0x003fea0003800000 */
.L_x_968:
[----:B------:R-:W-:-:S05]  /*c750*/  SEL R59, R12, RZ, !P1 ;  /* 0x000000ff0c3b7207 */ /* 0x000fca0004800000 */
        /* <DEDUP_REMOVED lines=11> */
.L_x_969:
[----:B------:R-:W-:Y:S02]  /*c810*/  IMAD.MOV.U32 R14, RZ, RZ, R59 ;  /* 0x000000ffff0e7224 */ /* 0x000fe400078e003b */
[----:B------:R-:W-:-:S07]  /*c820*/  IMAD.MOV.U32 R12, RZ, RZ, R44 ;  /* 0x000000ffff0c7224 */ /* 0x000fce00078e002c */
[----:B------:R-:W-:Y:S05]  /*c830*/  WARPSYNC.COLLECTIVE R24, `(.L_x_970) ;  /* 0x0000000018087348 */ /* 0x000fea0003c00000 */
[----:B------:R0:W1:Y:S02]  /*c840*/  SHFL.DOWN P5, R44, R14, R15, R27 ;  /* 0x0800000f0e2c7389 */ /* 0x00006400000a001b */
[----:B01----:R-:W-:Y:S05]  /*c850*/  ENDCOLLECTIVE ;  /* 0x000000000000791b */ /* 0x003fea0003800000 */
.L_x_970:
        /* <DEDUP_REMOVED lines=12> */
.L_x_971:
[----:B------:R-:W-:Y:S02]  /*c920*/  IMAD.MOV.U32 R14, RZ, RZ, R12 ;  /* 0x000000ffff0e7224 */ /* 0x000fe400078e000c */
[----:B------:R-:W-:-:S07]  /*c930*/  IMAD.MOV.U32 R58, RZ, RZ, R44 ;  /* 0x000000ffff3a7224 */ /* 0x000fce00078e002c */
[----:B------:R-:W-:Y:S05]  /*c940*/  WARPSYNC.COLLECTIVE R24, `(.L_x_972) ;  /* 0x0000000018087348 */ /* 0x000fea0003c00000 */
[----:B------:R0:W1:Y:S02]  /*c950*/  SHFL.DOWN P5, R44, R14, R15, R27 ;  /* 0x0800000f0e2c7389 */ /* 0x00006400000a001b */
[----:B01----:R-:W-:Y:S05]  /*c960*/  ENDCOLLECTIVE ;  /* 0x000000000000791b */ /* 0x003fea0003800000 */
.L_x_972:
[----:B------:R-:W-:Y:S05]  /*c970*/  WARPSYNC.COLLECTIVE R24, `(.L_x_973) ;  /* 0x0000000018087348 */ /* 0x000fea0003c00000 */
[----:B------:R-:W-:Y:S01]  /*c980*/  VOTE.ALL P3, P3 ;  /* 0x0000000000ff7806 */ /* 0x000fe20001860000 */
[----:B------:R-:W-:-:S12]  /*c990*/  ENDCOLLECTIVE ;  /* 0x000000000000791b */ /* 0x000fd80003800000 */
.L_x_973:
[----:B------:R-:W-:Y:S02]  /*c9a0*/  SEL R58, R58, RZ, !P1 ;  /* 0x000000ff3a3a7207 */ /* 0x000fe40004800000 */
[----:B------:R-:W-:-:S04]  /*c9b0*/  SEL R44, R44, RZ, !P2 ;  /* 0x000000ff2c2c7207 */ /* 0x000fc80005000000 */
[----:B------:R-:W-:Y:S02]  /*c9c0*/  SEL R59, R44, RZ, !P1 ;  /* 0x000000ff2c3b7207 */ /* 0x000fe40004800000 */
[----:B------:R-:W-:Y:S02]  /*c9d0*/  ISETP.NE.AND P1, PT, R16, RZ, PT ;  /* 0x000000ff1000720c */ /* 0x000fe40003f25270 */
[----:B------:R-:W-:Y:S01]  /*c9e0*/  IADD3 R16, PT, PT, R13, R58, R16 ;  /* 0x0000003a0d107210 */ /* 0x000fe20007ffe010 */
[----:B------:R-:W-:-:S05]  /*c9f0*/  IMAD.IADD R59, R12, 0x1, R59 ;  /* 0x000000010c3b7824 */ /* 0x000fca00078e023b */
[----:B------:R-:W-:-:S05]  /*ca00*/  SEL R59, R59, RZ, !P1 ;  /* 0x000000ff3b3b7207 */ /* 0x000fca0004800000 */
[----:B------:R-:W-:Y:S01]  /*ca10*/  IMAD.IADD R18, R59, 0x1, R18 ;  /* 0x000000013b127824 */ /* 0x000fe200078e0212 */
[----:B------:R-:W-:Y:S06]  /*ca20*/  BRA `(.L_x_974) ;  /* 0xffffff7400507947 */ /* 0x000fec000383ffff */
.L_x_919:
[----:B------:R-:W-:Y:S01]  /*ca30*/  BSSY B0, `(.L_x_975) ;  /* 0x0000006000007945 */ /* 0x000fe20003800000 */
[----:B------:R-:W-:Y:S01]  /*ca40*/  PLOP3.LUT P3, PT, P3, PT, PT, 0x8, 0x80 ;  /* 0x000000000080781c */ /* 0x000fe20001f6e170 */
[----:B------:R-:W-:-:S12]  /*ca50*/  IMAD.MOV.U32 R24, RZ, RZ, -0x1 ;  /* 0xffffffffff187424 */ /* 0x000fd800078e00ff */
[----:B------:R-:W-:Y:S05]  /*ca60*/  WARPSYNC.COLLECTIVE R24, `(.L_x_976) ;  /* 0x0000000018087348 */ /* 0x000fea0003c00000 */
[----:B------:R-:W-:Y:S01]  /*ca70*/  VOTE.ANY P3, P3 ;  /* 0x0000000000ff7806 */ /* 0x000fe20001860100 */
[----:B------:R-:W-:-:S12]  /*ca80*/  ENDCOLLECTIVE ;  /* 0x000000000000791b */ /* 0x000fd80003800000 */
.L_x_976:
[----:B------:R-:W-:Y:S05]  /*ca90*/  BSYNC B0 ;  /* 0x0000000000007941 */ /* 0x000fea0003800000 */
.L_x_975:
[----:B------:R-:W-:Y:S05]  /*caa0*/  BRA `(.L_x_977) ;  /* 0xffffffcc00347947 */ /* 0x000fea000383ffff */
.L_x_921:
[----:B------:R-:W0:Y:S01]  /*cab0*/  S2R R21, SR_GEMASK ;  /* 0x0000000000157919 */ /* 0x000e220000003c00 */
[----:B------:R-:W-:Y:S01]  /*cac0*/  BSSY B0, `(.L_x_978) ;  /* 0x0000006000007945 */ /* 0x000fe20003800000 */
[----:B------:R-:W-:Y:S01]  /*cad0*/  PLOP3.LUT P5, PT, P5, PT, PT, 0x8, 0x80 ;  /* 0x000000000080781c */ /* 0x000fe20002fae170 */
[----:B------:R-:W-:-:S12]  /*cae0*/  IMAD.MOV.U32 R24, RZ, RZ, -0x1 ;  /* 0xffffffffff187424 */ /* 0x000fd800078e00ff */
[----:B0-----:R-:W-:Y:S05]  /*caf0*/  WARPSYNC.COLLECTIVE R24, `(.L_x_979) ;  /* 0x0000000018087348 */ /* 0x001fea0003c00000 */
[----:B------:R-:W-:Y:S01]  /*cb00*/  VOTE.ANY R24, PT, P5 ;  /* 0x0000000000187806 */ /* 0x000fe200028e0100 */
[----:B0-----:R-:W-:Y:S06]  /*cb10*/  ENDCOLLECTIVE ;  /* 0x000000000000791b */ /* 0x001fec0003800000 */
.L_x_979:
[----:B------:R-:W-:Y:S05]  /*cb20*/  BSYNC B0 ;  /* 0x0000000000007941 */ /* 0x000fea0003800000 */
.L_x_978:
[----:B------:R-:W-:Y:S01]  /*cb30*/  LOP3.LUT R24, R24, 0x80000000, R21, 0xec, !PT ;  /* 0x8000000018187812 */ /* 0x000fe200078eec15 */
[----:B------:R-:W-:Y:S01]  /*cb40*/  IMAD.MOV.U32 R14, RZ, RZ, R8 ;  /* 0x000000ffff0e7224 */ /* 0x000fe200078e0008 */
[----:B------:R-:W-:-:S03]  /*cb50*/  LOP3.LUT R55, RZ, R0, RZ, 0x33, !PT ;  /* 0x00000000ff377212 */ /* 0x000fc600078e33ff */
[----:B------:R-:W-:Y:S02]  /*cb60*/  VIADD R15, R24, 0xffffffff ;  /* 0xffffffff180f7836 */ /* 0x000fe40000000000 */
[----:B------:R-:W-:-:S03]  /*cb70*/  IMAD.IADD R55, R55, 0x1, R50 ;  /* 0x0000000137377824 */ /* 0x000fc600078e0232 */
[----:B------:R-:W-:Y:S01]  /*cb80*/  LOP3.LUT R22, R24, R15, RZ, 0xc, !PT ;  /* 0x0000000f18167212 */ /* 0x000fe200078e0cff */
[----:B------:R-:W-:Y:S02]  /*cb90*/  IMAD.MOV.U32 R15, RZ, RZ, 0x1 ;  /* 0x00000001ff0f7424 */ /* 0x000fe400078e00ff */
[----:B------:R-:W-:Y:S01]  /*cba0*/  IMAD.MOV.U32 R24, RZ, RZ, -0x1 ;  /* 0xffffffffff187424 */ /* 0x000fe200078e00ff */
[----:B------:R0:W1:Y:S06]  /*cbb0*/  POPC R27, R22 ;  /* 0x00000016001b7309 */ /* 0x00006c0000000000 */
[----:B01----:R-:W-:Y:S05]  /*cbc0*/  WARPSYNC.COLLECTIVE R24, `(.L_x_980) ;  /* 0x0000000018087348 */ /* 0x003fea0003c00000 */
[----:B-1----:R1:W2:Y:S02]  /*cbd0*/  SHFL.DOWN P5, R44, R14, R15, R27 ;  /* 0x0800000f0e2c7389 */ /* 0x0022a400000a001b */
[----:B012---:R-:W-:Y:S05]  /*cbe0*/  ENDCOLLECTIVE ;  /* 0x000000000000791b */ /* 0x007fea0003800000 */
.L_x_980:
[----:B------:R-:W-:Y:S01]  /*cbf0*/  ISETP.GE.AND P3, PT, R41, R27, PT ;  /* 0x0000001b2900720c */ /* 0x000fe20003f66270 */
[----:B------:R-:W-:Y:S02]  /*cc00*/  IMAD.MOV.U32 R14, RZ, RZ, R9 ;  /* 0x000000ffff0e7224 */ /* 0x000fe400078e0009 */
[----:B------:R-:W-:-:S10]  /*cc10*/  IMAD.MOV.U32 R20, RZ, RZ, R44 ;  /* 0x000000ffff147224 */ /* 0x000fd400078e002c */
[----:B------:R-:W-:Y:S05]  /*cc20*/  WARPSYNC.COLLECTIVE R24, `(.L_x_981) ;  /* 0x0000000018087348 */ /* 0x000fea0003c00000 */
[----:B------:R0:W1:Y:S02]  /*cc30*/  SHFL.DOWN P5, R44, R14, R15, R27 ;  /* 0x0800000f0e2c7389 */ /* 0x00006400000a001b */
[----:B01----:R-:W-:Y:S05]  /*cc40*/  ENDCOLLECTIVE ;  /* 0x000000000000791b */ /* 0x003fea0003800000 */
.L_x_981:
[----:B------:R-:W-:-:S05]  /*cc50*/  SEL R23, R20, RZ, !P3 ;  /* 0x000000ff14177207 */ /* 0x000fca0005800000 */
[----:B------:R-:W-:-:S04]  /*cc60*/  IMAD.IADD R20, R8, 0x1, R23 ;  /* 0x0000000108147824 */ /* 0x000fc800078e0217 */
[----:B------:R-:W-:Y:S02]  /*cc70*/  IMAD.MOV.U32 R14, RZ, RZ, R20 ;  /* 0x000000ffff0e7224 */ /* 0x000fe400078e0014 */
[----:B------:R-:W-:Y:S01]  /*cc80*/  IMAD.MOV.U32 R15, RZ, RZ, 0x2 ;  /* 0x00000002ff0f7424 */ /* 0x000fe200078e00ff */
[----:B------:R-:W-:Y:S01]  /*cc90*/  ISETP.NE.AND P5, PT, R8, RZ, PT ;  /* 0x000000ff0800720c */ /* 0x000fe20003fa5270 */
[----:B------:R-:W-:-:S03]  /*cca0*/  VIADD R8, R41, 0x2 ;  /* 0x0000000229087836 */ /* 0x000fc60000000000 */
[----:B------:R-:W-:-:S04]  /*ccb0*/  SEL R44, R44, RZ, !P5 ;  /* 0x000000ff2c2c7207 */ /* 0x000fc80006800000 */
[----:B------:R-:W-:Y:S02]  /*ccc0*/  SEL R45, R44, RZ, !P3 ;  /* 0x000000ff2c2d7207 */ /* 0x000fe40005800000 */
[----:B------:R-:W-:-:S13]  /*ccd0*/  ISETP.GT.AND P3, PT, R8, R27, PT ;  /* 0x0000001b0800720c */ /* 0x000fda0003f64270 */
[----:B------:R-:W-:Y:S05]  /*cce0*/  WARPSYNC.COLLECTIVE R24, `(.L_x_982) ;  /* 0x0000000018087348 */ /* 0x000fea0003c00000 */
[----:B------:R0:W1:Y:S02]  /*ccf0*/  SHFL.DOWN P5, R44, R14, R15, R27 ;  /* 0x0800000f0e2c7389 */ /* 0x00006400000a001b */
[----:B01----:R-:W-:Y:S05]  /*cd00*/  ENDCOLLECTIVE ;  /* 0x000000000000791b */ /* 0x003fea0003800000 */
.L_x_982:
[----:B------:R-:W-:-:S04]  /*cd10*/  IMAD.IADD R22, R9, 0x1, R45 ;  /* 0x0000000109167824 */ /* 0x000fc800078e022d */
[----:B------:R-:W-:Y:S02]  /*cd20*/  IMAD.MOV.U32 R14, RZ, RZ, R22 ;  /* 0x000000ffff0e7224 */ /* 0x000fe400078e0016 */
[----:B------:R-:W-:-:S07]  /*cd30*/  IMAD.MOV.U32 R23, RZ, RZ, R44 ;  /* 0x000000ffff177224 */ /* 0x000fce00078e002c */
[----:B------:R-:W-:Y:S05]  /*cd40*/  WARPSYNC.COLLECTIVE R24, `(.L_x_983) ;  /* 0x0000000018087348 */ /* 0x000fea0003c00000 */
[----:B------:R0:W1:Y:S02]  /*cd50*/  SHFL.DOWN P5, R44, R14, R15, R27 ;  /* 0x0800000f0e2c7389 */ /* 0x00006400000a001b */
[----:B01----:R-:W-:Y:S05]  /*cd60*/  ENDCOLLECTIVE ;  /* 0x000000000000791b */ /* 0x003fea0003800000 */
.L_x_983:
        /* <DEDUP_REMOVED lines=12> */
.L_x_984:
[----:B------:R-:W-:-:S04]  /*ce30*/  IMAD.IADD R54, R22, 0x1, R9 ;  /* 0x0000000116367824 */ /* 0x000fc800078e0209 */
[----:B------:R-:W-:Y:S02]  /*ce40*/  IMAD.MOV.U32 R14, RZ, RZ, R54 ;  /* 0x000000ffff0e7224 */ /* 0x000fe400078e0036 */
[----:B------:R-:W-:-:S07]  /*ce50*/  IMAD.MOV.U32 R9, RZ, RZ, R44 ;  /* 0x000000ffff097224 */ /* 0x000fce00078e002c */
[----:B------:R-:W-:Y:S05]  /*ce60*/  WARPSYNC.COLLECTIVE R24, `(.L_x_985) ;  /* 0x0000000018087348 */ /* 0x000fea0003c00000 */
[----:B------:R0:W1:Y:S02]  /*ce70*/  SHFL.DOWN P5, R44, R14, R15, R27 ;  /* 0x0800000f0e2c7389 */ /* 0x00006400000a001b */
[----:B01----:R-:W-:Y:S05]  /*ce80*/  ENDCOLLECTIVE ;  /* 0x000000000000791b */ /* 0x003fea0003800000 */
.L_x_985:
[----:B------:R-:W-:-:S05]  /*ce90*/  SEL R9, R9, RZ, !P3 ;  /* 0x000000ff09097207 */ /* 0x000fca0005800000 */
[----:B------:R-:W-:-:S04]  /*cea0*/  IMAD.IADD R58, R8, 0x1, R9 ;  /* 0x00000001083a7824 */ /* 0x000fc800078e0209 */
[----:B------:R-:W-:Y:S02]  /*ceb0*/  IMAD.MOV.U32 R14, RZ, RZ, R58 ;  /* 0x000000ffff0e7224 */ /* 0x000fe400078e003a */
[----:B------:R-:W-:Y:S01]  /*cec0*/  IMAD.MOV.U32 R15, RZ, RZ, 0x8 ;  /* 0x00000008ff0f7424 */ /* 0x000fe200078e00ff */
[----:B------:R-:W-:-:S04]  /*ced0*/  ISETP.NE.AND P5, PT, R8, RZ, PT ;  /* 0x000000ff0800720c */ /* 0x000fc80003fa5270 */
[----:B------:R-:W-:-:S04]  /*cee0*/  SEL R44, R44, RZ, !P5 ;  /* 0x000000ff2c2c7207 */ /* 0x000fc80006800000 */
[----:B------:R-:W-:-:S07]  /*cef0*/  SEL R23, R44, RZ, !P3 ;  /* 0x000000ff2c177207 */ /* 0x000fce0005800000 */
[----:B------:R-:W-:Y:S05]  /*cf00*/  WARPSYNC.COLLECTIVE R24, `(.L_x_986) ;  /* 0x0000000018087348 */ /* 0x000fea0003c00000 */
[----:B------:R0:W1:Y:S02]  /*cf10*/  SHFL.DOWN P5, R44, R14, R15, R27 ;  /* 0x0800000f0e2c7389 */ /* 0x00006400000a001b */
[----:B01----:R-:W-:Y:S05]  /*cf20*/  ENDCOLLECTIVE ;  /* 0x000000000000791b */ /* 0x003fea0003800000 */
.L_x_986:
[----:B------:R-:W-:Y:S02]  /*cf30*/  IMAD.IADD R56, R54, 0x1, R23 ;  /* 0x0000000136387824 */ /* 0x000fe400078e0217 */
[----:B------:R-:W-:-:S05]  /*cf40*/  VIADD R23, R41, 0x8 ;  /* 0x0000000829177836 */ /* 0x000fca0000000000 */
[----:B------:R-:W-:Y:S01]  /*cf50*/  ISETP.GT.AND P3, PT, R23, R27, PT ;  /* 0x0000001b1700720c */ /* 0x000fe20003f64270 */
[----:B------:R-:W-:Y:S02]  /*cf60*/  IMAD.MOV.U32 R14, RZ, RZ, R56 ;  /* 0x000000ffff0e7224 */ /* 0x000fe400078e0038 */
[----:B------:R-:W-:-:S10]  /*cf70*/  IMAD.MOV.U32 R9, RZ, RZ, R44 ;  /* 0x000000ffff097224 */ /* 0x000fd400078e002c */
[----:B------:R-:W-:Y:S05]  /*cf80*/  WARPSYNC.COLLECTIVE R24, `(.L_x_987) ;  /* 0x0000000018087348 */ /* 0x000fea0003c00000 */
[----:B------:R0:W1:Y:S02]  /*cf90*/  SHFL.DOWN P5, R44, R14, R15, R27 ;  /* 0x0800000f0e2c7389 */ /* 0x00006400000a001b */
[----:B01----:R-:W-:Y:S05]  /*cfa0*/  ENDCOLLECTIVE ;  /* 0x000000000000791b */ /* 0x003fea0003800000 */
.L_x_987:
[----:B------:R-:W-:-:S05]  /*cfb0*/  SEL R9, R9, RZ, !P3 ;  /* 0x000000ff09097207 */ /* 0x000fca0005800000 */
[----:B------:R-:W-:Y:S02]  /*cfc0*/  IMAD.IADD R20, R58, 0x1, R9 ;  /* 0x000000013a147824 */ /* 0x000fe400078e0209 */
[----:B------:R-:W0:Y:S03]  /*cfd0*/  LDC.64 R8, c[0x0][0x3b0] ;  /* 0x0000ec00ff087b82 */ /* 0x000e260000000a00 */
[----:B------:R-:W-:Y:S01]  /*cfe0*/  ISETP.NE.AND P6, PT, R20, RZ, PT ;  /* 0x000000ff1400720c */ /* 0x000fe20003fc5270 */
[----:B------:R-:W-:Y:S02]  /*cff0*/  IMAD.MOV.U32 R14, RZ, RZ, R20 ;  /* 0x000000ffff0e7224 */ /* 0x000fe400078e0014 */
[----:B------:R-:W-:Y:S01]  /*d000*/  IMAD.MOV.U32 R15, RZ, RZ, 0x10 ;  /* 0x00000010ff0f7424 */ /* 0x000fe200078e00ff */
[----:B------:R-:W-:-:S04]  /*d010*/  ISETP.NE.AND P5, PT, R58, RZ, PT ;  /* 0x000000ff3a00720c */ /* 0x000fc80003fa5270 */
[----:B------:R-:W-:-:S04]  /*d020*/  SEL R44, R44, RZ, !P5 ;  /* 0x000000ff2c2c7207 */ /* 0x000fc80006800000 */
[----:B------:R-:W-:Y:S02]  /*d030*/  SEL R45, R44, RZ, !P3 ;  /* 0x000000ff2c2d7207 */ /* 0x000fe40005800000 */
[----:B------:R-:W-:-:S13]  /*d040*/  ISETP.NE.U32.AND P3, PT, R10, 0x65, PT ;  /* 0x000000650a00780c */ /* 0x000fda0003f65070 */
[----:B0-----:R-:W-:Y:S05]  /*d050*/  WARPSYNC.COLLECTIVE R24, `(.L_x_988) ;  /* 0x0000000018087348 */ /* 0x001fea0003c00000 */
[----:B------:R1:W2:Y:S02]  /*d060*/  SHFL.DOWN P5, R44, R14, R15, R27 ;  /* 0x0800000f0e2c7389 */ /* 0x0002a400000a001b */
[----:B012---:R-:W-:Y:S05]  /*d070*/  ENDCOLLECTIVE ;  /* 0x000000000000791b */ /* 0x007fea0003800000 */
.L_x_988:
[----:B------:R-:W-:Y:S01]  /*d080*/  IMAD.IADD R22, R56, 0x1, R45 ;  /* 0x0000000138167824 */ /* 0x000fe200078e022d */
[----:B------:R-:W-:Y:S01]  /*d090*/  ISETP.NE.AND.EX P3, PT, R11, RZ, PT, P3 ;  /* 0x000000ff0b00720c */ /* 0x000fe20003f65330 */
[----:B------:R-:W-:Y:S02]  /*d0a0*/  VIADD R45, R41, 0x10 ;  /* 0x00000010292d7836 */ /* 0x000fe40000000000 */
[----:B------:R-:W-:Y:S02]  /*d0b0*/  IMAD.MOV.U32 R14, RZ, RZ, R22 ;  /* 0x000000ffff0e7224 */ /* 0x000fe400078e0016 */
[----:B------:R-:W-:-:S08]  /*d0c0*/  IMAD.MOV.U32 R54, RZ, RZ, R44 ;  /* 0x000000ffff367224 */ /* 0x000fd000078e002c */
[----:B------:R-:W-:Y:S05]  /*d0d0*/  WARPSYNC.COLLECTIVE R24, `(.L_x_989) ;  /* 0x0000000018087348 */ /* 0x000fea0003c00000 */
[----:B------:R0:W1:Y:S02]  /*d0e0*/  SHFL.DOWN P5, R44, R14, R15, R27 ;  /* 0x0800000f0e2c7389 */ /* 0x00006400000a001b */
[----:B01----:R-:W-:Y:S05]  /*d0f0*/  ENDCOLLECTIVE ;  /* 0x000000000000791b */ /* 0x003fea0003800000 */
.L_x_989:
[----:B------:R-:W-:Y:S05]  /*d100*/  WARPSYNC.COLLECTIVE R24, `(.L_x_990) ;  /* 0x0000000018087348 */ /* 0x000fea0003c00000 */
[----:B------:R-:W-:Y:S01]  /*d110*/  VOTE.ALL P3, P3 ;  /* 0x0000000000ff7806 */ /* 0x000fe20001860000 */
[----:B------:R-:W-:-:S12]  /*d120*/  ENDCOLLECTIVE ;  /* 0x000000000000791b */ /* 0x000fd80003800000 */
.L_x_990:
[----:B------:R-:W-:Y:S02]  /*d130*/  ISETP.GT.AND P5, PT, R45, R27, PT ;  /* 0x0000001b2d00720c */ /* 0x000fe40003fa4270 */
[----:B------:R-:W-:Y:S02]  /*d140*/  SEL R44, R44, RZ, !P6 ;  /* 0x000000ff2c2c7207 */ /* 0x000fe40007000000 */
[----:B------:R-:W-:Y:S02]  /*d150*/  SEL R11, R54, RZ, !P5 ;  /* 0x000000ff360b7207 */ /* 0x000fe40006800000 */
[----:B------:R-:W-:-:S03]  /*d160*/  SEL R51, R44, RZ, !P5 ;  /* 0x000000ff2c337207 */ /* 0x000fc60006800000 */
[----:B------:R-:W-:Y:S02]  /*d170*/  IMAD.IADD R20, R20, 0x1, R11 ;  /* 0x0000000114147824 */ /* 0x000fe400078e020b */
[----:B------:R-:W-:Y:S01]  /*d180*/  IMAD.IADD R22, R22, 0x1, R51 ;  /* 0x0000000116167824 */ /* 0x000fe200078e0233 */
[----:B------:R-:W-:-:S05]  /*d190*/  IADD3 R51, P5, PT, R8, 0x200, RZ ;  /* 0x0000020008337810 */ /* 0x000fca0007fbe0ff */
[----:B------:R-:W-:Y:S01]  /*d1a0*/  IMAD.X R50, RZ, RZ, R9, P5 ;  /* 0x000000ffff327224 */ /* 0x000fe200028e0609 */
[----:B------:R-:W-:Y:S07]  /*d1b0*/  BRA `(.L_x_991) ;  /* 0xffffffc800807947 */ /* 0x000fee000383ffff */
.L_x_923:
[----:B------:R-:W-:Y:S01]  /*d1c0*/  BSSY B0, `(.L_x_992) ;  /* 0x0000006000007945 */ /* 0x000fe20003800000 */
[----:B------:R-:W-:Y:S01]  /*d1d0*/  PLOP3.LUT P3, PT, P3, PT, PT, 0x8, 0x80 ;  /* 0x000000000080781c */ /* 0x000fe20001f6e170 */
[----:B------:R-:W-:-:S12]  /*d1e0*/  IMAD.MOV.U32 R24, RZ, RZ, -0x1 ;  /* 0xffffffffff187424 */ /* 0x000fd800078e00ff */
[----:B------:R-:W-:Y:S05]  /*d1f0*/  WARPSYNC.COLLECTIVE R24, `(.L_x_993) ;  /* 0x0000000018087348 */ /* 0x000fea0003c00000 */
[----:B------:R-:W-:Y:S01]  /*d200*/  VOTE.ANY P3, P3 ;  /* 0x0000000000ff7806 */ /* 0x000fe20001860100 */
[----:B------:R-:W-:-:S12]  /*d210*/  ENDCOLLECTIVE ;  /* 0x000000000000791b */ /* 0x000fd80003800000 */
.L_x_993:
[----:B------:R-:W-:Y:S05]  /*d220*/  BSYNC B0 ;  /* 0x0000000000007941 */ /* 0x000fea0003800000 */
.L_x_992:
[----:B------:R-:W-:Y:S05]  /*d230*/  BRA `(.L_x_994) ;  /* 0xffffffc8008c7947 */ /* 0x000fea000383ffff */
.L_x_925:
        /* <DEDUP_REMOVED lines=8> */
.L_x_996:
[----:B------:R-:W-:Y:S05]  /*d2c0*/  BSYNC B0 ;  /* 0x0000000000007941 */ /* 0x000fea0003800000 */
.L_x_995:
[----:B------:R-:W-:Y:S01]  /*d2d0*/  LOP3.LUT R24, R24, 0x80000000, R21, 0xec, !PT ;  /* 0x8000000018187812 */ /* 0x000fe200078eec15 */
[----:B------:R-:W-:Y:S01]  /*d2e0*/  IMAD.MOV.U32 R14, RZ, RZ, R8 ;  /* 0x000000ffff0e7224 */ /* 0x000fe200078e0008 */
[----:B------:R-:W-:Y:S01]  /*d2f0*/  ISETP.NE.AND P6, PT, R8, RZ, PT ;  /* 0x000000ff0800720c */ /* 0x000fe20003fc5270 */
[----:B------:R-:W-:Y:S02]  /*d300*/  IMAD.MOV.U32 R15, RZ, RZ, 0x1 ;  /* 0x00000001ff0f7424 */ /* 0x000fe400078e00ff */
[C---:B------:R-:W-:Y:S02]  /*d310*/  VIADD R11, R24.reuse, 0xffffffff ;  /* 0xffffffff180b7836 */ /* 0x040fe40000000000 */
[----:B------:R-:W-:Y:S02]  /*d320*/  VIADD R10, R41, 0x4 ;  /* 0x00000004290a7836 */ /* 0x000fe40000000000 */
[----:B------:R-:W-:Y:S01]  /*d330*/  VIADD R55, R55, 0xffffffe0 ;  /* 0xffffffe037377836 */ /* 0x000fe20000000000 */
[----:B------:R-:W-:Y:S01]  /*d340*/  LOP3.LUT R11, R24, R11, RZ, 0xc, !PT ;  /* 0x0000000b180b7212 */ /* 0x000fe200078e0cff */
[----:B------:R-:W-:-:S03]  /*d350*/  IMAD.MOV.U32 R24, RZ, RZ, -0x1 ;  /* 0xffffffffff187424 */ /* 0x000fc600078e00ff */
[----:B------:R0:W1:Y:S04]  /*d360*/  POPC R27, R11 ;  /* 0x0000000b001b7309 */ /* 0x0000680000000000 */
[----:B01----:R-:W-:Y:S05]  /*d370*/  WARPSYNC.COLLECTIVE R24, `(.L_x_997) ;  /* 0x0000000018087348 */ /* 0x003fea0003c00000 */
[----:B-1----:R1:W2:Y:S02]  /*d380*/  SHFL.DOWN P5, R44, R14, R15, R27 ;  /* 0x0800000f0e2c7389 */ /* 0x0022a400000a001b */
[----:B012---:R-:W-:Y:S05]  /*d390*/  ENDCOLLECTIVE ;  /* 0x000000000000791b */ /* 0x007fea0003800000 */
.L_x_997:
[----:B------:R-:W-:Y:S02]  /*d3a0*/  IMAD.MOV.U32 R14, RZ, RZ, R9 ;  /* 0x000000ffff0e7224 */ /* 0x000fe400078e0009 */
[----:B------:R-:W-:-:S07]  /*d3b0*/  IMAD.MOV.U32 R56, RZ, RZ, R44 ;  /* 0x000000ffff387224 */ /* 0x000fce00078e002c */
[----:B------:R-:W-:Y:S05]  /*d3c0*/  WARPSYNC.COLLECTIVE R24, `(.L_x_998) ;  /* 0x0000000018087348 */ /* 0x000fea0003c00000 */
[----:B------:R0:W1:Y:S02]  /*d3d0*/  SHFL.DOWN P5, R44, R14, R15, R27 ;  /* 0x0800000f0e2c7389 */ /* 0x00006400000a001b */
[----:B01----:R-:W-:Y:S05]  /*d3e0*/  ENDCOLLECTIVE ;  /* 0x000000000000791b */ /* 0x003fea0003800000 */
.L_x_998:
[----:B------:R-:W-:Y:S01]  /*d3f0*/  IMAD.MOV.U32 R15, RZ, RZ, 0x2 ;  /* 0x00000002ff0f7424 */ /* 0x000fe200078e00ff */
[----:B------:R-:W-:Y:S02]  /*d400*/  ISETP.GE.AND P5, PT, R41, R27, PT ;  /* 0x0000001b2900720c */ /* 0x000fe40003fa6270 */
[----:B------:R-:W-:Y:S02]  /*d410*/  SEL R44, R44, RZ, !P6 ;  /* 0x000000ff2c2c7207 */ /* 0x000fe40007000000 */
[----:B------:R-:W-:Y:S02]  /*d420*/  SEL R11, R56, RZ, !P5 ;  /* 0x000000ff380b7207 */ /* 0x000fe40006800000 */
[----:B------:R-:W-:-:S03]  /*d430*/  SEL R57, R44, RZ, !P5 ;  /* 0x000000ff2c397207 */ /* 0x000fc60006800000 */
[----:B------:R-:W-:Y:S02]  /*d440*/  IMAD.IADD R56, R8, 0x1, R11 ;  /* 0x0000000108387824 */ /* 0x000fe400078e020b */
[----:B------:R-:W-:Y:S02]  /*d450*/  IMAD.IADD R54, R9, 0x1, R57 ;  /* 0x0000000109367824 */ /* 0x000fe400078e0239 */
[----:B------:R-:W-:Y:S01]  /*d460*/  IMAD.MOV.U32 R14, RZ, RZ, R56 ;  /* 0x000000ffff0e7224 */ /* 0x000fe200078e0038 */
[----:B------:R-:W-:Y:S01]  /*d470*/  ISETP.NE.AND P6, PT, R56, RZ, PT ;  /* 0x000000ff3800720c */ /* 0x000fe20003fc5270 */
[----:B------:R-:W-:-:S12]  /*d480*/  VIADD R8, R41, 0x2 ;  /* 0x0000000229087836 */ /* 0x000fd80000000000 */
[----:B------:R-:W-:Y:S05]  /*d490*/  WARPSYNC.COLLECTIVE R24, `(.L_x_999) ;  /* 0x0000000018087348 */ /* 0x000fea0003c00000 */
[----:B------:R0:W1:Y:S02]  /*d4a0*/  SHFL.DOWN P5, R44, R14, R15, R27 ;  /* 0x0800000f0e2c7389 */ /* 0x00006400000a001b */
[----:B01----:R-:W-:Y:S05]  /*d4b0*/  ENDCOLLECTIVE ;  /* 0x000000000000791b */ /* 0x003fea0003800000 */
.L_x_999:
[----:B------:R-:W-:Y:S02]  /*d4c0*/  IMAD.MOV.U32 R14, RZ, RZ, R54 ;  /* 0x000000ffff0e7224 */ /* 0x000fe400078e0036 */
[----:B------:R-:W-:-:S07]  /*d4d0*/  IMAD.MOV.U32 R9, RZ, RZ, R44 ;  /* 0x000000ffff097224 */ /* 0x000fce00078e002c */
[----:B------:R-:W-:Y:S05]  /*d4e0*/  WARPSYNC.COLLECTIVE R24, `(.L_x_1000) ;  /* 0x0000000018087348 */ /* 0x000fea0003c00000 */
[----:B------:R0:W1:Y:S02]  /*d4f0*/  SHFL.DOWN P5, R44, R14, R15, R27 ;  /* 0x0800000f0e2c7389 */ /* 0x00006400000a001b */
[----:B01----:R-:W-:Y:S05]  /*d500*/  ENDCOLLECTIVE ;  /* 0x000000000000791b */ /* 0x003fea0003800000 */
.L_x_1000:
[----:B------:R-:W-:Y:S01]  /*d510*/  IMAD.MOV.U32 R15, RZ, RZ, 0x4 ;  /* 0x00000004ff0f7424 */ /* 0x000fe200078e00ff */
[----:B------:R-:W-:Y:S02]  /*d520*/  ISETP.GT.AND P5, PT, R8, R27, PT ;  /* 0x0000001b0800720c */ /* 0x000fe40003fa4270 */
[----:B------:R-:W-:Y:S02]  /*d530*/  SEL R44, R44, RZ, !P6 ;  /* 0x000000ff2c2c7207 */ /* 0x000fe40007000000 */
[----:B------:R-:W-:-:S05]  /*d540*/  SEL R9, R9, RZ, !P5 ;  /* 0x000000ff09097207 */ /* 0x000fca0006800000 */
[----:B------:R-:W-:Y:S01]  /*d550*/  IMAD.IADD R58, R56, 0x1, R9 ;  /* 0x00000001383a7824 */ /* 0x000fe200078e0209 */
[----:B------:R-:W-:-:S03]  /*d560*/  SEL R9, R44, RZ, !P5 ;  /* 0x000000ff2c097207 */ /* 0x000fc60006800000 */
[----:B------:R-:W-:Y:S01]  /*d570*/  IMAD.MOV.U32 R14, RZ, RZ, R58 ;  /* 0x000000ffff0e7224 */ /* 0x000fe200078e003a */
[----:B------:R-:W-:Y:S01]  /*d580*/  ISETP.NE.AND P6, PT, R58, RZ, PT ;  /* 0x000000ff3a00720c */ /* 0x000fe20003fc5270 */
[----:B------:R-:W-:-:S12]  /*d590*/  IMAD.IADD R8, R54, 0x1, R9 ;  /* 0x0000000136087824 */ /* 0x000fd800078e0209 */
[----:B------:R-:W-:Y:S05]  /*d5a0*/  WARPSYNC.COLLECTIVE R24, `(.L_x_1001) ;  /* 0x0000000018087348 */ /* 0x000fea0003c00000 */
[----:B------:R0:W1:Y:S02]  /*d5b0*/  SHFL.DOWN P5, R44, R14, R15, R27 ;  /* 0x0800000f0e2c7389 */ /* 0x00006400000a001b */
[----:B01----:R-:W-:Y:S05]  /*d5c0*/  ENDCOLLECTIVE ;  /* 0x000000000000791b */ /* 0x003fea0003800000 */
.L_x_1001:
[----:B------:R-:W-:Y:S02]  /*d5d0*/  IMAD.MOV.U32 R14, RZ, RZ, R8 ;  /* 0x000000ffff0e7224 */ /* 0x000fe400078e0008 */
[----:B------:R-:W-:-:S07]  /*d5e0*/  IMAD.MOV.U32 R9, RZ, RZ, R44 ;  /* 0x000000ffff097224 */ /* 0x000fce00078e002c */
[----:B------:R-:W-:Y:S05]  /*d5f0*/  WARPSYNC.COLLECTIVE R24, `(.L_x_1002) ;  /* 0x0000000018087348 */ /* 0x000fea0003c00000 */
[----:B------:R0:W1:Y:S02]  /*d600*/  SHFL.DOWN P5, R44, R14, R15, R27 ;  /* 0x0800000f0e2c7389 */ /* 0x00006400000a001b */
[----:B01----:R-:W-:Y:S05]  /*d610*/  ENDCOLLECTIVE ;  /* 0x000000000000791b */ /* 0x003fea0003800000 */
.L_x_1002:
        /* <DEDUP_REMOVED lines=12> */
.L_x_1003:
[----:B------:R-:W-:Y:S02]  /*d6e0*/  IMAD.MOV.U32 R14, RZ, RZ, R54 ;  /* 0x000000ffff0e7224 */ /* 0x000fe400078e0036 */
[----:B------:R-:W-:-:S07]  /*d6f0*/  IMAD.MOV.U32 R9, RZ, RZ, R44 ;  /* 0x000000ffff097224 */ /* 0x000fce00078e002c */
[----:B------:R-:W-:Y:S05]  /*d700*/  WARPSYNC.COLLECTIVE R24, `(.L_x_1004) ;  /* 0x0000000018087348 */ /* 0x000fea0003c00000 */
[----:B------:R0:W1:Y:S02]  /*d710*/  SHFL.DOWN P5, R44, R14, R15, R27 ;  /* 0x0800000f0e2c7389 */ /* 0x00006400000a001b */
[----:B01----:R-:W-:Y:S05]  /*d720*/  ENDCOLLECTIVE ;  /* 0x000000000000791b */ /* 0x003fea0003800000 */
.L_x_1004:
[----:B------:R-:W-:Y:S01]  /*d730*/  IMAD.MOV.U32 R15, RZ, RZ, 0x10 ;  /* 0x00000010ff0f7424 */ /* 0x000fe200078e00ff */
[----:B------:R-:W-:Y:S02]  /*d740*/  ISETP.GT.AND P5, PT, R23, R27, PT ;  /* 0x0000001b1700720c */ /* 0x000fe40003fa4270 */
[----:B------:R-:W-:Y:S02]  /*d750*/  SEL R44, R44, RZ, !P6 ;  /* 0x000000ff2c2c7207 */ /* 0x000fe40007000000 */
[----:B------:R-:W-:Y:S02]  /*d760*/  SEL R9, R9, RZ, !P5 ;  /* 0x000000ff09097207 */ /* 0x000fe40006800000 */
[----:B------:R-:W-:-:S03]  /*d770*/  SEL R11, R44, RZ, !P5 ;  /* 0x000000ff2c0b7207 */ /* 0x000fc60006800000 */
[----:B------:R-:W-:Y:S02]  /*d780*/  IMAD.IADD R9, R56, 0x1, R9 ;  /* 0x0000000138097824 */ /* 0x000fe400078e0209 */
[----:B------:R-:W-:Y:S02]  /*d790*/  IMAD.IADD R8, R54, 0x1, R11 ;  /* 0x0000000136087824 */ /* 0x000fe400078e020b */
[----:B------:R-:W-:Y:S01]  /*d7a0*/  IMAD.MOV.U32 R14, RZ, RZ, R9 ;  /* 0x000000ffff0e7224 */ /* 0x000fe200078e0009 */
[----:B------:R-:W-:-:S13]  /*d7b0*/  ISETP.NE.AND P6, PT, R9, RZ, PT ;  /* 0x000000ff0900720c */ /* 0x000fda0003fc5270 */
[----:B------:R-:W-:Y:S05]  /*d7c0*/  WARPSYNC.COLLECTIVE R24, `(.L_x_1005) ;  /* 0x0000000018087348 */ /* 0x000fea0003c00000 */
[----:B------:R0:W1:Y:S02]  /*d7d0*/  SHFL.DOWN P5, R44, R14, R15, R27 ;  /* 0x0800000f0e2c7389 */ /* 0x00006400000a001b */
[----:B01----:R-:W-:Y:S05]  /*d7e0*/  ENDCOLLECTIVE ;  /* 0x000000000000791b */ /* 0x003fea0003800000 */
.L_x_1005:
[----:B------:R-:W-:Y:S02]  /*d7f0*/  IMAD.MOV.U32 R14, RZ, RZ, R8 ;  /* 0x000000ffff0e7224 */ /* 0x000fe400078e0008 */
[----:B------:R-:W-:-:S07]  /*d800*/  IMAD.MOV.U32 R54, RZ, RZ, R44 ;  /* 0x000000ffff367224 */ /* 0x000fce00078e002c */
[----:B------:R-:W-:Y:S05]  /*d810*/  WARPSYNC.COLLECTIVE R24, `(.L_x_1006) ;  /* 0x0000000018087348 */ /* 0x000fea0003c00000 */
[----:B------:R0:W1:Y:S02]  /*d820*/  SHFL.DOWN P5, R44, R14, R15, R27 ;  /* 0x0800000f0e2c7389 */ /* 0x00006400000a001b */
[----:B01----:R-:W-:Y:S05]  /*d830*/  ENDCOLLECTIVE ;  /* 0x000000000000791b */ /* 0x003fea0003800000 */
.L_x_1006:
[----:B------:R-:W-:Y:S05]  /*d840*/  WARPSYNC.COLLECTIVE R24, `(.L_x_1007) ;  /* 0x0000000018087348 */ /* 0x000fea0003c00000 */
[----:B------:R-:W-:Y:S01]  /*d850*/  VOTE.ALL P3, P3 ;  /* 0x0000000000ff7806 */ /* 0x000fe20001860000 */
[----:B------:R-:W-:-:S12]  /*d860*/  ENDCOLLECTIVE ;  /* 0x000000000000791b */ /* 0x000fd80003800000 */
.L_x_1007:
[----:B------:R-:W-:Y:S02]  /*d870*/  ISETP.GT.AND P5, PT, R45, R27, PT ;  /* 0x0000001b2d00720c */ /* 0x000fe40003fa4270 */
[----:B------:R-:W-:Y:S02]  /*d880*/  SEL R44, R44, RZ, !P6 ;  /* 0x000000ff2c2c7207 */ /* 0x000fe40007000000 */
[----:B------:R-:W-:Y:S02]  /*d890*/  SEL R54, R54, RZ, !P5 ;  /* 0x000000ff36367207 */ /* 0x000fe40006800000 */
[----:B------:R-:W-:Y:S02]  /*d8a0*/  SEL R11, R44, RZ, !P5 ;  /* 0x000000ff2c0b7207 */ /* 0x000fe40006800000 */
[----:B------:R-:W-:Y:S02]  /*d8b0*/  ISETP.NE.AND P5, PT, R20, RZ, PT ;  /* 0x000000ff1400720c */ /* 0x000fe40003fa5270 */
[----:B------:R-:W-:Y:S01]  /*d8c0*/  IADD3 R20, PT, PT, R9, R54, R20 ;  /* 0x0000003609147210 */ /* 0x000fe20007ffe014 */
[----:B------:R-:W-:-:S05]  /*d8d0*/  IMAD.IADD R11, R8, 0x1, R11 ;  /* 0x00000001080b7824 */ /* 0x000fca00078e020b */
[----:B------:R-:W-:-:S05]  /*d8e0*/  SEL R11, R11, RZ, !P5 ;  /* 0x000000ff0b0b7207 */ /* 0x000fca0006800000 */
[----:B------:R-:W-:Y:S01]  /*d8f0*/  IMAD.IADD R22, R11, 0x1, R22 ;  /* 0x000000010b167824 */ /* 0x000fe200078e0216 */
[----:B------:R-:W-:Y:S06]  /*d900*/  BRA `(.L_x_1008) ;  /* 0xffffffc400d87947 */ /* 0x000fec000383ffff */
.L_x_1009:
        /* <DEDUP_REMOVED lines=15> */
.L_x_1180:


//--------------------- .text._ZN6thrust24THRUST_300001_SM_1000_NS8cuda_cub4core6detail13_kernel_agentINS1_15__reduce_by_key9InitAgentIN3cub18CUB_300001_SM_100024ReduceByKeyScanTileStateIiiLb1EEEiPiEEJSA_iSB_EEEvDpT0_ --------------------------
	.section	.text._ZN6thrust24THRUST_300001_SM_1000_NS8cuda_cub4core6detail13_kernel_agentINS1_15__reduce_by_key9InitAgentIN3cub18CUB_300001_SM_100024ReduceByKeyScanTileStateIiiLb1EEEiPiEEJSA_iSB_EEEvDpT0_,"ax",@progbits
	.align	128
        .global         _ZN6thrust24THRUST_300001_SM_1000_NS8cuda_cub4core6detail13_kernel_agentINS1_15__reduce_by_key9InitAgentIN3cub18CUB_300001_SM_100024ReduceByKeyScanTileStateIiiLb1EEEiPiEEJSA_iSB_EEEvDpT0_
        .type           _ZN6thrust24THRUST_300001_SM_1000_NS8cuda_cub4core6detail13_kernel_agentINS1_15__reduce_by_key9InitAgentIN3cub18CUB_300001_SM_100024ReduceByKeyScanTileStateIiiLb1EEEiPiEEJSA_iSB_EEEvDpT0_,@function
        .size           _ZN6thrust24THRUST_300001_SM_1000_NS8cuda_cub4core6detail13_kernel_agentINS1_15__reduce_by_key9InitAgentIN3cub18CUB_300001_SM_100024ReduceByKeyScanTileStateIiiLb1EEEiPiEEJSA_iSB_EEEvDpT0_,(.L_x_1181 - _ZN6thrust24THRUST_300001_SM_1000_NS8cuda_cub4core6detail13_kernel_agentINS1_15__reduce_by_key9InitAgentIN3cub18CUB_300001_SM_100024ReduceByKeyScanTileStateIiiLb1EEEiPiEEJSA_iSB_EEEvDpT0_)
        .other          _ZN6thrust24THRUST_300001_SM_1000_NS8cuda_cub4core6detail13_kernel_agentINS1_15__reduce_by_key9InitAgentIN3cub18CUB_300001_SM_100024ReduceByKeyScanTileStateIiiLb1EEEiPiEEJSA_iSB_EEEvDpT0_,@"STO_CUDA_ENTRY STV_DEFAULT"
_ZN6thrust24THRUST_300001_SM_1000_NS8cuda_cub4core6detail13_kernel_agentINS1_15__reduce_by_key9InitAgentIN3cub18CUB_300001_SM_100024ReduceByKeyScanTileStateIiiLb1EEEiPiEEJSA_iSB_EEEvDpT0_:
.text._ZN6thrust24THRUST_300001_SM_1000_NS8cuda_cub4core6detail13_kernel_agentINS1_15__reduce_by_key9InitAgentIN3cub18CUB_300001_SM_100024ReduceByKeyScanTileStateIiiLb1EEEiPiEEJSA_iSB_EEEvDpT0_:
        /* <DEDUP_REMOVED lines=22> */
[----:B0-----:R-:W-:Y:S01]  /*0160*/  STG.E desc[UR4][R2.64], RZ ;  /* 0x000000ff02007986 */ /* 0x001fe2000c101904 */
[----:B------:R-:W-:Y:S05]  /*0170*/  EXIT ;  /* 0x000000000000794d */ /* 0x000fea0003800000 */
.L_x_1010:
        /* <DEDUP_REMOVED lines=16> */
.L_x_1181:


//--------------------- .text._ZN6thrust24THRUST_300001_SM_1000_NS8cuda_cub4core6detail13_kernel_agentINS1_8__unique11UniqueAgentIPxS7_N4cuda3std3__48equal_toIxEEiPiEEJS7_S7_SC_SD_iN3cub18CUB_300001_SM_100013ScanTileStateIiLb1EEEmEEEvDpT0_ --------------------------
	.section	.text._ZN6thrust24THRUST_300001_SM_1000_NS8cuda_cub4core6detail13_kernel_agentINS1_8__unique11UniqueAgentIPxS7_N4cuda3std3__48equal_toIxEEiPiEEJS7_S7_SC_SD_iN3cub18CUB_300001_SM_100013ScanTileStateIiLb1EEEmEEEvDpT0_,"ax",@progbits
	.align	128
        .global         _ZN6thrust24THRUST_300001_SM_1000_NS8cuda_cub4core6detail13_kernel_agentINS1_8__unique11UniqueAgentIPxS7_N4cuda3std3__48equal_toIxEEiPiEEJS7_S7_SC_SD_iN3cub18CUB_300001_SM_100013ScanTileStateIiLb1EEEmEEEvDpT0_
        .type           _ZN6thrust24THRUST_300001_SM_1000_NS8cuda_cub4core6detail13_kernel_agentINS1_8__unique11UniqueAgentIPxS7_N4cuda3std3__48equal_toIxEEiPiEEJS7_S7_SC_SD_iN3cub18CUB_300001_SM_100013ScanTileStateIiLb1EEEmEEEvDpT0_,@function
        .size           _ZN6thrust24THRUST_300001_SM_1000_NS8cuda_cub4core6detail13_kernel_agentINS1_8__unique11UniqueAgentIPxS7_N4cuda3std3__48equal_toIxEEiPiEEJS7_S7_SC_SD_iN3cub18CUB_300001_SM_100013ScanTileStateIiLb1EEEmEEEvDpT0_,(.L_x_1182 - _ZN6thrust24THRUST_300001_SM_1000_NS8cuda_cub4core6detail13_kernel_agentINS1_8__unique11UniqueAgentIPxS7_N4cuda3std3__48equal_toIxEEiPiEEJS7_S7_SC_SD_iN3cub18CUB_300001_SM_100013ScanTileStateIiLb1EEEmEEEvDpT0_)
        .other          _ZN6thrust24THRUST_300001_SM_1000_NS8cuda_cub4core6detail13_kernel_agentINS1_8__unique11UniqueAgentIPxS7_N4cuda3std3__48equal_toIxEEiPiEEJS7_S7_SC_SD_iN3cub18CUB_300001_SM_100013ScanTileStateIiLb1EEEmEEEvDpT0_,@"STO_CUDA_ENTRY STV_DEFAULT"
_ZN6thrust24THRUST_300001_SM_1000_NS8cuda_cub4core6detail13_kernel_agentINS1_8__unique11UniqueAgentIPxS7_N4cuda3std3__48equal_toIxEEiPiEEJS7_S7_SC_SD_iN3cub18CUB_300001_SM_100013ScanTileStateIiLb1EEEmEEEvDpT0_:
.text._ZN6thrust24THRUST_300001_SM_1000_NS8cuda_cub4core6detail13_kernel_agentINS1_8__unique11UniqueAgentIPxS7_N4cuda3std3__48equal_toIxEEiPiEEJS7_S7_SC_SD_iN3cub18CUB_300001_SM_100013ScanTileStateIiLb1EEEmEEEvDpT0_:
[----:B------:R-:W-:Y:S01]  /*0000*/  LDC R1, c[0x0][0x37c] ;  /* 0x0000df00ff017b82 */ /* 0x000fe20000000800 */
[----:B------:R-:W0:Y:S01]  /*0010*/  S2R R0, SR_CTAID.X ;  /* 0x0000000000007919 */ /* 0x000e220000002500 */
[----:B------:R-:W1:Y:S01]  /*0020*/  LDCU UR4, c[0x0][0x3b0] ;  /* 0x00007600ff0477ac */ /* 0x000e620008000800 */
[----:B------:R-:W2:Y:S01]  /*0030*/  LDCU.64 UR8, c[0x0][0x358] ;  /* 0x00006b00ff0877ac */ /* 0x000ea20008000a00 */
[----:B-1----:R-:W-:-:S06]  /*0040*/  UIADD3 UR4, UPT, UPT, UR4, -0x1, URZ ;  /* 0xffffffff04047890 */ /* 0x002fcc000fffe0ff */
[C---:B0-----:R-:W-:Y:S01]  /*0050*/  ISETP.GE.AND P0, PT, R0.reuse, UR4, PT ;  /* 0x0000000400007c0c */ /* 0x041fe2000bf06270 */
[----:B------:R-:W-:-:S12]  /*0060*/  IMAD R7, R0, 0x140, RZ ;  /* 0x0000014000077824 */ /* 0x000fd800078e02ff */
[----:B--2---:R-:W-:Y:S05]  /*0070*/  @P0 BRA `(.L_x_1011) ;  /* 0x0000002400fc0947 */ /* 0x004fea0003800000 */
[----:B------:R-:W-:-:S13]  /*0080*/  ISETP.NE.AND P0, PT, R0, RZ, PT ;  /* 0x000000ff0000720c */ /* 0x000fda0003f05270 */
[----:B------:R-:W-:Y:S05]  /*0090*/  @P0 BRA `(.L_x_1012) ;  /* 0x0000000c00ac0947 */ /* 0x000fea0003800000 */
        /* <DEDUP_REMOVED lines=11> */
[----:B------:R-:W5:Y:S01]  /*0150*/  LDG.E.64.CONSTANT R20, desc[UR8][R2.64+0x400] ;  /* 0x0004000802147981 */ /* 0x000f62000c1e9b00 */
[----:B------:R-:W0:Y:S01]  /*0160*/  S2UR UR5, SR_CgaCtaId ;  /* 0x00000000000579c3 */ /* 0x000e220000008800 */
[----:B------:R-:W-:Y:S01]  /*0170*/  SHF.R.U32.HI R5, RZ, 0x5, R0 ;  /* 0x00000005ff057819 */ /* 0x000fe20000011600 */
[----:B------:R-:W-:Y:S01]  /*0180*/  UMOV UR4, 0x400 ;  /* 0x0000040000047882 */ /* 0x000fe20000000000 */
[----:B------:R-:W1:Y:S01]  /*0190*/  S2R R4, SR_LANEID ;  /* 0x0000000000047919 */ /* 0x000e620000000000 */
[C---:B------:R-:W-:Y:S01]  /*01a0*/  ISETP.NE.AND P3, PT, R0.reuse, RZ, PT ;  /* 0x000000ff0000720c */ /* 0x040fe20003f65270 */
[----:B------:R-:W-:Y:S01]  /*01b0*/  BSSY.RECONVERGENT B0, `(.L_x_1013) ;  /* 0x00000d7000007945 */ /* 0x000fe20003800200 */
[----:B------:R-:W-:-:S02]  /*01c0*/  ISETP.NE.AND P6, PT, R0, RZ, PT ;  /* 0x000000ff0000720c */ /* 0x000fc40003fc5270 */
[----:B------:R-:W-:Y:S01]  /*01d0*/  ISETP.GE.U32.AND P5, PT, R0, 0x20, PT ;  /* 0x000000200000780c */ /* 0x000fe20003fa6070 */
[----:B0-----:R-:W-:-:S06]  /*01e0*/  ULEA UR4, UR5, UR4, 0x18 ;  /* 0x0000000405047291 */ /* 0x001fcc000f8ec0ff */
[----:B------:R-:W-:Y:S01]  /*01f0*/  LEA R15, R0, UR4, 0x3 ;  /* 0x00000004000f7c11 */ /* 0x000fe2000f8e18ff */
[----:B-1----:R-:W-:Y:S01]  /*0200*/  IMAD R8, R5, 0xa0, R4 ;  /* 0x000000a005087824 */ /* 0x002fe200078e0204 */
[----:B------:R-:W-:-:S04]  /*0210*/  ISETP.NE.AND P4, PT, R4, RZ, PT ;  /* 0x000000ff0400720c */ /* 0x000fc80003f85270 */
[----:B------:R-:W-:-:S05]  /*0220*/  LEA R23, R8, UR4, 0x3 ;  /* 0x0000000408177c11 */ /* 0x000fca000f8e18ff */
[----:B------:R-:W-:Y:S01]  /*0230*/  IMAD R14, R4, 0x20, R23 ;  /* 0x00000020040e7824 */ /* 0x000fe200078e0217 */
[----:B--2---:R-:W-:Y:S04]  /*0240*/  STS.64 [R23], R6 ;  /* 0x0000000617007388 */ /* 0x004fe80000000a00 */
[----:B---3--:R-:W-:Y:S04]  /*0250*/  STS.64 [R23+0x100], R12 ;  /* 0x0001000c17007388 */ /* 0x008fe80000000a00 */
[----:B----4-:R-:W-:Y:S04]  /*0260*/  STS.64 [R23+0x200], R16 ;  /* 0x0002001017007388 */ /* 0x010fe80000000a00 */
[----:B-----5:R-:W-:Y:S04]  /*0270*/  STS.64 [R23+0x300], R18 ;  /* 0x0003001217007388 */ /* 0x020fe80000000a00 */
[----:B------:R0:W-:Y:S01]  /*0280*/  STS.64 [R23+0x400], R20 ;  /* 0x0004001417007388 */ /* 0x0001e20000000a00 */
[----:B------:R-:W-:-:S03]  /*0290*/  NOP ;  /* 0x0000000000007918 */ /* 0x000fc60000000000 */
[----:B------:R-:W1:Y:S04]  /*02a0*/  LDS.64 R2, [R14+0x20] ;  /* 0x000020000e027984 */ /* 0x000e680000000a00 */
[----:B------:R-:W-:Y:S01]  /*02b0*/  LDS.64 R10, [R14] ;  /* 0x000000000e0a7984 */ /* 0x000fe20000000a00 */
[----:B0-----:R-:W-:-:S03]  /*02c0*/  IMAD.MOV.U32 R21, RZ, RZ, 0x1 ;  /* 0x00000001ff157424 */ /* 0x001fc600078e00ff */
[----:B------:R-:W0:Y:S04]  /*02d0*/  LDS.64 R8, [R14+0x8] ;  /* 0x000008000e087984 */ /* 0x000e280000000a00 */
[----:B------:R-:W2:Y:S04]  /*02e0*/  LDS.64 R6, [R14+0x10] ;  /* 0x000010000e067984 */ /* 0x000ea80000000a00 */
[----:B------:R-:W-:Y:S01]  /*02f0*/  LDS.64 R12, [R14+0x18] ;  /* 0x000018000e0c7984 */ /* 0x000fe20000000a00 */
[----:B------:R-:W-:Y:S06]  /*0300*/  BAR.SYNC.DEFER_BLOCKING 0x0 ;  /* 0x0000000000007b1d */ /* 0x000fec0000010000 */
[----:B-1----:R-:W-:Y:S02]  /*0310*/  STS.64 [R15+0x230], R2 ;  /* 0x000230020f007388 */ /* 0x002fe40000000a00 */
[----:B------:R-:W-:Y:S01]  /*0320*/  BAR.SYNC.DEFER_BLOCKING 0x0 ;  /* 0x0000000000007b1d */ /* 0x000fe20000010000 */
[----:B0-----:R-:W-:-:S02]  /*0330*/  ISETP.NE.U32.AND P1, PT, R10, R8, PT ;  /* 0x000000080a00720c */ /* 0x001fc40003f25070 */
[----:B--2---:R-:W-:Y:S02]  /*0340*/  ISETP.NE.U32.AND P2, PT, R8, R6, PT ;  /* 0x000000060800720c */ /* 0x004fe40003f45070 */
[----:B------:R-:W-:Y:S01]  /*0350*/  ISETP.NE.AND.EX P1, PT, R11, R9, PT, P1 ;  /* 0x000000090b00720c */ /* 0x000fe20003f25310 */
[----:B------:R-:W0:Y:S02]  /*0360*/  @P3 LDS.64 R16, [R15+0x228] ;  /* 0x000228000f103984 */ /* 0x000e240000000a00 */
[----:B------:R-:W-:Y:S01]  /*0370*/  BAR.SYNC.DEFER_BLOCKING 0x0 ;  /* 0x0000000000007b1d */ /* 0x000fe20000010000 */
[----:B0-----:R-:W-:-:S04]  /*0380*/  @P3 ISETP.NE.U32.AND P0, PT, R16, R10, PT ;  /* 0x0000000a1000320c */ /* 0x001fc80003f05070 */
[----:B------:R-:W-:-:S04]  /*0390*/  @P3 ISETP.NE.AND.EX P0, PT, R17, R11, PT, P0 ;  /* 0x0000000b1100320c */ /* 0x000fc80003f05300 */
[----:B------:R-:W-:Y:S02]  /*03a0*/  @P3 SEL R21, RZ, 0x1, !P0 ;  /* 0x00000001ff153807 */ /* 0x000fe40004000000 */
[----:B------:R-:W-:Y:S02]  /*03b0*/  ISETP.NE.AND.EX P0, PT, R9, R7, PT, P2 ;  /* 0x000000070900720c */ /* 0x000fe40003f05320 */
[CC--:B------:R-:W-:Y:S01]  /*03c0*/  ISETP.NE.U32.AND P2, PT, R6.reuse, R12.reuse, PT ;  /* 0x0000000c0600720c */ /* 0x0c0fe20003f45070 */
[----:B------:R-:W-:Y:S01]  /*03d0*/  VIADD R22, R21, 0x1 ;  /* 0x0000000115167836 */ /* 0x000fe20000000000 */
[----:B------:R-:W-:Y:S01]  /*03e0*/  ISETP.NE.U32.AND P3, PT, R6, R12, PT ;  /* 0x0000000c0600720c */ /* 0x000fe20003f65070 */
[----:B------:R-:W-:Y:S01]  /*03f0*/  @!P1 IMAD.MOV R22, RZ, RZ, R21 ;  /* 0x000000ffff169224 */ /* 0x000fe200078e0215 */
[CC--:B------:R-:W-:Y:S02]  /*0400*/  ISETP.NE.AND.EX P1, PT, R7.reuse, R13.reuse, PT, P2 ;  /* 0x0000000d0700720c */ /* 0x0c0fe40003f25320 */
[----:B------:R-:W-:Y:S01]  /*0410*/  ISETP.NE.U32.AND P2, PT, R12, R2, PT ;  /* 0x000000020c00720c */ /* 0x000fe20003f45070 */
[----:B------:R-:W-:Y:S01]  /*0420*/  VIADD R20, R22, 0x1 ;  /* 0x0000000116147836 */ /* 0x000fe20000000000 */
[----:B------:R-:W-:-:S03]  /*0430*/  ISETP.NE.AND.EX P3, PT, R7, R13, PT, P3 ;  /* 0x0000000d0700720c */ /* 0x000fc60003f65330 */
[----:B------:R-:W-:Y:S01]  /*0440*/  @!P0 IMAD.MOV R20, RZ, RZ, R22 ;  /* 0x000000ffff148224 */ /* 0x000fe200078e0216 */
[CC--:B------:R-:W-:Y:S02]  /*0450*/  ISETP.NE.AND.EX P0, PT, R13.reuse, R3.reuse, PT, P2 ;  /* 0x000000030d00720c */ /* 0x0c0fe40003f05320 */
[----:B------:R-:W-:Y:S01]  /*0460*/  ISETP.NE.U32.AND P2, PT, R12, R2, PT ;  /* 0x000000020c00720c */ /* 0x000fe20003f45070 */
[----:B------:R-:W-:Y:S02]  /*0470*/  VIADD R14, R20, 0x1 ;  /* 0x00000001140e7836 */ /* 0x000fe40000000000 */
[----:B------:R-:W-:Y:S01]  /*0480*/  @!P1 IMAD.MOV R14, RZ, RZ, R20 ;  /* 0x000000ffff0e9224 */ /* 0x000fe200078e0214 */
[----:B------:R-:W-:Y:S01]  /*0490*/  ISETP.NE.AND P1, PT, R4, 0x1f, PT ;  /* 0x0000001f0400780c */ /* 0x000fe20003f25270 */
[----:B------:R-:W-:Y:S01]  /*04a0*/  @!P6 IMAD.MOV.U32 R4, RZ, RZ, 0x65 ;  /* 0x00000065ff04e424 */ /* 0x000fe200078e00ff */
[----:B------:R-:W-:Y:S01]  /*04b0*/  ISETP.NE.AND.EX P2, PT, R13, R3, PT, P2 ;  /* 0x000000030d00720c */ /* 0x000fe20003f45320 */
[----:B------:R-:W-:-:S04]  /*04c0*/  VIADD R23, R14, 0x1 ;  /* 0x000000010e177836 */ /* 0x000fc80000000000 */
[----:B------:R-:W-:-:S05]  /*04d0*/  @!P0 IMAD.MOV R23, RZ, RZ, R14 ;  /* 0x000000ffff178224 */ /* 0x000fca00078e020e */
[----:B------:R-:W0:Y:S01]  /*04e0*/  SHFL.UP P0, R16, R23, 0x1, RZ ;  /* 0x0420000017107989 */ /* 0x000e2200000000ff */
[----:B------:R-:W-:Y:S01]  /*04f0*/  @!P1 LEA R5, R5, UR4, 0x2 ;  /* 0x0000000405059c11 */ /* 0x000fe2000f8e10ff */
[----:B0-----:R-:W-:-:S05]  /*0500*/  @P0 IMAD.IADD R16, R16, 0x1, R23 ;  /* 0x0000000110100824 */ /* 0x001fca00078e0217 */
[----:B------:R-:W0:Y:S02]  /*0510*/  SHFL.UP P0, R17, R16, 0x2, RZ ;  /* 0x0440000010117989 */ /* 0x000e2400000000ff */
[----:B0-----:R-:W-:-:S05]  /*0520*/  @P0 IMAD.IADD R17, R16, 0x1, R17 ;  /* 0x0000000110110824 */ /* 0x001fca00078e0211 */
[----:B------:R-:W0:Y:S02]  /*0530*/  SHFL.UP P0, R24, R17, 0x4, RZ ;  /* 0x0480000011187989 */ /* 0x000e2400000000ff */
[----:B0-----:R-:W-:Y:S02]  /*0540*/  @P0 IMAD.IADD R24, R17, 0x1, R24 ;  /* 0x0000000111180824 */ /* 0x001fe400078e0218 */
[----:B------:R-:W0:Y:S03]  /*0550*/  @!P6 LDC.64 R16, c[0x0][0x3a8] ;  /* 0x0000ea00ff10eb82 */ /* 0x000e260000000a00 */
[----:B------:R-:W1:Y:S02]  /*0560*/  SHFL.UP P0, R25, R24, 0x8, RZ ;  /* 0x0500000018197989 */ /* 0x000e6400000000ff */
[----:B-1----:R-:W-:-:S05]  /*0570*/  @P0 IMAD.IADD R25, R24, 0x1, R25 ;  /* 0x0000000118190824 */ /* 0x002fca00078e0219 */
[----:B------:R-:W1:Y:S02]  /*0580*/  SHFL.UP P0, R26, R25, 0x10, RZ ;  /* 0x06000000191a7989 */ /* 0x000e6400000000ff */
[----:B-1----:R-:W-:Y:S01]  /*0590*/  @P0 IMAD.IADD R26, R25, 0x1, R26 ;  /* 0x00000001191a0824 */ /* 0x002fe200078e021a */
[----:B------:R-:W-:-:S03]  /*05a0*/  ISETP.NE.U32.AND P0, PT, R8, R6, PT ;  /* 0x000000060800720c */ /* 0x000fc60003f05070 */
[----:B------:R-:W-:Y:S01]  /*05b0*/  IMAD.IADD R23, R26, 0x1, -R23 ;  /* 0x000000011a177824 */ /* 0x000fe200078e0a17 */
[----:B------:R-:W-:Y:S01]  /*05c0*/  @!P1 STS [R5], R26 ;  /* 0x0000001a05009388 */ /* 0x000fe20000000800 */
[----:B------:R-:W-:Y:S01]  /*05d0*/  BAR.SYNC.DEFER_BLOCKING 0x0 ;  /* 0x0000000000007b1d */ /* 0x000fe20000010000 */
[----:B------:R-:W-:Y:S02]  /*05e0*/  ISETP.NE.U32.AND P1, PT, R10, R8, PT ;  /* 0x000000080a00720c */ /* 0x000fe40003f25070 */
[----:B------:R-:W-:Y:S02]  /*05f0*/  ISETP.NE.AND.EX P0, PT, R9, R7, PT, P0 ;  /* 0x000000070900720c */ /* 0x000fe40003f05300 */
[----:B------:R-:W-:Y:S02]  /*0600*/  ISETP.NE.AND.EX P1, PT, R11, R9, PT, P1 ;  /* 0x000000090b00720c */ /* 0x000fe40003f25310 */
[----:B------:R-:W-:Y:S02]  /*0610*/  SEL R24, R23, RZ, P4 ;  /* 0x000000ff17187207 */ /* 0x000fe40002000000 */
[----:B------:R-:W-:Y:S01]  /*0620*/  ISETP.NE.AND P4, PT, R21, RZ, PT ;  /* 0x000000ff1500720c */ /* 0x000fe20003f85270 */
[----:B------:R-:W1:Y:S02]  /*0630*/  LDS.64 R18, [UR4] ;  /* 0x00000004ff127984 */ /* 0x000e640008000a00 */
[C---:B-1----:R-:W-:Y:S01]  /*0640*/  IMAD.IADD R5, R18.reuse, 0x1, R19 ;  /* 0x0000000112057824 */ /* 0x042fe200078e0213 */
[----:B------:R-:W-:-:S04]  /*0650*/  SEL R23, R18, RZ, P5 ;  /* 0x000000ff12177207 */ /* 0x000fc80002800000 */
[----:B0-----:R0:W-:Y:S01]  /*0660*/  @!P6 ST.E.64.STRONG.GPU desc[UR8][R16.64+0x100], R4 ;  /* 0x000100041000e985 */ /* 0x0011e2000c10fb08 */
[----:B------:R-:W-:-:S04]  /*0670*/  IMAD.IADD R23, R23, 0x1, R24 ;  /* 0x0000000117177824 */ /* 0x000fc800078e0218 */
[C---:B------:R-:W-:Y:S01]  /*0680*/  @P1 IMAD.IADD R21, R23.reuse, 0x1, R21 ;  /* 0x0000000117151824 */ /* 0x040fe200078e0215 */
[----:B------:R-:W-:Y:S01]  /*0690*/  @P4 LEA R19, R23, UR4, 0x3 ;  /* 0x0000000417134c11 */ /* 0x000fe2000f8e18ff */
[----:B------:R-:W-:Y:S01]  /*06a0*/  BAR.SYNC.DEFER_BLOCKING 0x0 ;  /* 0x0000000000007b1d */ /* 0x000fe20000010000 */
[--C-:B------:R-:W-:Y:S02]  /*06b0*/  @P0 IMAD.IADD R22, R22, 0x1, R23.reuse ;  /* 0x0000000116160824 */ /* 0x100fe400078e0217 */
[--C-:B------:R-:W-:Y:S01]  /*06c0*/  @P3 IMAD.IADD R20, R20, 0x1, R23.reuse ;  /* 0x0000000114143824 */ /* 0x100fe200078e0217 */
[----:B------:R-:W-:Y:S01]  /*06d0*/  @P1 LEA R21, R21, UR4, 0x3 ;  /* 0x0000000415151c11 */ /* 0x000fe2000f8e18ff */
[----:B------:R-:W-:Y:S01]  /*06e0*/  @P2 IMAD.IADD R14, R14, 0x1, R23 ;  /* 0x000000010e0e2824 */ /* 0x000fe200078e0217 */
[----:B------:R-:W-:Y:S02]  /*06f0*/  @P0 LEA R23, R22, UR4, 0x3 ;  /* 0x0000000416170c11 */ /* 0x000fe4000f8e18ff */
[----:B------:R-:W-:-:S02]  /*0700*/  @P3 LEA R25, R20, UR4, 0x3 ;  /* 0x0000000414193c11 */ /* 0x000fc4000f8e18ff */
[----:B------:R-:W-:Y:S01]  /*0710*/  @P2 LEA R27, R14, UR4, 0x3 ;  /* 0x000000040e1b2c11 */ /* 0x000fe2000f8e18ff */
[----:B------:R0:W-:Y:S04]  /*0720*/  @P4 STS.64 [R19], R10 ;  /* 0x0000000a13004388 */ /* 0x0001e80000000a00 */
[----:B------:R0:W-:Y:S04]  /*0730*/  @P1 STS.64 [R21], R8 ;  /* 0x0000000815001388 */ /* 0x0001e80000000a00 */
[----:B------:R0:W-:Y:S01]  /*0740*/  @P0 STS.64 [R23], R6 ;  /* 0x0000000617000388 */ /* 0x0001e20000000a00 */
[----:B------:R-:W-:-:S03]  /*0750*/  ISETP.GE.AND P0, PT, R0, R5, PT ;  /* 0x000000050000720c */ /* 0x000fc60003f06270 */
[----:B------:R0:W-:Y:S04]  /*0760*/  @P3 STS.64 [R25], R12 ;  /* 0x0000000c19003388 */ /* 0x0001e80000000a00 */
[----:B------:R0:W-:Y:S01]  /*0770*/  @P2 STS.64 [R27], R2 ;  /* 0x000000021b002388 */ /* 0x0001e20000000a00 */
[----:B------:R-:W-:Y:S06]  /*0780*/  BAR.SYNC.DEFER_BLOCKING 0x0 ;  /* 0x0000000000007b1d */ /* 0x000fec0000010000 */
[----:B------:R-:W-:Y:S05]  /*0790*/  @P0 BRA `(.L_x_1014) ;  /* 0x0000000400e00947 */ /* 0x000fea0003800000 */
[----:B0-----:R-:W-:Y:S01]  /*07a0*/  LOP3.LUT R2, RZ, R0, RZ, 0x33, !PT ;  /* 0x00000000ff027212 */ /* 0x001fe200078e33ff */
[----:B------:R-:W-:Y:S04]  /*07b0*/  BSSY.RECONVERGENT B1, `(.L_x_1015) ;  /* 0x000001a000017945 */ /* 0x000fe80003800200 */
[----:B------:R-:W-:-:S05]  /*07c0*/  IMAD.IADD R4, R5, 0x1, R2 ;  /* 0x0000000105047824 */ /* 0x000fca00078e0202 */
[C---:B------:R-:W-:Y:S02]  /*07d0*/  LOP3.LUT R2, R4.reuse, 0xc0, RZ, 0xc0, !PT ;  /* 0x000000c004027812 */ /* 0x040fe400078ec0ff */
[----:B------:R-:W-:Y:S02]  /*07e0*/  ISETP.GE.U32.AND P1, PT, R4, 0xc0, PT ;  /* 0x000000c00400780c */ /* 0x000fe40003f26070 */
[----:B------:R-:W-:-:S13]  /*07f0*/  ISETP.NE.AND P0, PT, R2, 0xc0, PT ;  /* 0x000000c00200780c */ /* 0x000fda0003f05270 */
[----:B------:R-:W-:Y:S05]  /*0800*/  @!P0 BRA `(.L_x_1016) ;  /* 0x0000000000508947 */ /* 0x000fea0003800000 */
[----:B------:R-:W0:Y:S01]  /*0810*/  LDC.64 R2, c[0x0][0x388] ;  /* 0x0000e200ff027b82 */ /* 0x000e220000000a00 */
[----:B------:R-:W-:-:S05]  /*0820*/  LEA.HI R4, R4, 0x1, RZ, 0x1a ;  /* 0x0000000104047811 */ /* 0x000fca00078fd0ff */
[C---:B------:R-:W-:Y:S01]  /*0830*/  IMAD.SHL.U32 R6, R4.reuse, 0x40, RZ ;  /* 0x0000004004067824 */ /* 0x040fe200078e00ff */
[----:B------:R-:W-:-:S04]  /*0840*/  LOP3.LUT R4, R4, 0x3, RZ, 0xc0, !PT ;  /* 0x0000000304047812 */ /* 0x000fc800078ec0ff */
[----:B------:R-:W-:Y:S01]  /*0850*/  LOP3.LUT R7, R6, 0xc0, RZ, 0xc0, !PT ;  /* 0x000000c006077812 */ /* 0x000fe200078ec0ff */
[----:B------:R-:W-:Y:S02]  /*0860*/  IMAD.MOV R4, RZ, RZ, -R4 ;  /* 0x000000ffff047224 */ /* 0x000fe400078e0a04 */
[----:B0-----:R-:W-:-:S04]  /*0870*/  IMAD.WIDE.U32 R2, R0, 0x8, R2 ;  /* 0x0000000800027825 */ /* 0x001fc800078e0002 */
[----:B------:R-:W-:Y:S02]  /*0880*/  IMAD.MOV.U32 R8, RZ, RZ, R2 ;  /* 0x000000ffff087224 */ /* 0x000fe400078e0002 */
[----:B------:R-:W-:Y:S02]  /*0890*/  IMAD.MOV.U32 R9, RZ, RZ, R3 ;  /* 0x000000ffff097224 */ /* 0x000fe400078e0003 */
[----:B------:R-:W-:-:S07]  /*08a0*/  IMAD.IADD R0, R0, 0x1, R7 ;  /* 0x0000000100007824 */ /* 0x000fce00078e0207 */
.L_x_1017:
[----:B0-----:R0:W1:Y:S01]  /*08b0*/  LDS.64 R2, [R15] ;  /* 0x000000000f027984 */ /* 0x0010620000000a00 */
[----:B------:R-:W-:Y:S01]  /*08c0*/  IMAD.MOV.U32 R6, RZ, RZ, R8 ;  /* 0x000000ffff067224 */ /* 0x000fe200078e0008 */
[----:B------:R-:W-:Y:S01]  /*08d0*/  IADD3 R8, P2, PT, R8, 0x200, RZ ;  /* 0x0000020008087810 */ /* 0x000fe20007f5e0ff */
[--C-:B------:R-:W-:Y:S02]  /*08e0*/  IMAD.MOV.U32 R7, RZ, RZ, R9.reuse ;  /* 0x000000ffff077224 */ /* 0x100fe400078e0009 */
[----:B------:R-:W-:Y:S02]  /*08f0*/  VIADD R4, R4, 0x1 ;  /* 0x0000000104047836 */ /* 0x000fe40000000000 */
[----:B------:R-:W-:Y:S02]  /*0900*/  IMAD.X R9, RZ, RZ, R9, P2 ;  /* 0x000000ffff097224 */ /* 0x000fe400010e0609 */
[----:B0-----:R-:W-:Y:S01]  /*0910*/  VIADD R15, R15, 0x200 ;  /* 0x000002000f0f7836 */ /* 0x001fe20000000000 */
[----:B------:R-:W-:Y:S01]  /*0920*/  ISETP.NE.AND P0, PT, R4, RZ, PT ;  /* 0x000000ff0400720c */ /* 0x000fe20003f05270 */
[----:B-1----:R0:W-:-:S12]  /*0930*/  STG.E.64 desc[UR8][R6.64], R2 ;  /* 0x0000000206007986 */ /* 0x0021d8000c101b08 */
[----:B------:R-:W-:Y:S05]  /*0940*/  @P0 BRA `(.L_x_1017) ;  /* 0xfffffffc00d80947 */ /* 0x000fea000383ffff */
.L_x_1016:
[----:B------:R-:W-:Y:S05]  /*0950*/  BSYNC.RECONVERGENT B1 ;  /* 0x0000000000017941 */ /* 0x000fea0003800200 */
.L_x_1015:
[----:B------:R-:W-:Y:S05]  /*0960*/  @!P1 BRA `(.L_x_1014) ;  /* 0x00000004006c9947 */ /* 0x000fea0003800000 */
[----:B0-----:R-:W0:Y:S01]  /*0970*/  LDC.64 R2, c[0x0][0x388] ;  /* 0x0000e200ff027b82 */ /* 0x001e220000000a00 */
[----:B------:R-:W-:Y:S01]  /*0980*/  IMAD.IADD R4, R5, 0x1, -R0 ;  /* 0x0000000105047824 */ /* 0x000fe200078e0a00 */
[----:B------:R-:W-:Y:S04]  /*0990*/  BSSY.RECONVERGENT B1, `(.L_x_1018) ;  /* 0x0000033000017945 */ /* 0x000fe80003800200 */
[----:B------:R-:W-:Y:S02]  /*09a0*/  ISETP.GT.AND P1, PT, R4, 0x300, PT ;  /* 0x000003000400780c */ /* 0x000fe40003f24270 */
[----:B------:R-:W-:-:S05]  /*09b0*/  LEA R4, R0, UR4, 0x3 ;  /* 0x0000000400047c11 */ /* 0x000fca000f8e18ff */
[----:B------:R-:W-:Y:S02]  /*09c0*/  VIADD R4, R4, 0x400 ;  /* 0x0000040004047836 */ /* 0x000fe40000000000 */
[----:B0-----:R-:W-:-:S03]  /*09d0*/  IMAD.WIDE.U32 R2, R0, 0x8, R2 ;  /* 0x0000000800027825 */ /* 0x001fc600078e0002 */
[----:B------:R-:W-:-:S05]  /*09e0*/  IADD3 R2, P0, PT, R2, 0x400, RZ ;  /* 0x0000040002027810 */ /* 0x000fca0007f1e0ff */
[----:B------:R-:W-:Y:S01]  /*09f0*/  IMAD.X R3, RZ, RZ, R3, P0 ;  /* 0x000000ffff037224 */ /* 0x000fe200000e0603 */
[----:B------:R-:W-:Y:S01]  /*0a00*/  PLOP3.LUT P0, PT, PT, PT, PT, 0x80, 0x8 ;  /* 0x000000000008781c */ /* 0x000fe20003f0f070 */
[----:B------:R-:W-:-:S12]  /*0a10*/  @!P1 BRA `(.L_x_1019) ;  /* 0x0000000000a89947 */ /* 0x000fd80003800000 */
[----:B------:R-:W-:Y:S01]  /*0a20*/  PLOP3.LUT P0, PT, PT, PT, PT, 0x8, 0x80 ;  /* 0x000000000080781c */ /* 0x000fe20003f0e170 */
[----:B------:R-:W-:-:S12]  /*0a30*/  VIADD R35, R5, 0xfffffd00 ;  /* 0xfffffd0005237836 */ /* 0x000fd80000000000 */
.L_x_1020:
[----:B------:R-:W0:Y:S01]  /*0a40*/  LDS.64 R26, [R4+-0x400] ;  /* 0xfffc0000041a7984 */ /* 0x000e220000000a00 */
[----:B------:R-:W-:-:S03]  /*0a50*/  VIADD R0, R0, 0x400 ;  /* 0x0000040000007836 */ /* 0x000fc60000000000 */
[----:B------:R-:W1:Y:S02]  /*0a60*/  LDS.64 R28, [R4+-0x200] ;  /* 0xfffe0000041c7984 */ /* 0x000e640000000a00 */
[----:B------:R-:W-:Y:S02]  /*0a70*/  ISETP.GE.AND P1, PT, R0, R35, PT ;  /* 0x000000230000720c */ /* 0x000fe40003f26270 */
[----:B------:R-:W2:Y:S04]  /*0a80*/  LDS.64 R6, [R4] ;  /* 0x0000000004067984 */ /* 0x000ea80000000a00 */
[----:B------:R-:W3:Y:S04]  /*0a90*/  LDS.64 R8, [R4+0x200] ;  /* 0x0002000004087984 */ /* 0x000ee80000000a00 */
[----:B------:R-:W4:Y:S04]  /*0aa0*/  LDS.64 R10, [R4+0x400] ;  /* 0x00040000040a7984 */ /* 0x000f280000000a00 */
[----:B------:R-:W5:Y:S04]  /*0ab0*/  LDS.64 R12, [R4+0x600] ;  /* 0x00060000040c7984 */ /* 0x000f680000000a00 */
[----:B------:R-:W5:Y:S04]  /*0ac0*/  LDS.64 R14, [R4+0x800] ;  /* 0x00080000040e7984 */ /* 0x000f680000000a00 */
[----:B------:R-:W5:Y:S04]  /*0ad0*/  LDS.64 R16, [R4+0xa00] ;  /* 0x000a000004107984 */ /* 0x000f680000000a00 */
[----:B------:R-:W5:Y:S04]  /*0ae0*/  LDS.64 R18, [R4+0xc00] ;  /* 0x000c000004127984 */ /* 0x000f680000000a00 */
[----:B------:R-:W5:Y:S04]  /*0af0*/  LDS.64 R20, [R4+0xe00] ;  /* 0x000e000004147984 */ /* 0x000f680000000a00 */
[----:B0-----:R-:W-:Y:S04]  /*0b00*/  STG.E.64 desc[UR8][R2.64+-0x400], R26 ;  /* 0xfffc001a02007986 */ /* 0x001fe8000c101b08 */
[----:B-1----:R-:W-:Y:S04]  /*0b10*/  STG.E.64 desc[UR8][R2.64+-0x200], R28 ;  /* 0xfffe001c02007986 */ /* 0x002fe8000c101b08 */
[----:B------:R-:W0:Y:S04]  /*0b20*/  LDS.64 R22, [R4+0x1000] ;  /* 0x0010000004167984 */ /* 0x000e280000000a00 */
[----:B------:R-:W1:Y:S04]  /*0b30*/  LDS.64 R24, [R4+0x1200] ;  /* 0x0012000004187984 */ /* 0x000e680000000a00 */
[----:B------:R-:W1:Y:S04]  /*0b40*/  LDS.64 R26, [R4+0x1400] ;  /* 0x00140000041a7984 */ /* 0x000e680000000a00 */
[----:B------:R-:W1:Y:S04]  /*0b50*/  LDS.64 R28, [R4+0x1600] ;  /* 0x00160000041c7984 */ /* 0x000e680000000a00 */
[----:B------:R-:W1:Y:S04]  /*0b60*/  LDS.64 R30, [R4+0x1800] ;  /* 0x00180000041e7984 */ /* 0x000e680000000a00 */
[----:B------:R4:W1:Y:S04]  /*0b70*/  LDS.64 R32, [R4+0x1a00] ;  /* 0x001a000004207984 */ /* 0x0008680000000a00 */
[----:B--2---:R2:W-:Y:S04]  /*0b80*/  STG.E.64 desc[UR8][R2.64], R6 ;  /* 0x0000000602007986 */ /* 0x0045e8000c101b08 */
[----:B---3--:R-:W-:Y:S01]  /*0b90*/  STG.E.64 desc[UR8][R2.64+0x200], R8 ;  /* 0x0002000802007986 */ /* 0x008fe2000c101b08 */
[----:B----4-:R-:W-:-:S03]  /*0ba0*/  VIADD R4, R4, 0x2000 ;  /* 0x0000200004047836 */ /* 0x010fc60000000000 */
[----:B------:R-:W-:Y:S04]  /*0bb0*/  STG.E.64 desc[UR8][R2.64+0x400], R10 ;  /* 0x0004000a02007986 */ /* 0x000fe8000c101b08 */
[----:B-----5:R-:W-:Y:S01]  /*0bc0*/  STG.E.64 desc[UR8][R2.64+0x600], R12 ;  /* 0x0006000c02007986 */ /* 0x020fe2000c101b08 */
[----:B--2---:R-:W-:-:S03]  /*0bd0*/  IADD3 R6, P2, PT, R2, 0x2000, RZ ;  /* 0x0000200002067810 */ /* 0x004fc60007f5e0ff */
[----:B------:R-:W-:Y:S02]  /*0be0*/  STG.E.64 desc[UR8][R2.64+0x800], R14 ;  /* 0x0008000e02007986 */ /* 0x000fe4000c101b08 */
[----:B------:R-:W-:Y:S02]  /*0bf0*/  IMAD.X R7, RZ, RZ, R3, P2 ;  /* 0x000000ffff077224 */ /* 0x000fe400010e0603 */
[----:B------:R-:W-:Y:S04]  /*0c00*/  STG.E.64 desc[UR8][R2.64+0xa00], R16 ;  /* 0x000a001002007986 */ /* 0x000fe8000c101b08 */
[----:B------:R-:W-:Y:S04]  /*0c10*/  STG.E.64 desc[UR8][R2.64+0xc00], R18 ;  /* 0x000c001202007986 */ /* 0x000fe8000c101b08 */
[----:B------:R-:W-:Y:S04]  /*0c20*/  STG.E.64 desc[UR8][R2.64+0xe00], R20 ;  /* 0x000e001402007986 */ /* 0x000fe8000c101b08 */
[----:B0-----:R-:W-:Y:S04]  /*0c30*/  STG.E.64 desc[UR8][R2.64+0x1000], R22 ;  /* 0x0010001602007986 */ /* 0x001fe8000c101b08 */
[----:B-1----:R-:W-:Y:S04]  /*0c40*/  STG.E.64 desc[UR8][R2.64+0x1200], R24 ;  /* 0x0012001802007986 */ /* 0x002fe8000c101b08 */
[----:B------:R-:W-:Y:S04]  /*0c50*/  STG.E.64 desc[UR8][R2.64+0x1400], R26 ;  /* 0x0014001a02007986 */ /* 0x000fe8000c101b08 */
[----:B------:R-:W-:Y:S04]  /*0c60*/  STG.E.64 desc[UR8][R2.64+0x1600], R28 ;  /* 0x0016001c02007986 */ /* 0x000fe8000c101b08 */
[----:B------:R-:W-:Y:S04]  /*0c70*/  STG.E.64 desc[UR8][R2.64+0x1800], R30 ;  /* 0x0018001e02007986 */ /* 0x000fe8000c101b08 */
[----:B------:R0:W-:Y:S02]  /*0c80*/  STG.E.64 desc[UR8][R2.64+0x1a00], R32 ;  /* 0x001a002002007986 */ /* 0x0001e4000c101b08 */
[----:B0-----:R-:W-:-:S02]  /*0c90*/  IMAD.MOV.U32 R2, RZ, RZ, R6 ;  /* 0x000000ffff027224 */ /* 0x001fc400078e0006 */
[----:B------:R-:W-:Y:S01]  /*0ca0*/  IMAD.MOV.U32 R3, RZ, RZ, R7 ;  /* 0x000000ffff037224 */ /* 0x000fe200078e0007 */
[----:B------:R-:W-:Y:S06]  /*0cb0*/  @!P1 BRA `(.L_x_1020) ;  /* 0xfffffffc00609947 */ /* 0x000fec000383ffff */
.L_x_1019:
[----:B------:R-:W-:Y:S05]  /*0cc0*/  BSYNC.RECONVERGENT B1 ;  /* 0x0000000000017941 */ /* 0x000fea0003800200 */
.L_x_1018:
[----:B------:R-:W-:Y:S01]  /*0cd0*/  IMAD.IADD R6, R5, 0x1, -R0 ;  /* 0x0000000105067824 */ /* 0x000fe200078e0a00 */
[----:B------:R-:W-:Y:S04]  /*0ce0*/  BSSY.RECONVERGENT B1, `(.L_x_1021) ;  /* 0x000001a000017945 */ /* 0x000fe80003800200 */
[----:B------:R-:W-:-:S13]  /*0cf0*/  ISETP.GT.AND P1, PT, R6, 0x100, PT ;  /* 0x000001000600780c */ /* 0x000fda0003f24270 */
[----:B------:R-:W-:Y:S05]  /*0d00*/  @!P1 BRA `(.L_x_1022) ;  /* 0x00000000005c9947 */ /* 0x000fea0003800000 */
[----:B------:R-:W0:Y:S01]  /*0d10*/  LDS.64 R6, [R4+-0x400] ;  /* 0xfffc000004067984 */ /* 0x000e220000000a00 */
[----:B------:R-:W-:Y:S01]  /*0d20*/  IADD3 R22, P1, PT, R2, 0x1000, RZ ;  /* 0x0000100002167810 */ /* 0x000fe20007f3e0ff */
[----:B------:R-:W-:Y:S01]  /*0d30*/  VIADD R0, R0, 0x200 ;  /* 0x0000020000007836 */ /* 0x000fe20000000000 */
[----:B------:R-:W-:Y:S01]  /*0d40*/  PLOP3.LUT P0, PT, PT, PT, PT, 0x8, 0x80 ;  /* 0x000000000080781c */ /* 0x000fe20003f0e170 */
[----:B------:R-:W1:Y:S02]  /*0d50*/  LDS.64 R8, [R4+-0x200] ;  /* 0xfffe000004087984 */ /* 0x000e640000000a00 */
[----:B------:R-:W-:Y:S02]  /*0d60*/  IMAD.X R23, RZ, RZ, R3, P1 ;  /* 0x000000ffff177224 */ /* 0x000fe400008e0603 */
[----:B------:R-:W2:Y:S04]  /*0d70*/  LDS.64 R10, [R4] ;  /* 0x00000000040a7984 */ /* 0x000ea80000000a00 */
[----:B------:R-:W3:Y:S04]  /*0d80*/  LDS.64 R12, [R4+0x200] ;  /* 0x00020000040c7984 */ /* 0x000ee80000000a00 */
[----:B------:R-:W4:Y:S04]  /*0d90*/  LDS.64 R14, [R4+0x400] ;  /* 0x00040000040e7984 */ /* 0x000f280000000a00 */
[----:B------:R-:W5:Y:S04]  /*0da0*/  LDS.64 R16, [R4+0x600] ;  /* 0x0006000004107984 */ /* 0x000f680000000a00 */
[----:B------:R-:W5:Y:S04]  /*0db0*/  LDS.64 R18, [R4+0x800] ;  /* 0x0008000004127984 */ /* 0x000f680000000a00 */
[----:B------:R0:W5:Y:S02]  /*0dc0*/  LDS.64 R20, [R4+0xa00] ;  /* 0x000a000004147984 */ /* 0x0001640000000a00 */
[----:B0-----:R-:W-:-:S02]  /*0dd0*/  VIADD R4, R4, 0x1000 ;  /* 0x0000100004047836 */ /* 0x001fc40000000000 */
[----:B------:R-:W-:Y:S04]  /*0de0*/  STG.E.64 desc[UR8][R2.64+-0x400], R6 ;  /* 0xfffc000602007986 */ /* 0x000fe8000c101b08 */
[----:B-1----:R-:W-:Y:S04]  /*0df0*/  STG.E.64 desc[UR8][R2.64+-0x200], R8 ;  /* 0xfffe000802007986 */ /* 0x002fe8000c101b08 */
[----:B--2---:R-:W-:Y:S04]  /*0e00*/  STG.E.64 desc[UR8][R2.64], R10 ;  /* 0x0000000a02007986 */ /* 0x004fe8000c101b08 */
[----:B---3--:R-:W-:Y:S04]  /*0e10*/  STG.E.64 desc[UR8][R2.64+0x200], R12 ;  /* 0x0002000c02007986 */ /* 0x008fe8000c101b08 */
[----:B----4-:R-:W-:Y:S04]  /*0e20*/  STG.E.64 desc[UR8][R2.64+0x400], R14 ;  /* 0x0004000e02007986 */ /* 0x010fe8000c101b08 */
[----:B-----5:R-:W-:Y:S04]  /*0e30*/  STG.E.64 desc[UR8][R2.64+0x600], R16 ;  /* 0x0006001002007986 */ /* 0x020fe8000c101b08 */
[----:B------:R-:W-:Y:S04]  /*0e40*/  STG.E.64 desc[UR8][R2.64+0x800], R18 ;  /* 0x0008001202007986 */ /* 0x000fe8000c101b08 */
[----:B------:R0:W-:Y:S02]  /*0e50*/  STG.E.64 desc[UR8][R2.64+0xa00], R20 ;  /* 0x000a001402007986 */ /* 0x0001e4000c101b08 */
[----:B0-----:R-:W-:-:S02]  /*0e60*/  IMAD.MOV.U32 R2, RZ, RZ, R22 ;  /* 0x000000ffff027224 */ /* 0x001fc400078e0016 */
[----:B------:R-:W-:-:S07]  /*0e70*/  IMAD.MOV.U32 R3, RZ, RZ, R23 ;  /* 0x000000ffff037224 */ /* 0x000fce00078e0017 */
.L_x_1022:
[----:B------:R-:W-:Y:S05]  /*0e80*/  BSYNC.RECONVERGENT B1 ;  /* 0x0000000000017941 */ /* 0x000fea0003800200 */
.L_x_1021:
[----:B------:R-:W-:-:S13]  /*0e90*/  ISETP.LT.OR P0, PT, R0, R5, P0 ;  /* 0x000000050000720c */ /* 0x000fda0000701670 */
[----:B------:R-:W0:Y:S04]  /*0ea0*/  @P0 LDS.64 R6, [R4+-0x400] ;  /* 0xfffc000004060984 */ /* 0x000e280000000a00 */
[----:B------:R-:W1:Y:S04]  /*0eb0*/  @P0 LDS.64 R8, [R4+-0x200] ;  /* 0xfffe000004080984 */ /* 0x000e680000000a00 */
[----:B------:R-:W2:Y:S04]  /*0ec0*/  @P0 LDS.64 R10, [R4] ;  /* 0x00000000040a0984 */ /* 0x000ea80000000a00 */
[----:B------:R-:W3:Y:S04]  /*0ed0*/  @P0 LDS.64 R12, [R4+0x200] ;  /* 0x00020000040c0984 */ /* 0x000ee80000000a00 */
[----:B0-----:R4:W-:Y:S04]  /*0ee0*/  @P0 STG.E.64 desc[UR8][R2.64+-0x400], R6 ;  /* 0xfffc000602000986 */ /* 0x0019e8000c101b08 */
[----:B-1----:R4:W-:Y:S04]  /*0ef0*/  @P0 STG.E.64 desc[UR8][R2.64+-0x200], R8 ;  /* 0xfffe000802000986 */ /* 0x0029e8000c101b08 */
[----:B--2---:R4:W-:Y:S04]  /*0f00*/  @P0 STG.E.64 desc[UR8][R2.64], R10 ;  /* 0x0000000a02000986 */ /* 0x0049e8000c101b08 */
[----:B---3--:R4:W-:Y:S02]  /*0f10*/  @P0 STG.E.64 desc[UR8][R2.64+0x200], R12 ;  /* 0x0002000c02000986 */ /* 0x0089e4000c101b08 */
.L_x_1014:
[----:B------:R-:W-:Y:S05]  /*0f20*/  BSYNC.RECONVERGENT B0 ;  /* 0x0000000000007941 */ /* 0x000fea0003800200 */
.L_x_1013:
[----:B------:R-:W-:Y:S06]  /*0f30*/  BAR.SYNC.DEFER_BLOCKING 0x0 ;  /* 0x0000000000007b1d */ /* 0x000fec0000010000 */
[----:B------:R-:W-:Y:S05]  /*0f40*/  EXIT ;  /* 0x000000000000794d */ /* 0x000fea0003800000 */
.L_x_1012:
        /* <DEDUP_REMOVED lines=11> */
[----:B------:R0:W5:Y:S01]  /*1000*/  LDG.E.64.CONSTANT R26, desc[UR8][R2.64+0x400] ;  /* 0x00040008021a7981 */ /* 0x000162000c1e9b00 */
[----:B------:R-:W-:-:S06]  /*1010*/  IMAD.WIDE R24, R7, 0x8, R24 ;  /* 0x0000000807187825 */ /* 0x000fcc00078e0218 */
[----:B------:R-:W5:Y:S01]  /*1020*/  LDG.E.64.CONSTANT R24, desc[UR8][R24.64+-0x8] ;  /* 0xfffff80818187981 */ /* 0x000f62000c1e9b00 */
[----:B------:R-:W1:Y:S01]  /*1030*/  S2UR UR5, SR_CgaCtaId ;  /* 0x00000000000579c3 */ /* 0x000e620000008800 */
[----:B------:R-:W-:Y:S01]  /*1040*/  SHF.R.U32.HI R6, RZ, 0x5, R0 ;  /* 0x00000005ff067819 */ /* 0x000fe20000011600 */
[----:B------:R-:W-:Y:S01]  /*1050*/  UMOV UR4, 0x400 ;  /* 0x0000040000047882 */ /* 0x000fe20000000000 */
[----:B------:R-:W0:Y:S01]  /*1060*/  S2R R33, SR_LANEID ;  /* 0x0000000000217919 */ /* 0x000e220000000000 */
[----:B------:R-:W-:Y:S01]  /*1070*/  ISETP.NE.AND P0, PT, R0, RZ, PT ;  /* 0x000000ff0000720c */ /* 0x000fe20003f05270 */
[----:B-1----:R-:W-:-:S06]  /*1080*/  ULEA UR4, UR5, UR4, 0x18 ;  /* 0x0000000405047291 */ /* 0x002fcc000f8ec0ff */
[----:B------:R-:W-:Y:S01]  /*1090*/  LEA R29, R0, UR4, 0x3 ;  /* 0x00000004001d7c11 */ /* 0x000fe2000f8e18ff */
[----:B0-----:R-:W-:-:S05]  /*10a0*/  IMAD R7, R6, 0xa0, R33 ;  /* 0x000000a006077824 */ /* 0x001fca00078e0221 */
[----:B------:R-:W-:-:S05]  /*10b0*/  LEA R7, R7, UR4, 0x3 ;  /* 0x0000000407077c11 */ /* 0x000fca000f8e18ff */
[----:B------:R-:W-:Y:S01]  /*10c0*/  IMAD R3, R33, 0x20, R7 ;  /* 0x0000002021037824 */ /* 0x000fe200078e0207 */
[----:B--2---:R-:W-:Y:S04]  /*10d0*/  STS.64 [R7], R4 ;  /* 0x0000000407007388 */ /* 0x004fe80000000a00 */
[----:B---3--:R-:W-:Y:S04]  /*10e0*/  STS.64 [R7+0x100], R8 ;  /* 0x0001000807007388 */ /* 0x008fe80000000a00 */
[----:B----4-:R-:W-:Y:S04]  /*10f0*/  STS.64 [R7+0x200], R10 ;  /* 0x0002000a07007388 */ /* 0x010fe80000000a00 */
[----:B-----5:R-:W-:Y:S04]  /*1100*/  STS.64 [R7+0x300], R12 ;  /* 0x0003000c07007388 */ /* 0x020fe80000000a00 */
[----:B------:R-:W-:Y:S01]  /*1110*/  STS.64 [R7+0x400], R26 ;  /* 0x0004001a07007388 */ /* 0x000fe20000000a00 */
[----:B------:R-:W-:-:S03]  /*1120*/  NOP ;  /* 0x0000000000007918 */ /* 0x000fc60000000000 */
[----:B------:R-:W0:Y:S04]  /*1130*/  LDS.64 R22, [R3+0x20] ;  /* 0x0000200003167984 */ /* 0x000e280000000a00 */
[----:B------:R-:W-:Y:S04]  /*1140*/  LDS.64 R20, [R3] ;  /* 0x0000000003147984 */ /* 0x000fe80000000a00 */
[----:B------:R-:W1:Y:S04]  /*1150*/  LDS.64 R18, [R3+0x8] ;  /* 0x0000080003127984 */ /* 0x000e680000000a00 */
[----:B------:R-:W2:Y:S04]  /*1160*/  LDS.64 R16, [R3+0x10] ;  /* 0x0000100003107984 */ /* 0x000ea80000000a00 */
[----:B------:R-:W-:Y:S01]  /*1170*/  LDS.64 R14, [R3+0x18] ;  /* 0x00001800030e7984 */ /* 0x000fe20000000a00 */
[----:B------:R-:W-:Y:S06]  /*1180*/  BAR.SYNC.DEFER_BLOCKING 0x0 ;  /* 0x0000000000007b1d */ /* 0x000fec0000010000 */
[----:B0-----:R-:W-:Y:S02]  /*1190*/  STS.64 [R29+0x230], R22 ;  /* 0x000230161d007388 */ /* 0x001fe40000000a00 */
[----:B------:R-:W-:Y:S01]  /*11a0*/  BAR.SYNC.DEFER_BLOCKING 0x0 ;  /* 0x0000000000007b1d */ /* 0x000fe20000010000 */
[----:B-1----:R-:W-:-:S02]  /*11b0*/  ISETP.NE.U32.AND P1, PT, R20, R18, PT ;  /* 0x000000121400720c */ /* 0x002fc40003f25070 */
[----:B--2---:R-:W-:Y:S02]  /*11c0*/  ISETP.NE.U32.AND P2, PT, R18, R16, PT ;  /* 0x000000101200720c */ /* 0x004fe40003f45070 */
[----:B------:R-:W-:Y:S01]  /*11d0*/  ISETP.NE.AND.EX P1, PT, R21, R19, PT, P1 ;  /* 0x000000131500720c */ /* 0x000fe20003f25310 */
[----:B------:R-:W0:Y:S02]  /*11e0*/  @P0 LDS.64 R24, [R29+0x228] ;  /* 0x000228001d180984 */ /* 0x000e240000000a00 */
[----:B------:R-:W-:Y:S01]  /*11f0*/  BAR.SYNC.DEFER_BLOCKING 0x0 ;  /* 0x0000000000007b1d */ /* 0x000fe20000010000 */
[----:B0-----:R-:W-:-:S04]  /*1200*/  ISETP.NE.U32.AND P0, PT, R24, R20, PT ;  /* 0x000000141800720c */ /* 0x001fc80003f05070 */
[----:B------:R-:W-:-:S04]  /*1210*/  ISETP.NE.AND.EX P0, PT, R25, R21, PT, P0 ;  /* 0x000000151900720c */ /* 0x000fc80003f05300 */
[----:B------:R-:W-:Y:S02]  /*1220*/  SEL R2, RZ, 0x1, !P0 ;  /* 0x00000001ff027807 */ /* 0x000fe40004000000 */
[----:B------:R-:W-:Y:S02]  /*1230*/  ISETP.NE.AND.EX P0, PT, R19, R17, PT, P2 ;  /* 0x000000111300720c */ /* 0x000fe40003f05320 */
[----:B------:R-:W-:Y:S01]  /*1240*/  ISETP.NE.U32.AND P2, PT, R16, R14, PT ;  /* 0x0000000e1000720c */ /* 0x000fe20003f45070 */
[----:B------:R-:W-:Y:S02]  /*1250*/  VIADD R4, R2, 0x1 ;  /* 0x0000000102047836 */ /* 0x000fe40000000000 */
[----:B------:R-:W-:Y:S01]  /*1260*/  @!P1 IMAD.MOV R4, RZ, RZ, R2 ;  /* 0x000000ffff049224 */ /* 0x000fe200078e0202 */
[----:B------:R-:W-:Y:S02]  /*1270*/  ISETP.NE.AND.EX P1, PT, R17, R15, PT, P2 ;  /* 0x0000000f1100720c */ /* 0x000fe40003f25320 */
[----:B------:R-:W-:Y:S01]  /*1280*/  ISETP.NE.U32.AND P2, PT, R14, R22, PT ;  /* 0x000000160e00720c */ /* 0x000fe20003f45070 */
[----:B------:R-:W-:-:S04]  /*1290*/  VIADD R3, R4, 0x1 ;  /* 0x0000000104037836 */ /* 0x000fc80000000000 */
[----:B------:R-:W-:Y:S01]  /*12a0*/  @!P0 IMAD.MOV R3, RZ, RZ, R4 ;  /* 0x000000ffff038224 */ /* 0x000fe200078e0204 */
[----:B------:R-:W-:-:S03]  /*12b0*/  ISETP.NE.AND.EX P0, PT, R15, R23, PT, P2 ;  /* 0x000000170f00720c */ /* 0x000fc60003f05320 */
[----:B------:R-:W-:Y:S02]  /*12c0*/  VIADD R2, R3, 0x1 ;  /* 0x0000000103027836 */ /* 0x000fe40000000000 */
[----:B------:R-:W-:Y:S01]  /*12d0*/  @!P1 IMAD.MOV R2, RZ, RZ, R3 ;  /* 0x000000ffff029224 */ /* 0x000fe200078e0203 */
[----:B------:R-:W-:-:S03]  /*12e0*/  ISETP.NE.AND P1, PT, R33, 0x1f, PT ;  /* 0x0000001f2100780c */ /* 0x000fc60003f25270 */
        /* <DEDUP_REMOVED lines=12> */
[----:B0-----:R-:W-:Y:S01]  /*13b0*/  @P0 IMAD.IADD R12, R9, 0x1, R12 ;  /* 0x00000001090c0824 */ /* 0x001fe200078e020c */
[----:B------:R-:W-:-:S03]  /*13c0*/  ISETP.NE.AND P0, PT, R33, RZ, PT ;  /* 0x000000ff2100720c */ /* 0x000fc60003f05270 */
[----:B------:R-:W-:Y:S01]  /*13d0*/  IMAD.IADD R5, R12, 0x1, -R5 ;  /* 0x000000010c057824 */ /* 0x000fe200078e0a05 */
[----:B------:R-:W-:Y:S01]  /*13e0*/  @!P1 STS [R11], R12 ;  /* 0x0000000c0b009388 */ /* 0x000fe20000000800 */
[----:B------:R-:W-:Y:S01]  /*13f0*/  BAR.SYNC.DEFER_BLOCKING 0x0 ;  /* 0x0000000000007b1d */ /* 0x000fe20000010000 */
[C---:B------:R-:W-:Y:S02]  /*1400*/  ISETP.GT.U32.AND P1, PT, R0.reuse, 0x1f, PT ;  /* 0x0000001f0000780c */ /* 0x040fe40003f24070 */
[----:B------:R-:W-:Y:S02]  /*1410*/  SEL R9, R5, RZ, P0 ;  /* 0x000000ff05097207 */ /* 0x000fe40000000000 */
[----:B------:R-:W-:Y:S01]  /*1420*/  ISETP.GE.U32.AND P0, PT, R0, 0x20, PT ;  /* 0x000000200000780c */ /* 0x000fe20003f06070 */
[----:B------:R-:W0:Y:S02]  /*1430*/  LDS.64 R6, [UR4] ;  /* 0x00000004ff067984 */ /* 0x000e240008000a00 */
[----:B0-----:R-:W-:-:S02]  /*1440*/  IMAD.IADD R8, R6, 0x1, R9 ;  /* 0x0000000106087824 */ /* 0x001fc400078e0209 */
[----:B------:R-:W-:-:S03]  /*1450*/  IMAD.IADD R7, R6, 0x1, R7 ;  /* 0x0000000106077824 */ /* 0x000fc600078e0207 */
[----:B------:R-:W-:Y:S01]  /*1460*/  SEL R32, R5, R8, !P0 ;  /* 0x0000000805207207 */ /* 0x000fe20004000000 */
[----:B------:R-:W-:Y:S06]  /*1470*/  @P1 BRA `(.L_x_1023) ;  /* 0x0000000800441947 */ /* 0x000fec0003800000 */
[----:B------:R-:W0:Y:S01]  /*1480*/  S2R R28, SR_CTAID.X ;  /* 0x00000000001c7919 */ /* 0x000e220000002500 */
[----:B------:R-:W0:Y:S01]  /*1490*/  LDC.64 R34, c[0x0][0x3a8] ;  /* 0x0000ea00ff227b82 */ /* 0x000e220000000a00 */
[----:B------:R-:W-:Y:S02]  /*14a0*/  ISETP.NE.AND P0, PT, R0, RZ, PT ;  /* 0x000000ff0000720c */ /* 0x000fe40003f05270 */
[----:B------:R-:W-:-:S05]  /*14b0*/  LOP3.LUT R29, RZ, R0, RZ, 0x33, !PT ;  /* 0x00000000ff1d7212 */ /* 0x000fca00078e33ff */
[----:B------:R-:W1:Y:S06]  /*14c0*/  LDC R5, c[0x0][0x370] ;  /* 0x0000dc00ff057b82 */ /* 0x000e6c0000000800 */
[----:B------:R-:W-:Y:S01]  /*14d0*/  @!P0 IMAD.MOV.U32 R6, RZ, RZ, 0x64 ;  /* 0x00000064ff068424 */ /* 0x000fe200078e00ff */
[----:B------:R2:W-:Y:S01]  /*14e0*/  @!P0 STS [UR4+0x2c], R7 ;  /* 0x00002c07ff008988 */ /* 0x0005e20008000804 */
[----:B0-----:R-:W-:Y:S01]  /*14f0*/  IMAD.WIDE.U32 R34, R28, 0x8, R34 ;  /* 0x000000081c227825 */ /* 0x001fe200078e0022 */
[----:B-1----:R-:W-:-:S04]  /*1500*/  ISETP.GT.U32.AND P1, PT, R5, 0x1f3, PT ;  /* 0x000001f30500780c */ /* 0x002fc80003f24070 */
[----:B------:R2:W-:Y:S09]  /*1510*/  @!P0 ST.E.64.STRONG.GPU desc[UR8][R34.64+0x100], R6 ;  /* 0x0001000622008985 */ /* 0x0005f2000c10fb08 */
[----:B------:R-:W-:Y:S05]  /*1520*/  @P1 BRA `(.L_x_1024) ;  /* 0x0000000000081947 */ /* 0x000fea0003800000 */
[----:B------:R0:W-:Y:S06]  /*1530*/  MEMBAR.SC.CTA ;  /* 0x0000000000007992 */ /* 0x0001ec0000000000 */
[----:B0-----:R-:W-:Y:S05]  /*1540*/  BRA `(.L_x_1025) ;  /* 0x0000000000087947 */ /* 0x001fea0003800000 */
.L_x_1024:
[----:B------:R-:W-:Y:S05]  /*1550*/  NANOSLEEP 0x1c2 ;  /* 0x000001c20000795d */ /* 0x000fea0003800000 */
[----:B------:R-:W-:Y:S01]  /*1560*/  NOP ;  /* 0x0000000000007918 */ /* 0x000fe20000000000 */
.L_x_1025:
[----:B------:R-:W-:-:S05]  /*1570*/  IMAD.WIDE R8, R29, 0x8, R34 ;  /* 0x000000081d087825 */ /* 0x000fca00078e0222 */
[----:B------:R-:W3:Y:S01]  /*1580*/  LD.E.64.STRONG.GPU R26, desc[UR8][R8.64+0x100] ;  /* 0x00010008081a7980 */ /* 0x000ee2000c10fb00 */
[----:B------:R-:W-:Y:S01]  /*1590*/  UMOV UR5, 0xffffffff ;  /* 0xffffffff00057882 */ /* 0x000fe20000000000 */
[----:B---3--:R-:W-:Y:S02]  /*15a0*/  ISETP.NE.AND P0, PT, R26, 0x63, PT ;  /* 0x000000631a00780c */ /* 0x008fe40003f05270 */
[----:B------:R-:W-:Y:S11]  /*15b0*/  BRA.DIV UR5, `(.L_x_1026) ;  /* 0x0000003e058c7947 */ /* 0x000ff6000b800000 */
[----:B------:R-:W-:-:S13]  /*15c0*/  VOTE.ANY P0, !P0 ;  /* 0x0000000000ff7806 */ /* 0x000fda0004000100 */
.L_x_1095:
[----:B------:R-:W-:Y:S05]  /*15d0*/  @!P0 BRA `(.L_x_1027) ;  /* 0x0000000000308947 */ /* 0x000fea0003800000 */
.L_x_1031:
[----:B------:R-:W-:Y:S05]  /*15e0*/  YIELD ;  /* 0x0000000000007946 */ /* 0x000fea0003800000 */
[----:B------:R-:W-:Y:S05]  /*15f0*/  @P1 BRA `(.L_x_1028) ;  /* 0x0000000000081947 */ /* 0x000fea0003800000 */
[----:B------:R0:W-:Y:S06]  /*1600*/  MEMBAR.SC.CTA ;  /* 0x0000000000007992 */ /* 0x0001ec0000000000 */
[----:B0-----:R-:W-:Y:S05]  /*1610*/  BRA `(.L_x_1029) ;  /* 0x0000000000087947 */ /* 0x001fea0003800000 */
.L_x_1028:
[----:B------:R-:W-:Y:S05]  /*1620*/  NANOSLEEP 0x15e ;  /* 0x0000015e0000795d */ /* 0x000fea0003800000 */
[----:B------:R-:W-:Y:S01]  /*1630*/  NOP ;  /* 0x0000000000007918 */ /* 0x000fe20000000000 */
.L_x_1029:
[----:B------:R-:W3:Y:S01]  /*1640*/  LD.E.64.STRONG.GPU R26, desc[UR8][R8.64+0x100] ;  /* 0x00010008081a7980 */ /* 0x000ee2000c10fb00 */
[----:B------:R-:W-:Y:S01]  /*1650*/  UMOV UR5, 0xffffffff ;  /* 0xffffffff00057882 */ /* 0x000fe20000000000 */
[----:B---3--:R-:W-:Y:S02]  /*1660*/  ISETP.NE.AND P0, PT, R26, 0x63, PT ;  /* 0x000000631a00780c */ /* 0x008fe40003f05270 */
[----:B------:R-:W-:Y:S11]  /*1670*/  BRA.DIV UR5, `(.L_x_1030) ;  /* 0x0000003e057c7947 */ /* 0x000ff6000b800000 */
[----:B------:R-:W-:-:S13]  /*1680*/  VOTE.ANY P0, !P0 ;  /* 0x0000000000ff7806 */ /* 0x000fda0004000100 */
.L_x_1098:
[----:B------:R-:W-:Y:S05]  /*1690*/  @P0 BRA `(.L_x_1031) ;  /* 0xfffffffc00d00947 */ /* 0x000fea000383ffff */
.L_x_1027:
[----:B------:R-:W-:Y:S01]  /*16a0*/  UMOV UR5, 0xffffffff ;  /* 0xffffffff00057882 */ /* 0x000fe20000000000 */
[----:B------:R-:W-:Y:S02]  /*16b0*/  ISETP.NE.AND P6, PT, R26, 0x65, PT ;  /* 0x000000651a00780c */ /* 0x000fe40003fc5270 */
[----:B------:R-:W-:Y:S11]  /*16c0*/  BRA.DIV UR5, `(.L_x_1032) ;  /* 0x0000003e05887947 */ /* 0x000ff6000b800000 */
[----:B------:R-:W0:Y:S01]  /*16d0*/  S2R R36, SR_GEMASK ;  /* 0x0000000000247919 */ /* 0x000e220000003c00 */
[----:B------:R-:W-:Y:S01]  /*16e0*/  VOTE.ANY R30, PT, !P6 ;  /* 0x00000000001e7806 */ /* 0x000fe200070e0100 */
[C---:B------:R-:W-:Y:S01]  /*16f0*/  VIADD R8, R33.reuse, 0x2 ;  /* 0x0000000221087836 */ /* 0x040fe20000000000 */
[----:B------:R-:W1:Y:S01]  /*1700*/  LDC.64 R12, c[0x0][0x3a8] ;  /* 0x0000ea00ff0c7b82 */ /* 0x000e620000000a00 */
[C---:B------:R-:W-:Y:S01]  /*1710*/  VIADD R9, R33.reuse, 0x4 ;  /* 0x0000000421097836 */ /* 0x040fe20000000000 */
[----:B------:R-:W3:Y:S01]  /*1720*/  S2R R37, SR_CTAID.X ;  /* 0x0000000000257919 */ /* 0x000ee20000002500 */
[----:B------:R-:W-:Y:S01]  /*1730*/  VIADD R10, R33, 0x8 ;  /* 0x00000008210a7836 */ /* 0x000fe20000000000 */
[----:B0-----:R-:W-:-:S05]  /*1740*/  LOP3.LUT R30, R30, 0x80000000, R36, 0xec, !PT ;  /* 0x800000001e1e7812 */ /* 0x001fca00078eec24 */
[----:B------:R-:W-:Y:S02]  /*1750*/  VIADD R5, R30, 0xffffffff ;  /* 0xffffffff1e057836 */ /* 0x000fe40000000000 */
[----:B---3--:R-:W-:-:S03]  /*1760*/  IMAD.IADD R29, R29, 0x1, R37 ;  /* 0x000000011d1d7824 */ /* 0x008fc600078e0225 */
[----:B------:R-:W-:-:S06]  /*1770*/  LOP3.LUT R5, R30, R5, RZ, 0xc, !PT ;  /* 0x000000051e057212 */ /* 0x000fcc00078e0cff */
[----:B------:R-:W0:Y:S02]  /*1780*/  POPC R5, R5 ;  /* 0x0000000500057309 */ /* 0x000e240000000000 */
[----:B0-----:R-:W2:Y:S01]  /*1790*/  SHFL.DOWN PT, R31, R27, 0x1, R5 ;  /* 0x082000001b1f7989 */ /* 0x001ea200000e0005 */
[----:B------:R-:W-:-:S04]  /*17a0*/  ISETP.GE.AND P0, PT, R33, R5, PT ;  /* 0x000000052100720c */ /* 0x000fc80003f06270 */
[----:B--2---:R-:W-:Y:S02]  /*17b0*/  SEL R6, R31, RZ, !P0 ;  /* 0x000000ff1f067207 */ /* 0x004fe40004000000 */
[----:B------:R-:W-:-:S03]  /*17c0*/  ISETP.GT.AND P0, PT, R8, R5, PT ;  /* 0x000000050800720c */ /* 0x000fc60003f04270 */
[----:B------:R-:W-:-:S05]  /*17d0*/  IMAD.IADD R6, R6, 0x1, R27 ;  /* 0x0000000106067824 */ /* 0x000fca00078e021b */
[----:B------:R-:W0:Y:S02]  /*17e0*/  SHFL.DOWN PT, R31, R6, 0x2, R5 ;  /* 0x08400000061f7989 */ /* 0x000e2400000e0005 */
[----:B0-----:R-:W-:Y:S02]  /*17f0*/  SEL R31, R31, RZ, !P0 ;  /* 0x000000ff1f1f7207 */ /* 0x001fe40004000000 */
[----:B------:R-:W-:-:S03]  /*1800*/  ISETP.GT.AND P0, PT, R9, R5, PT ;  /* 0x000000050900720c */ /* 0x000fc60003f04270 */
[----:B------:R-:W-:Y:S02]  /*1810*/  IMAD.IADD R11, R6, 0x1, R31 ;  /* 0x00000001060b7824 */ /* 0x000fe400078e021f */
[----:B------:R-:W-:-:S03]  /*1820*/  VIADD R6, R33, 0x10 ;  /* 0x0000001021067836 */ /* 0x000fc60000000000 */
[----:B------:R-:W0:Y:S02]  /*1830*/  SHFL.DOWN PT, R31, R11, 0x4, R5 ;  /* 0x088000000b1f7989 */ /* 0x000e2400000e0005 */
[-C--:B------:R-:W-:Y:S02]  /*1840*/  ISETP.GT.AND P2, PT, R6, R5.reuse, PT ;  /* 0x000000050600720c */ /* 0x080fe40003f44270 */
[----:B0-----:R-:W-:Y:S02]  /*1850*/  SEL R28, R31, RZ, !P0 ;  /* 0x000000ff1f1c7207 */ /* 0x001fe40004000000 */
[----:B------:R-:W-:-:S03]  /*1860*/  ISETP.GT.AND P0, PT, R10, R5, PT ;  /* 0x000000050a00720c */ /* 0x000fc60003f04270 */
[----:B------:R-:W-:Y:S01]  /*1870*/  IMAD.IADD R28, R11, 0x1, R28 ;  /* 0x000000010b1c7824 */ /* 0x000fe200078e021c */
[----:B-1----:R-:W-:-:S04]  /*1880*/  IADD3 R11, P3, PT, R12, 0x100, RZ ;  /* 0x000001000c0b7810 */ /* 0x002fc80007f7e0ff */
[----:B------:R-:W0:Y:S02]  /*1890*/  SHFL.DOWN PT, R31, R28, 0x8, R5 ;  /* 0x090000001c1f7989 */ /* 0x000e2400000e0005 */
[----:B0-----:R-:W-:Y:S02]  /*18a0*/  SEL R27, R31, RZ, !P0 ;  /* 0x000000ff1f1b7207 */ /* 0x001fe40004000000 */
[----:B------:R-:W-:-:S03]  /*18b0*/  ISETP.NE.AND P0, PT, R26, 0x65, PT ;  /* 0x000000651a00780c */ /* 0x000fc60003f05270 */
[----:B------:R-:W-:Y:S02]  /*18c0*/  IMAD.IADD R27, R28, 0x1, R27 ;  /* 0x000000011c1b7824 */ /* 0x000fe400078e021b */
[----:B------:R-:W-:-:S03]  /*18d0*/  IMAD.X R28, RZ, RZ, R13, P3 ;  /* 0x000000ffff1c7224 */ /* 0x000fc600018e060d */
[----:B------:R-:W0:Y:S05]  /*18e0*/  SHFL.DOWN PT, R31, R27, 0x10, R5 ;  /* 0x0a0000001b1f7989 */ /* 0x000e2a00000e0005 */
[----:B------:R-:W-:Y:S02]  /*18f0*/  VOTE.ALL P0, P0 ;  /* 0x0000000000ff7806 */ /* 0x000fe40000000000 */
[----:B0-----:R-:W-:-:S05]  /*1900*/  SEL R12, R31, RZ, !P2 ;  /* 0x000000ff1f0c7207 */ /* 0x001fca0005000000 */
[----:B------:R-:W-:-:S07]  /*1910*/  IMAD.IADD R5, R27, 0x1, R12 ;  /* 0x000000011b057824 */ /* 0x000fce00078e020c */
.L_x_1107:
[----:B------:R-:W-:Y:S05]  /*1920*/  @!P0 BRA `(.L_x_1033) ;  /* 0x0000000000d88947 */ /* 0x000fea0003800000 */
.L_x_1041:
[----:B------:R-:W-:Y:S02]  /*1930*/  IMAD.MOV.U32 R12, RZ, RZ, R11 ;  /* 0x000000ffff0c7224 */ /* 0x000fe400078e000b */
[----:B------:R-:W-:Y:S02]  /*1940*/  IMAD.MOV.U32 R13, RZ, RZ, R28 ;  /* 0x000000ffff0d7224 */ /* 0x000fe400078e001c */
[----:B------:R-:W-:-:S05]  /*1950*/  IMAD.WIDE R12, R29, 0x8, R12 ;  /* 0x000000081d0c7825 */ /* 0x000fca00078e020c */
[----:B------:R-:W2:Y:S01]  /*1960*/  LD.E.64.STRONG.GPU R26, desc[UR8][R12.64+-0x100] ;  /* 0xffff00080c1a7980 */ /* 0x000ea2000c10fb00 */
[----:B------:R-:W-:Y:S05]  /*1970*/  YIELD ;  /* 0x0000000000007946 */ /* 0x000fea0003800000 */
[----:B------:R-:W-:Y:S01]  /*1980*/  UMOV UR5, 0xffffffff ;  /* 0xffffffff00057882 */ /* 0x000fe20000000000 */
[----:B--2---:R-:W-:Y:S02]  /*1990*/  ISETP.NE.AND P0, PT, R26, 0x63, PT ;  /* 0x000000631a00780c */ /* 0x004fe40003f05270 */
[----:B------:R-:W-:Y:S11]  /*19a0*/  BRA.DIV UR5, `(.L_x_1034) ;  /* 0x0000003e05d87947 */ /* 0x000ff6000b800000 */
[----:B------:R-:W-:-:S13]  /*19b0*/  VOTE.ANY P0, !P0 ;  /* 0x0000000000ff7806 */ /* 0x000fda0004000100 */
.L_x_1110:
[----:B------:R-:W-:Y:S05]  /*19c0*/  @!P0 BRA `(.L_x_1035) ;  /* 0x0000000000308947 */ /* 0x000fea0003800000 */
.L_x_1039:
[----:B------:R-:W-:Y:S05]  /*19d0*/  YIELD ;  /* 0x0000000000007946 */ /* 0x000fea0003800000 */
[----:B------:R-:W-:Y:S05]  /*19e0*/  @P1 BRA `(.L_x_1036) ;  /* 0x0000000000081947 */ /* 0x000fea0003800000 */
[----:B------:R0:W-:Y:S06]  /*19f0*/  MEMBAR.SC.CTA ;  /* 0x0000000000007992 */ /* 0x0001ec0000000000 */
[----:B0-----:R-:W-:Y:S05]  /*1a00*/  BRA `(.L_x_1037) ;  /* 0x0000000000087947 */ /* 0x001fea0003800000 */
.L_x_1036:
[----:B------:R-:W-:Y:S05]  /*1a10*/  NANOSLEEP 0x15e ;  /* 0x0000015e0000795d */ /* 0x000fea0003800000 */
[----:B------:R-:W-:Y:S01]  /*1a20*/  NOP ;  /* 0x0000000000007918 */ /* 0x000fe20000000000 */
.L_x_1037:
[----:B------:R-:W2:Y:S01]  /*1a30*/  LD.E.64.STRONG.GPU R26, desc[UR8][R12.64+-0x100] ;  /* 0xffff00080c1a7980 */ /* 0x000ea2000c10fb00 */
[----:B------:R-:W-:Y:S01]  /*1a40*/  UMOV UR5, 0xffffffff ;  /* 0xffffffff00057882 */ /* 0x000fe20000000000 */
[----:B--2---:R-:W-:Y:S02]  /*1a50*/  ISETP.NE.AND P0, PT, R26, 0x63, PT ;  /* 0x000000631a00780c */ /* 0x004fe40003f05270 */
[----:B------:R-:W-:Y:S11]  /*1a60*/  BRA.DIV UR5, `(.L_x_1038) ;  /* 0x0000003e05c87947 */ /* 0x000ff6000b800000 */
[----:B------:R-:W-:-:S13]  /*1a70*/  VOTE.ANY P0, !P0 ;  /* 0x0000000000ff7806 */ /* 0x000fda0004000100 */
.L_x_1113:
[----:B------:R-:W-:Y:S05]  /*1a80*/  @P0 BRA `(.L_x_1039) ;  /* 0xfffffffc00d00947 */ /* 0x000fea000383ffff */
.L_x_1035:
[----:B------:R-:W-:Y:S01]  /*1a90*/  UMOV UR5, 0xffffffff ;  /* 0xffffffff00057882 */ /* 0x000fe20000000000 */
[----:B------:R-:W-:Y:S02]  /*1aa0*/  ISETP.NE.AND P6, PT, R26, 0x65, PT ;  /* 0x000000651a00780c */ /* 0x000fe40003fc5270 */
[----:B------:R-:W-:Y:S11]  /*1ab0*/  BRA.DIV UR5, `(.L_x_1040) ;  /* 0x0000003e05d47947 */ /* 0x000ff6000b800000 */
[----:B------:R-:W-:Y:S01]  /*1ac0*/  VOTE.ANY R30, PT, !P6 ;  /* 0x00000000001e7806 */ /* 0x000fe200070e0100 */
[----:B------:R-:W-:-:S03]  /*1ad0*/  VIADD R29, R29, 0xffffffe0 ;  /* 0xffffffe01d1d7836 */ /* 0x000fc60000000000 */
[----:B------:R-:W-:-:S05]  /*1ae0*/  LOP3.LUT R30, R30, 0x80000000, R36, 0xec, !PT ;  /* 0x800000001e1e7812 */ /* 0x000fca00078eec24 */
[----:B------:R-:W-:-:S05]  /*1af0*/  VIADD R13, R30, 0xffffffff ;  /* 0xffffffff1e0d7836 */ /* 0x000fca0000000000 */
[----:B------:R-:W-:-:S04]  /*1b00*/  LOP3.LUT R13, R30, R13, RZ, 0xc, !PT ;  /* 0x0000000d1e0d7212 */ /* 0x000fc800078e0cff */
[----:B------:R-:W0:Y:S02]  /*1b10*/  POPC R12, R13 ;  /* 0x0000000d000c7309 */ /* 0x000e240000000000 */
[----:B0-----:R-:W0:Y:S01]  /*1b20*/  SHFL.DOWN PT, R31, R27, 0x1, R12 ;  /* 0x082000001b1f7989 */ /* 0x001e2200000e000c */
[-C--:B------:R-:W-:Y:S02]  /*1b30*/  ISETP.GE.AND P0, PT, R33, R12.reuse, PT ;  /* 0x0000000c2100720c */ /* 0x080fe40003f06270 */
[-C--:B------:R-:W-:Y:S02]  /*1b40*/  ISETP.GT.AND P2, PT, R6, R12.reuse, PT ;  /* 0x0000000c0600720c */ /* 0x080fe40003f44270 */
[----:B0-----:R-:W-:Y:S02]  /*1b50*/  SEL R30, R31, RZ, !P0 ;  /* 0x000000ff1f1e7207 */ /* 0x001fe40004000000 */
[----:B------:R-:W-:-:S03]  /*1b60*/  ISETP.GT.AND P0, PT, R8, R12, PT ;  /* 0x0000000c0800720c */ /* 0x000fc60003f04270 */
[----:B------:R-:W-:-:S05]  /*1b70*/  IMAD.IADD R37, R30, 0x1, R27 ;  /* 0x000000011e257824 */ /* 0x000fca00078e021b */
[----:B------:R-:W0:Y:S02]  /*1b80*/  SHFL.DOWN PT, R31, R37, 0x2, R12 ;  /* 0x08400000251f7989 */ /* 0x000e2400000e000c */
        /* <DEDUP_REMOVED lines=9> */
[----:B------:R-:W-:-:S03]  /*1c20*/  ISETP.NE.AND P0, PT, R26, 0x65, PT ;  /* 0x000000651a00780c */ /* 0x000fc60003f05270 */
[----:B------:R-:W-:-:S05]  /*1c30*/  IMAD.IADD R37, R27, 0x1, R30 ;  /* 0x000000011b257824 */ /* 0x000fca00078e021e */
[----:B------:R-:W0:Y:S05]  /*1c40*/  SHFL.DOWN PT, R31, R37, 0x10, R12 ;  /* 0x0a000000251f7989 */ /* 0x000e2a00000e000c */
[----:B------:R-:W-:Y:S02]  /*1c50*/  VOTE.ALL P0, P0 ;  /* 0x0000000000ff7806 */ /* 0x000fe40000000000 */
[----:B0-----:R-:W-:-:S04]  /*1c60*/  SEL R26, R31, RZ, !P2 ;  /* 0x000000ff1f1a7207 */ /* 0x001fc80005000000 */
[----:B------:R-:W-:-:S07]  /*1c70*/  IADD3 R5, PT, PT, R37, R26, R5 ;  /* 0x0000001a25057210 */ /* 0x000fce0007ffe005 */
.L_x_1122:
[----:B------:R-:W-:Y:S05]  /*1c80*/  @P0 BRA `(.L_x_1041) ;  /* 0xfffffffc00280947 */ /* 0x000fea000383ffff */
.L_x_1033:
[----:B------:R-:W-:Y:S02]  /*1c90*/  ISETP.NE.AND P1, PT, R0, RZ, PT ;  /* 0x000000ff0000720c */ /* 0x000fe40003f25270 */
[----:B------:R-:W-:-:S11]  /*1ca0*/  ISETP.NE.AND P0, PT, R33, RZ, PT ;  /* 0x000000ff2100720c */ /* 0x000fd60003f05270 */
[----:B------:R-:W0:Y:S01]  /*1cb0*/  @!P1 S2R R9, SR_CgaCtaId ;  /* 0x0000000000099919 */ /* 0x000e220000008800 */
[----:B------:R-:W-:Y:S01]  /*1cc0*/  @!P1 MOV R8, 0x400 ;  /* 0x0000040000089802 */ /* 0x000fe20000000f00 */
[----:B------:R-:W-:Y:S01]  /*1cd0*/  @!P1 IMAD.IADD R7, R7, 0x1, R5 ;  /* 0x0000000107079824 */ /* 0x000fe200078e0205 */
[----:B------:R-:W-:Y:S01]  /*1ce0*/  @!P0 MOV R11, 0x400 ;  /* 0x00000400000b8802 */ /* 0x000fe20000000f00 */
[----:B------:R-:W1:Y:S01]  /*1cf0*/  @!P0 S2R R12, SR_CgaCtaId ;  /* 0x00000000000c8919 */ /* 0x000e620000008800 */
[----:B------:R-:W-:-:S05]  /*1d00*/  @!P1 IMAD.MOV.U32 R6, RZ, RZ, 0x65 ;  /* 0x00000065ff069424 */ /* 0x000fca00078e00ff */
[----:B------:R2:W-:Y:S01]  /*1d10*/  @!P1 ST.E.64.STRONG.GPU desc[UR8][R34.64+0x100], R6 ;  /* 0x0001000622009985 */ /* 0x0005e2000c10fb08 */
[----:B0-----:R-:W-:Y:S01]  /*1d20*/  @!P1 LEA R10, R9, R8, 0x18 ;  /* 0x00000008090a9211 */ /* 0x001fe200078ec0ff */
[----:B------:R-:W-:Y:S02]  /*1d30*/  IMAD.MOV.U32 R8, RZ, RZ, R32 ;  /* 0x000000ffff087224 */ /* 0x000fe400078e0020 */
[----:B------:R-:W-:Y:S01]  /*1d40*/  @!P0 IMAD.MOV.U32 R8, RZ, RZ, R5 ;  /* 0x000000ffff088224 */ /* 0x000fe200078e0005 */
[----:B-1----:R-:W-:Y:S01]  /*1d50*/  @!P0 LEA R12, R12, R11, 0x18 ;  /* 0x0000000b0c0c8211 */ /* 0x002fe200078ec0ff */
[----:B------:R2:W-:Y:S04]  /*1d60*/  @!P1 STS [R10+0x28], R7 ;  /* 0x000028070a009388 */ /* 0x0005e80000000800 */
[----:B------:R2:W-:Y:S04]  /*1d70*/  @!P1 STS [R10+0x24], R5 ;  /* 0x000024050a009388 */ /* 0x0005e80000000800 */
[----:B------:R2:W-:Y:S02]  /*1d80*/  @!P0 STS [R12+0xc], R5 ;  /* 0x00000c050c008388 */ /* 0x0005e40000000800 */
.L_x_1023:
[-C--:B------:R-:W-:Y:S01]  /*1d90*/  ISETP.NE.U32.AND P0, PT, R24, R20.reuse, PT ;  /* 0x000000141800720c */ /* 0x080fe20003f05070 */
[----:B------:R-:W-:Y:S05]  /*1da0*/  WARPSYNC.ALL ;  /* 0x0000000000007948 */ /* 0x000fea0003800000 */
[----:B------:R-:W-:Y:S02]  /*1db0*/  ISETP.NE.AND.EX P0, PT, R25, R21, PT, P0 ;  /* 0x000000151900720c */ /* 0x000fe40003f05300 */
[----:B------:R-:W-:Y:S02]  /*1dc0*/  ISETP.NE.AND P4, PT, R0, RZ, PT ;  /* 0x000000ff0000720c */ /* 0x000fe40003f85270 */
[----:B------:R-:W-:Y:S01]  /*1dd0*/  SEL R9, RZ, 0x1, !P0 ;  /* 0x00000001ff097807 */ /* 0x000fe20004000000 */
[----:B------:R-:W0:Y:S08]  /*1de0*/  S2UR UR5, SR_CgaCtaId ;  /* 0x00000000000579c3 */ /* 0x000e300000008800 */
[----:B------:R-:W-:Y:S01]  /*1df0*/  BAR.SYNC.DEFER_BLOCKING 0x0 ;  /* 0x0000000000007b1d */ /* 0x000fe20000010000 */
[----:B------:R-:W-:-:S02]  /*1e00*/  ISETP.NE.U32.AND P0, PT, R24, R20, PT ;  /* 0x000000141800720c */ /* 0x000fc40003f05070 */
[----:B------:R-:W-:Y:S02]  /*1e10*/  ISETP.NE.U32.AND P1, PT, R20, R18, PT ;  /* 0x000000121400720c */ /* 0x000fe40003f25070 */
[----:B------:R-:W-:Y:S01]  /*1e20*/  ISETP.NE.AND.EX P0, PT, R25, R21, PT, P0 ;  /* 0x000000151900720c */ /* 0x000fe20003f05300 */
[----:B------:R-:W-:Y:S01]  /*1e30*/  UMOV UR4, 0x400 ;  /* 0x0000040000047882 */ /* 0x000fe20000000000 */
[----:B------:R-:W-:Y:S01]  /*1e40*/  ISETP.NE.U32.AND P5, PT, R18, R16, PT ;  /* 0x000000101200720c */ /* 0x000fe20003fa5070 */
[----:B------:R-:W-:Y:S01]  /*1e50*/  BSSY.RECONVERGENT B0, `(.L_x_1042) ;  /* 0x000009f000007945 */ /* 0x000fe20003800200 */
[----:B------:R-:W-:Y:S02]  /*1e60*/  ISETP.NE.U32.AND P2, PT, R16, R14, PT ;  /* 0x0000000e1000720c */ /* 0x000fe40003f45070 */
[----:B------:R-:W-:Y:S02]  /*1e70*/  ISETP.NE.U32.AND P3, PT, R14, R22, PT ;  /* 0x000000160e00720c */ /* 0x000fe40003f65070 */
[----:B------:R-:W-:-:S02]  /*1e80*/  ISETP.NE.AND.EX P1, PT, R21, R19, PT, P1 ;  /* 0x000000131500720c */ /* 0x000fc40003f25310 */
[----:B------:R-:W-:Y:S02]  /*1e90*/  ISETP.NE.AND.EX P2, PT, R17, R15, PT, P2 ;  /* 0x0000000f1100720c */ /* 0x000fe40003f45320 */
[----:B------:R-:W-:Y:S01]  /*1ea0*/  ISETP.NE.AND.EX P3, PT, R15, R23, PT, P3 ;  /* 0x000000170f00720c */ /* 0x000fe20003f65330 */
[----:B0-----:R-:W-:-:S09]  /*1eb0*/  ULEA UR6, UR5, UR4, 0x18 ;  /* 0x0000000405067291 */ /* 0x001fd2000f8ec0ff */
[----:B--2---:R-:W0:Y:S04]  /*1ec0*/  @P4 LDS R7, [UR6+0xc] ;  /* 0x00000c06ff074984 */ /* 0x004e280008000800 */
[----:B------:R-:W1:Y:S04]  /*1ed0*/  LDS R33, [UR6+0x24] ;  /* 0x00002406ff217984 */ /* 0x000e680008000800 */
[----:B------:R-:W2:Y:S01]  /*1ee0*/  LDS R5, [UR6+0x2c] ;  /* 0x00002c06ff057984 */ /* 0x000ea20008000800 */
[----:B0-----:R-:W-:Y:S01]  /*1ef0*/  @P4 IMAD.IADD R8, R8, 0x1, R7 ;  /* 0x0000000108084824 */ /* 0x001fe200078e0207 */
[----:B------:R-:W-:Y:S01]  /*1f00*/  BAR.SYNC.DEFER_BLOCKING 0x0 ;  /* 0x0000000000007b1d */ /* 0x000fe20000010000 */
[----:B------:R-:W-:-:S02]  /*1f10*/  ISETP.NE.AND.EX P4, PT, R19, R17, PT, P5 ;  /* 0x000000111300720c */ /* 0x000fc40003f85350 */
[--C-:B------:R-:W-:Y:S02]  /*1f20*/  IMAD.IADD R6, R3, 0x1, R8.reuse ;  /* 0x0000000103067824 */ /* 0x100fe400078e0208 */
[----:B-1----:R-:W-:Y:S02]  /*1f30*/  @P0 IMAD.IADD R3, R8, 0x1, -R33 ;  /* 0x0000000108030824 */ /* 0x002fe400078e0a21 */
[--C-:B------:R-:W-:Y:S02]  /*1f40*/  IMAD.IADD R4, R4, 0x1, R8.reuse ;  /* 0x0000000104047824 */ /* 0x100fe400078e0208 */
[----:B------:R-:W-:Y:S01]  /*1f50*/  IMAD.IADD R10, R2, 0x1, R8 ;  /* 0x00000001020a7824 */ /* 0x000fe200078e0208 */
[----:B------:R-:W-:Y:S02]  /*1f60*/  @P0 LEA R3, R3, UR6, 0x3 ;  /* 0x0000000603030c11 */ /* 0x000fe4000f8e18ff */
[----:B------:R-:W-:Y:S02]  /*1f70*/  @P1 IADD3 R8, PT, PT, -R33, R8, R9 ;  /* 0x0000000821081210 */ /* 0x000fe40007ffe109 */
[----:B------:R-:W-:-:S02]  /*1f80*/  @P4 IMAD.IADD R2, R4, 0x1, -R33 ;  /* 0x0000000104024824 */ /* 0x000fc400078e0a21 */
[--C-:B------:R-:W-:Y:S01]  /*1f90*/  @P2 IMAD.IADD R4, R6, 0x1, -R33.reuse ;  /* 0x0000000106042824 */ /* 0x100fe200078e0a21 */
[----:B------:R-:W-:Y:S01]  /*1fa0*/  @P1 LEA R7, R8, UR6, 0x3 ;  /* 0x0000000608071c11 */ /* 0x000fe2000f8e18ff */
[----:B------:R-:W-:Y:S01]  /*1fb0*/  @P3 IMAD.IADD R6, R10, 0x1, -R33 ;  /* 0x000000010a063824 */ /* 0x000fe200078e0a21 */
[----:B------:R-:W-:Y:S02]  /*1fc0*/  @P4 LEA R9, R2, UR6, 0x3 ;  /* 0x0000000602094c11 */ /* 0x000fe4000f8e18ff */
[----:B------:R-:W-:Y:S02]  /*1fd0*/  @P2 LEA R11, R4, UR6, 0x3 ;  /* 0x00000006040b2c11 */ /* 0x000fe4000f8e18ff */
[----:B------:R-:W-:Y:S01]  /*1fe0*/  @P3 LEA R13, R6, UR6, 0x3 ;  /* 0x00000006060d3c11 */ /* 0x000fe2000f8e18ff */
[----:B------:R0:W-:Y:S01]  /*1ff0*/  @P0 STS.64 [R3], R20 ;  /* 0x0000001403000388 */ /* 0x0001e20000000a00 */
[----:B--2---:R-:W-:-:S03]  /*2000*/  ISETP.GE.AND P0, PT, R0, R5, PT ;  /* 0x000000050000720c */ /* 0x004fc60003f06270 */
[----:B------:R0:W-:Y:S04]  /*2010*/  @P1 STS.64 [R7], R18 ;  /* 0x0000001207001388 */ /* 0x0001e80000000a00 */
[----:B------:R0:W-:Y:S04]  /*2020*/  @P4 STS.64 [R9], R16 ;  /* 0x0000001009004388 */ /* 0x0001e80000000a00 */
[----:B------:R0:W-:Y:S04]  /*2030*/  @P2 STS.64 [R11], R14 ;  /* 0x0000000e0b002388 */ /* 0x0001e80000000a00 */
[----:B------:R0:W-:Y:S01]  /*2040*/  @P3 STS.64 [R13], R22 ;  /* 0x000000160d003388 */ /* 0x0001e20000000a00 */
[----:B------:R-:W-:Y:S06]  /*2050*/  BAR.SYNC.DEFER_BLOCKING 0x0 ;  /* 0x0000000000007b1d */ /* 0x000fec0000010000 */
[----:B------:R-:W-:Y:S05]  /*2060*/  @P0 BRA `(.L_x_1043) ;  /* 0x0000000400f40947 */ /* 0x000fea0003800000 */
[----:B------:R-:W-:Y:S01]  /*2070*/  LOP3.LUT R2, RZ, R0, RZ, 0x33, !PT ;  /* 0x00000000ff027212 */ /* 0x000fe200078e33ff */
[----:B------:R-:W-:Y:S04]  /*2080*/  BSSY.RECONVERGENT B1, `(.L_x_1044) ;  /* 0x0000017000017945 */ /* 0x000fe80003800200 */
[----:B------:R-:W-:-:S05]  /*2090*/  IMAD.IADD R2, R5, 0x1, R2 ;  /* 0x0000000105027824 */ /* 0x000fca00078e0202 */
[C---:B0-----:R-:W-:Y:S02]  /*20a0*/  LOP3.LUT R3, R2.reuse, 0xc0, RZ, 0xc0, !PT ;  /* 0x000000c002037812 */ /* 0x041fe400078ec0ff */
        /* <DEDUP_REMOVED lines=8> */
[----:B------:R-:W-:-:S04]  /*2130*/  LOP3.LUT R2, R2, 0x3, RZ, 0xc0, !PT ;  /* 0x0000000302027812 */ /* 0x000fc800078ec0ff */
[----:B------:R-:W-:Y:S01]  /*2140*/  LOP3.LUT R3, R3, 0xc0, RZ, 0xc0, !PT ;  /* 0x000000c003037812 */ /* 0x000fe200078ec0ff */
[----:B------:R-:W-:-:S04]  /*2150*/  IMAD.MOV R10, RZ, RZ, -R2 ;  /* 0x000000ffff0a7224 */ /* 0x000fc800078e0a02 */
[----:B------:R-:W-:-:S07]  /*2160*/  IMAD.IADD R0, R0, 0x1, R3 ;  /* 0x0000000100007824 */ /* 0x000fce00078e0203 */
.L_x_1046:
[----:B-1----:R1:W2:Y:S01]  /*2170*/  LDS.64 R6, [R4] ;  /* 0x0000000004067984 */ /* 0x0022a20000000a00 */
[----:B0-----:R-:W-:-:S04]  /*2180*/  IMAD.WIDE R2, R11, 0x8, R8 ;  /* 0x000000080b027825 */ /* 0x001fc800078e0208 */
[----:B------:R-:W-:Y:S02]  /*2190*/  VIADD R10, R10, 0x1 ;  /* 0x000000010a0a7836 */ /* 0x000fe40000000000 */
[----:B------:R-:W-:Y:S02]  /*21a0*/  VIADD R11, R11, 0x40 ;  /* 0x000000400b0b7836 */ /* 0x000fe40000000000 */
[----:B-1----:R-:W-:Y:S01]  /*21b0*/  VIADD R4, R4, 0x200 ;  /* 0x0000020004047836 */ /* 0x002fe20000000000 */
[----:B------:R-:W-:Y:S01]  /*21c0*/  ISETP.NE.AND P0, PT, R10, RZ, PT ;  /* 0x000000ff0a00720c */ /* 0x000fe20003f05270 */
[----:B--2---:R1:W-:-:S12]  /*21d0*/  STG.E.64 desc[UR8][R2.64], R6 ;  /* 0x0000000602007986 */ /* 0x0043d8000c101b08 */
[----:B------:R-:W-:Y:S05]  /*21e0*/  @P0 BRA `(.L_x_1046) ;  /* 0xfffffffc00e00947 */ /* 0x000fea000383ffff */
.L_x_1045:
[----:B------:R-:W-:Y:S05]  /*21f0*/  BSYNC.RECONVERGENT B1 ;  /* 0x0000000000017941 */ /* 0x000fea0003800200 */
.L_x_1044:
[----:B------:R-:W-:Y:S05]  /*2200*/  @!P1 BRA `(.L_x_1043) ;  /* 0x00000004008c9947 */ /* 0x000fea0003800000 */
[----:B------:R-:W0:Y:S01]  /*2210*/  LDCU.64 UR4, c[0x0][0x388] ;  /* 0x00007100ff0477ac */ /* 0x000e220008000a00 */
[----:B-1----:R-:W-:Y:S01]  /*2220*/  IMAD.IADD R2, R5, 0x1, -R0 ;  /* 0x0000000105027824 */ /* 0x002fe200078e0a00 */
[C---:B------:R-:W-:Y:S01]  /*2230*/  LEA R4, R0.reuse, UR6, 0x3 ;  /* 0x0000000600047c11 */ /* 0x040fe2000f8e18ff */
[----:B------:R-:W-:Y:S01]  /*2240*/  BSSY.RECONVERGENT B1, `(.L_x_1047) ;  /* 0x0000038000017945 */ /* 0x000fe20003800200 */
[----:B------:R-:W-:Y:S01]  /*2250*/  IMAD.IADD R33, R0, 0x1, R33 ;  /* 0x0000000100217824 */ /* 0x000fe200078e0221 */
[----:B------:R-:W-:Y:S02]  /*2260*/  PLOP3.LUT P0, PT, PT, PT, PT, 0x80, 0x8 ;  /* 0x000000000008781c */ /* 0x000fe40003f0f070 */
[----:B------:R-:W-:Y:S01]  /*2270*/  ISETP.GT.AND P1, PT, R2, 0x300, PT ;  /* 0x000003000200780c */ /* 0x000fe20003f24270 */
[----:B------:R-:W-:Y:S01]  /*2280*/  VIADD R4, R4, 0x400 ;  /* 0x0000040004047836 */ /* 0x000fe20000000000 */
[----:B0-----:R-:W-:-:S04]  /*2290*/  UIADD3 UR4, UP0, UPT, UR4, 0x400, URZ ;  /* 0x0000040004047890 */ /* 0x001fc8000ff1e0ff */
[----:B------:R-:W-:Y:S02]  /*22a0*/  UIADD3.X UR5, UPT, UPT, URZ, UR5, URZ, UP0, !UPT ;  /* 0x00000005ff057290 */ /* 0x000fe400087fe4ff */
[----:B------:R-:W-:-:S04]  /*22b0*/  IMAD.U32 R2, RZ, RZ, UR4 ;  /* 0x00000004ff027e24 */ /* 0x000fc8000f8e00ff */
[----:B------:R-:W-:Y:S01]  /*22c0*/  IMAD.U32 R3, RZ, RZ, UR5 ;  /* 0x00000005ff037e24 */ /* 0x000fe2000f8e00ff */
[----:B------:R-:W-:Y:S06]  /*22d0*/  @!P1 BRA `(.L_x_1048) ;  /* 0x0000000000b89947 */ /* 0x000fec0003800000 */
[----:B------:R-:W-:Y:S01]  /*22e0*/  PLOP3.LUT P0, PT, PT, PT, PT, 0x8, 0x80 ;  /* 0x000000000080781c */ /* 0x000fe20003f0e170 */
[----:B------:R-:W-:-:S12]  /*22f0*/  VIADD R35, R5, 0xfffffd00 ;  /* 0xfffffd0005237836 */ /* 0x000fd80000000000 */
.L_x_1049:
[----:B-1----:R-:W0:Y:S01]  /*2300*/  LDS.64 R14, [R4+0x200] ;  /* 0x00020000040e7984 */ /* 0x002e220000000a00 */
[----:B------:R-:W-:-:S03]  /*2310*/  IMAD.WIDE R36, R33, 0x8, R2 ;  /* 0x0000000821247825 */ /* 0x000fc600078e0202 */
[----:B------:R-:W1:Y:S01]  /*2320*/  LDS.64 R24, [R4+-0x400] ;  /* 0xfffc000004187984 */ /* 0x000e620000000a00 */
[C---:B------:R-:W-:Y:S02]  /*2330*/  VIADD R31, R33.reuse, 0x100 ;  /* 0x00000100211f7836 */ /* 0x040fe40000000000 */
[----:B------:R-:W-:Y:S01]  /*2340*/  VIADD R32, R33, 0x300 ;  /* 0x0000030021207836 */ /* 0x000fe20000000000 */
[----:B------:R-:W2:Y:S01]  /*2350*/  LDS.64 R26, [R4+-0x200] ;  /* 0xfffe0000041a7984 */ /* 0x000ea20000000a00 */
[----:B------:R-:W-:-:S03]  /*2360*/  IMAD.WIDE R30, R31, 0x8, R2 ;  /* 0x000000081f1e7825 */ /* 0x000fc600078e0202 */
[----:B------:R-:W3:Y:S01]  /*2370*/  LDS.64 R28, [R4] ;  /* 0x00000000041c7984 */ /* 0x000ee20000000a00 */
[----:B------:R-:W-:-:S03]  /*2380*/  VIADD R0, R0, 0x400 ;  /* 0x0000040000007836 */ /* 0x000fc60000000000 */
[----:B------:R-:W4:Y:S02]  /*2390*/  LDS.64 R6, [R4+0x400] ;  /* 0x0004000004067984 */ /* 0x000f240000000a00 */
[----:B------:R-:W-:Y:S02]  /*23a0*/  ISETP.GE.AND P1, PT, R0, R35, PT ;  /* 0x000000230000720c */ /* 0x000fe40003f26270 */
[----:B------:R-:W5:Y:S04]  /*23b0*/  LDS.64 R8, [R4+0x600] ;  /* 0x0006000004087984 */ /* 0x000f680000000a00 */
[----:B------:R-:W5:Y:S04]  /*23c0*/  LDS.64 R10, [R4+0x800] ;  /* 0x00080000040a7984 */ /* 0x000f680000000a00 */
[----:B------:R-:W5:Y:S04]  /*23d0*/  LDS.64 R12, [R4+0xa00] ;  /* 0x000a0000040c7984 */ /* 0x000f680000000a00 */
[----:B------:R-:W-:Y:S04]  /*23e0*/  LDS.64 R16, [R4+0xe00] ;  /* 0x000e000004107984 */ /* 0x000fe80000000a00 */
[----:B------:R-:W-:Y:S04]  /*23f0*/  LDS.64 R18, [R4+0x1000] ;  /* 0x0010000004127984 */ /* 0x000fe80000000a00 */
[----:B0-----:R-:W-:Y:S04]  /*2400*/  STG.E.64 desc[UR8][R36.64+0x200], R14 ;  /* 0x0002000e24007986 */ /* 0x001fe8000c101b08 */
[----:B-1----:R-:W-:Y:S04]  /*2410*/  STG.E.64 desc[UR8][R36.64+-0x400], R24 ;  /* 0xfffc001824007986 */ /* 0x002fe8000c101b08 */
[----:B--2---:R-:W-:Y:S04]  /*2420*/  STG.E.64 desc[UR8][R36.64+-0x200], R26 ;  /* 0xfffe001a24007986 */ /* 0x004fe8000c101b08 */
[----:B---3--:R0:W-:Y:S04]  /*2430*/  STG.E.64 desc[UR8][R36.64], R28 ;  /* 0x0000001c24007986 */ /* 0x0081e8000c101b08 */
[----:B------:R-:W1:Y:S04]  /*2440*/  LDS.64 R14, [R4+0xc00] ;  /* 0x000c0000040e7984 */ /* 0x000e680000000a00 */
[----:B------:R-:W2:Y:S04]  /*2450*/  LDS.64 R20, [R4+0x1200] ;  /* 0x0012000004147984 */ /* 0x000ea80000000a00 */
[----:B------:R-:W3:Y:S01]  /*2460*/  LDS.64 R22, [R4+0x1400] ;  /* 0x0014000004167984 */ /* 0x000ee20000000a00 */
[----:B0-----:R-:W-:-:S03]  /*2470*/  VIADD R37, R33, 0x200 ;  /* 0x0000020021257836 */ /* 0x001fc60000000000 */
[----:B------:R-:W0:Y:S01]  /*2480*/  LDS.64 R24, [R4+0x1600] ;  /* 0x0016000004187984 */ /* 0x000e220000000a00 */
[----:B------:R-:W-:Y:S02]  /*2490*/  VIADD R33, R33, 0x400 ;  /* 0x0000040021217836 */ /* 0x000fe40000000000 */
[----:B------:R-:W-:Y:S01]  /*24a0*/  IMAD.WIDE R36, R37, 0x8, R2 ;  /* 0x0000000825247825 */ /* 0x000fe200078e0202 */
[----:B------:R-:W0:Y:S04]  /*24b0*/  LDS.64 R26, [R4+0x1800] ;  /* 0x00180000041a7984 */ /* 0x000e280000000a00 */
[----:B------:R5:W0:Y:S04]  /*24c0*/  LDS.64 R28, [R4+0x1a00] ;  /* 0x001a0000041c7984 */ /* 0x000a280000000a00 */
[----:B----4-:R4:W-:Y:S04]  /*24d0*/  STG.E.64 desc[UR8][R30.64+-0x400], R6 ;  /* 0xfffc00061e007986 */ /* 0x0109e8000c101b08 */
[----:B-----5:R0:W-:Y:S01]  /*24e0*/  STG.E.64 desc[UR8][R30.64+-0x200], R8 ;  /* 0xfffe00081e007986 */ /* 0x0201e2000c101b08 */
[----:B------:R-:W-:-:S03]  /*24f0*/  VIADD R4, R4, 0x2000 ;  /* 0x0000200004047836 */ /* 0x000fc60000000000 */
[----:B------:R0:W-:Y:S04]  /*2500*/  STG.E.64 desc[UR8][R30.64], R10 ;  /* 0x0000000a1e007986 */ /* 0x0001e8000c101b08 */
[----:B------:R0:W-:Y:S01]  /*2510*/  STG.E.64 desc[UR8][R30.64+0x200], R12 ;  /* 0x0002000c1e007986 */ /* 0x0001e2000c101b08 */
[----:B----4-:R-:W-:-:S03]  /*2520*/  IMAD.WIDE R6, R32, 0x8, R2 ;  /* 0x0000000820067825 */ /* 0x010fc600078e0202 */
[----:B-1----:R1:W-:Y:S04]  /*2530*/  STG.E.64 desc[UR8][R36.64+-0x400], R14 ;  /* 0xfffc000e24007986 */ /* 0x0023e8000c101b08 */
[----:B------:R1:W-:Y:S04]  /*2540*/  STG.E.64 desc[UR8][R36.64+-0x200], R16 ;  /* 0xfffe001024007986 */ /* 0x0003e8000c101b08 */
[----:B------:R1:W-:Y:S04]  /*2550*/  STG.E.64 desc[UR8][R36.64], R18 ;  /* 0x0000001224007986 */ /* 0x0003e8000c101b08 */
[----:B--2---:R1:W-:Y:S04]  /*2560*/  STG.E.64 desc[UR8][R36.64+0x200], R20 ;  /* 0x0002001424007986 */ /* 0x0043e8000c101b08 */
[----:B---3--:R1:W-:Y:S04]  /*2570*/  STG.E.64 desc[UR8][R6.64+-0x400], R22 ;  /* 0xfffc001606007986 */ /* 0x0083e8000c101b08 */
[----:B0-----:R1:W-:Y:S04]  /*2580*/  STG.E.64 desc[UR8][R6.64+-0x200], R24 ;  /* 0xfffe001806007986 */ /* 0x0013e8000c101b08 */
[----:B------:R1:W-:Y:S04]  /*2590*/  STG.E.64 desc[UR8][R6.64], R26 ;  /* 0x0000001a06007986 */ /* 0x0003e8000c101b08 */
[----:B------:R1:W-:Y:S01]  /*25a0*/  STG.E.64 desc[UR8][R6.64+0x200], R28 ;  /* 0x0002001c06007986 */ /* 0x0003e2000c101b08 */
[----:B------:R-:W-:Y:S05]  /*25b0*/  @!P1 BRA `(.L_x_1049) ;  /* 0xfffffffc00509947 */ /* 0x000fea000383ffff */
.L_x_1048:
[----:B------:R-:W-:Y:S05]  /*25c0*/  BSYNC.RECONVERGENT B1 ;  /* 0x0000000000017941 */ /* 0x000fea0003800200 */
.L_x_1047:
[----:B-1----:R-:W-:Y:S01]  /*25d0*/  IMAD.IADD R6, R5, 0x1, -R0 ;  /* 0x0000000105067824 */ /* 0x002fe200078e0a00 */
[----:B------:R-:W-:Y:S04]  /*25e0*/  BSSY.RECONVERGENT B1, `(.L_x_1050) ;  /* 0x000001a000017945 */ /* 0x000fe80003800200 */
[----:B------:R-:W-:-:S13]  /*25f0*/  ISETP.GT.AND P1, PT, R6, 0x100, PT ;  /* 0x000001000600780c */ /* 0x000fda0003f24270 */
[----:B------:R-:W-:Y:S05]  /*2600*/  @!P1 BRA `(.L_x_1051) ;  /* 0x00000000005c9947 */ /* 0x000fea0003800000 */
[----:B------:R-:W0:Y:S01]  /*2610*/  LDS.64 R8, [R4+-0x400] ;  /* 0xfffc000004087984 */ /* 0x000e220000000a00 */
[C---:B------:R-:W-:Y:S01]  /*2620*/  VIADD R17, R33.reuse, 0x100 ;  /* 0x0000010021117836 */ /* 0x040fe20000000000 */
[----:B------:R-:W-:Y:S01]  /*2630*/  PLOP3.LUT P0, PT, PT, PT, PT, 0x8, 0x80 ;  /* 0x000000000080781c */ /* 0x000fe20003f0e170 */
[--C-:B------:R-:W-:Y:S01]  /*2640*/  IMAD.WIDE R6, R33, 0x8, R2.reuse ;  /* 0x0000000821067825 */ /* 0x100fe200078e0202 */
[----:B------:R-:W1:Y:S03]  /*2650*/  LDS.64 R10, [R4+-0x200] ;  /* 0xfffe0000040a7984 */ /* 0x000e660000000a00 */
[----:B------:R-:W-:Y:S01]  /*2660*/  IMAD.WIDE R16, R17, 0x8, R2 ;  /* 0x0000000811107825 */ /* 0x000fe200078e0202 */
[----:B------:R-:W2:Y:S03]  /*2670*/  LDS.64 R12, [R4] ;  /* 0x00000000040c7984 */ /* 0x000ea60000000a00 */
[----:B------:R-:W-:Y:S01]  /*2680*/  VIADD R0, R0, 0x200 ;  /* 0x0000020000007836 */ /* 0x000fe20000000000 */
[----:B------:R-:W3:Y:S01]  /*2690*/  LDS.64 R14, [R4+0x200] ;  /* 0x00020000040e7984 */ /* 0x000ee20000000a00 */
[----:B------:R-:W-:-:S03]  /*26a0*/  VIADD R33, R33, 0x200 ;  /* 0x0000020021217836 */ /* 0x000fc60000000000 */
[----:B------:R-:W4:Y:S04]  /*26b0*/  LDS.64 R18, [R4+0x400] ;  /* 0x0004000004127984 */ /* 0x000f280000000a00 */
[----:B------:R-:W5:Y:S04]  /*26c0*/  LDS.64 R20, [R4+0x600] ;  /* 0x0006000004147984 */ /* 0x000f680000000a00 */
[----:B------:R-:W5:Y:S04]  /*26d0*/  LDS.64 R22, [R4+0x800] ;  /* 0x0008000004167984 */ /* 0x000f680000000a00 */
[----:B------:R0:W5:Y:S02]  /*26e0*/  LDS.64 R24, [R4+0xa00] ;  /* 0x000a000004187984 */ /* 0x0001640000000a00 */
[----:B0-----:R-:W-:-:S02]  /*26f0*/  VIADD R4, R4, 0x1000 ;  /* 0x0000100004047836 */ /* 0x001fc40000000000 */
[----:B------:R0:W-:Y:S04]  /*2700*/  STG.E.64 desc[UR8][R6.64+-0x400], R8 ;  /* 0xfffc000806007986 */ /* 0x0001e8000c101b08 */
[----:B-1----:R0:W-:Y:S04]  /*2710*/  STG.E.64 desc[UR8][R6.64+-0x200], R10 ;  /* 0xfffe000a06007986 */ /* 0x0021e8000c101b08 */
[----:B--2---:R0:W-:Y:S04]  /*2720*/  STG.E.64 desc[UR8][R6.64], R12 ;  /* 0x0000000c06007986 */ /* 0x0041e8000c101b08 */
[----:B---3--:R0:W-:Y:S04]  /*2730*/  STG.E.64 desc[UR8][R6.64+0x200], R14 ;  /* 0x0002000e06007986 */ /* 0x0081e8000c101b08 */
[----:B----4-:R0:W-:Y:S04]  /*2740*/  STG.E.64 desc[UR8][R16.64+-0x400], R18 ;  /* 0xfffc001210007986 */ /* 0x0101e8000c101b08 */
[----:B-----5:R0:W-:Y:S04]  /*2750*/  STG.E.64 desc[UR8][R16.64+-0x200], R20 ;  /* 0xfffe001410007986 */ /* 0x0201e8000c101b08 */
[----:B------:R0:W-:Y:S04]  /*2760*/  STG.E.64 desc[UR8][R16.64], R22 ;  /* 0x0000001610007986 */ /* 0x0001e8000c101b08 */
[----:B------:R0:W-:Y:S02]  /*2770*/  STG.E.64 desc[UR8][R16.64+0x200], R24 ;  /* 0x0002001810007986 */ /* 0x0001e4000c101b08 */
.L_x_1051:
[----:B------:R-:W-:Y:S05]  /*2780*/  BSYNC.RECONVERGENT B1 ;  /* 0x0000000000017941 */ /* 0x000fea0003800200 */
.L_x_1050:
[----:B------:R-:W-:-:S13]  /*2790*/  ISETP.LT.OR P0, PT, R0, R5, P0 ;  /* 0x000000050000720c */ /* 0x000fda0000701670 */
[----:B------:R-:W-:Y:S05]  /*27a0*/  @!P0 BRA `(.L_x_1043) ;  /* 0x0000000000248947 */ /* 0x000fea0003800000 */
[----:B0-----:R-:W0:Y:S01]  /*27b0*/  LDS.64 R6, [R4+-0x400] ;  /* 0xfffc000004067984 */ /* 0x001e220000000a00 */
[----:B------:R-:W-:-:S03]  /*27c0*/  IMAD.WIDE R2, R33, 0x8, R2 ;  /* 0x0000000821027825 */ /* 0x000fc600078e0202 */
[----:B------:R-:W1:Y:S04]  /*27d0*/  LDS.64 R8, [R4+-0x200] ;  /* 0xfffe000004087984 */ /* 0x000e680000000a00 */
[----:B------:R-:W2:Y:S04]  /*27e0*/  LDS.64 R10, [R4] ;  /* 0x00000000040a7984 */ /* 0x000ea80000000a00 */
[----:B------:R-:W3:Y:S04]  /*27f0*/  LDS.64 R12, [R4+0x200] ;  /* 0x00020000040c7984 */ /* 0x000ee80000000a00 */
[----:B0-----:R4:W-:Y:S04]  /*2800*/  STG.E.64 desc[UR8][R2.64+-0x400], R6 ;  /* 0xfffc000602007986 */ /* 0x0019e8000c101b08 */
[----:B-1----:R4:W-:Y:S04]  /*2810*/  STG.E.64 desc[UR8][R2.64+-0x200], R8 ;  /* 0xfffe000802007986 */ /* 0x0029e8000c101b08 */
[----:B--2---:R4:W-:Y:S04]  /*2820*/  STG.E.64 desc[UR8][R2.64], R10 ;  /* 0x0000000a02007986 */ /* 0x0049e8000c101b08 */
[----:B---3--:R4:W-:Y:S02]  /*2830*/  STG.E.64 desc[UR8][R2.64+0x200], R12 ;  /* 0x0002000c02007986 */ /* 0x0089e4000c101b08 */
.L_x_1043:
[----:B------:R-:W-:Y:S05]  /*2840*/  BSYNC.RECONVERGENT B0 ;  /* 0x0000000000007941 */ /* 0x000fea0003800200 */
.L_x_1042:
[----:B------:R-:W-:Y:S06]  /*2850*/  BAR.SYNC.DEFER_BLOCKING 0x0 ;  /* 0x0000000000007b1d */ /* 0x000fec0000010000 */
[----:B------:R-:W-:Y:S05]  /*2860*/  EXIT ;  /* 0x000000000000794d */ /* 0x000fea0003800000 */
.L_x_1011:
[----:B------:R-:W0:Y:S01]  /*2870*/  S2R R0, SR_CTAID.X ;  /* 0x0000000000007919 */ /* 0x000e220000002500 */
[----:B------:R-:W1:Y:S01]  /*2880*/  LDCU UR6, c[0x0][0x3a0] ;  /* 0x00007400ff0677ac */ /* 0x000e620008000800 */
[C---:B0-----:R-:W-:Y:S01]  /*2890*/  ISETP.NE.AND P0, PT, R0.reuse, RZ, PT ;  /* 0x000000ff0000720c */ /* 0x041fe20003f05270 */
[----:B------:R-:W-:-:S05]  /*28a0*/  IMAD R0, R0, 0x140, RZ ;  /* 0x0000014000007824 */ /* 0x000fca00078e02ff */
[----:B-1----:R-:W-:-:S07]  /*28b0*/  IADD3 R33, PT, PT, -R0, UR6, RZ ;  /* 0x0000000600217c10 */ /* 0x002fce000fffe1ff */
[----:B------:R-:W-:Y:S05]  /*28c0*/  @P0 BRA `(.L_x_1052) ;  /* 0x0000001000000947 */ /* 0x000fea0003800000 */
[----:B------:R-:W0:Y:S02]  /*28d0*/  LDC.64 R6, c[0x0][0x380] ;  /* 0x0000e000ff067b82 */ /* 0x000e240000000a00 */
[----:B0-----:R-:W-:-:S05]  /*28e0*/  IMAD.WIDE.U32 R4, R0, 0x8, R6 ;  /* 0x0000000800047825 */ /* 0x001fca00078e0006 */
[----:B------:R0:W2:Y:S01]  /*28f0*/  LDG.E.64.CONSTANT R2, desc[UR8][R4.64] ;  /* 0x0000000804027981 */ /* 0x0000a2000c1e9b00 */
[----:B------:R-:W1:Y:S02]  /*2900*/  S2R R19, SR_TID.X ;  /* 0x0000000000137919 */ /* 0x000e640000002100 */
[C---:B-1----:R-:W-:Y:S02]  /*2910*/  LOP3.LUT R9, R19.reuse, 0x1f, RZ, 0xc0, !PT ;  /* 0x0000001f13097812 */ /* 0x042fe400078ec0ff */
[----:B------:R-:W-:-:S05]  /*2920*/  LOP3.LUT R8, R19, 0x3e0, RZ, 0xc0, !PT ;  /* 0x000003e013087812 */ /* 0x000fca00078ec0ff */
[----:B------:R-:W-:-:S04]  /*2930*/  IMAD R9, R8, 0x5, R9 ;  /* 0x0000000508097824 */ /* 0x000fc800078e0209 */
[C---:B------:R-:W-:Y:S01]  /*2940*/  VIADD R8, R9.reuse, 0x20 ;  /* 0x0000002009087836 */ /* 0x040fe20000000000 */
[CC--:B------:R-:W-:Y:S01]  /*2950*/  ISETP.GE.AND P0, PT, R9.reuse, R33.reuse, PT ;  /* 0x000000210900720c */ /* 0x0c0fe20003f06270 */
[C---:B------:R-:W-:Y:S01]  /*2960*/  VIADD R10, R9.reuse, 0x40 ;  /* 0x00000040090a7836 */ /* 0x040fe20000000000 */
[C---:B0-----:R-:W-:Y:S01]  /*2970*/  LEA R4, P5, R9.reuse, R4, 0x3 ;  /* 0x0000000409047211 */ /* 0x041fe200078a18ff */
[C---:B------:R-:W-:Y:S01]  /*2980*/  VIADD R12, R9.reuse, 0x60 ;  /* 0x00000060090c7836 */ /* 0x040fe20000000000 */
[-C--:B------:R-:W-:Y:S01]  /*2990*/  ISETP.GE.AND P1, PT, R8, R33.reuse, PT ;  /* 0x000000210800720c */ /* 0x080fe20003f26270 */
[----:B------:R-:W-:Y:S01]  /*29a0*/  VIADD R8, R9, 0x80 ;  /* 0x0000008009087836 */ /* 0x000fe20000000000 */
[-C--:B------:R-:W-:Y:S01]  /*29b0*/  ISETP.GE.AND P2, PT, R10, R33.reuse, PT ;  /* 0x000000210a00720c */ /* 0x080fe20003f46270 */
[----:B------:R-:W-:Y:S01]  /*29c0*/  IMAD.X R5, RZ, RZ, R5, P5 ;  /* 0x000000ffff057224 */ /* 0x000fe200028e0605 */
[-C--:B------:R-:W-:Y:S02]  /*29d0*/  ISETP.GE.AND P3, PT, R12, R33.reuse, PT ;  /* 0x000000210c00720c */ /* 0x080fe40003f66270 */
[----:B------:R-:W-:-:S03]  /*29e0*/  ISETP.GE.AND P4, PT, R8, R33, PT ;  /* 0x000000210800720c */ /* 0x000fc60003f86270 */
[----:B------:R-:W-:-:S04]  /*29f0*/  @!P0 IMAD.IADD R11, R0, 0x1, R9 ;  /* 0x00000001000b8824 */ /* 0x000fc800078e0209 */
[----:B------:R-:W-:-:S04]  /*2a00*/  @!P0 IMAD.WIDE.U32 R6, R11, 0x8, R6 ;  /* 0x000000080b068825 */ /* 0x000fc800078e0006 */
[----:B--2---:R-:W-:Y:S02]  /*2a10*/  IMAD.MOV.U32 R16, RZ, RZ, R2 ;  /* 0x000000ffff107224 */ /* 0x004fe400078e0002 */
[----:B------:R-:W-:Y:S02]  /*2a20*/  IMAD.MOV.U32 R17, RZ, RZ, R3 ;  /* 0x000000ffff117224 */ /* 0x000fe400078e0003 */
[--C-:B------:R-:W-:Y:S01]  /*2a30*/  IMAD.MOV.U32 R10, RZ, RZ, R16.reuse ;  /* 0x000000ffff0a7224 */ /* 0x100fe200078e0010 */
[----:B------:R-:W2:Y:S01]  /*2a40*/  @!P0 LDG.E.64.CONSTANT R2, desc[UR8][R6.64] ;  /* 0x0000000806028981 */ /* 0x000ea2000c1e9b00 */
[--C-:B------:R-:W-:Y:S02]  /*2a50*/  IMAD.MOV.U32 R11, RZ, RZ, R17.reuse ;  /* 0x000000ffff0b7224 */ /* 0x100fe400078e0011 */
[----:B------:R-:W-:Y:S02]  /*2a60*/  IMAD.MOV.U32 R20, RZ, RZ, R16 ;  /* 0x000000ffff147224 */ /* 0x000fe400078e0010 */
[----:B------:R-:W-:-:S02]  /*2a70*/  IMAD.MOV.U32 R21, RZ, RZ, R17 ;  /* 0x000000ffff157224 */ /* 0x000fc400078e0011 */
[----:B------:R-:W-:Y:S01]  /*2a80*/  IMAD.MOV.U32 R22, RZ, RZ, R16 ;  /* 0x000000ffff167224 */ /* 0x000fe200078e0010 */
[----:B------:R-:W3:Y:S01]  /*2a90*/  @!P1 LDG.E.64.CONSTANT R10, desc[UR8][R4.64+0x100] ;  /* 0x00010008040a9981 */ /* 0x000ee2000c1e9b00 */
[----:B------:R-:W-:-:S03]  /*2aa0*/  IMAD.MOV.U32 R23, RZ, RZ, R17 ;  /* 0x000000ffff177224 */ /* 0x000fc600078e0011 */
[----:B------:R-:W4:Y:S04]  /*2ab0*/  @!P2 LDG.E.64.CONSTANT R20, desc[UR8][R4.64+0x200] ;  /* 0x000200080414a981 */ /* 0x000f28000c1e9b00 */
[----:B------:R-:W5:Y:S04]  /*2ac0*/  @!P3 LDG.E.64.CONSTANT R22, desc[UR8][R4.64+0x300] ;  /* 0x000300080416b981 */ /* 0x000f68000c1e9b00 */
[----:B------:R-:W5:Y:S01]  /*2ad0*/  @!P4 LDG.E.64.CONSTANT R16, desc[UR8][R4.64+0x400] ;  /* 0x000400080410c981 */ /* 0x000f62000c1e9b00 */
[----:B------:R-:W0:Y:S01]  /*2ae0*/  S2R R0, SR_LANEID ;  /* 0x0000000000007919 */ /* 0x000e220000000000 */
[----:B------:R-:W1:Y:S01]  /*2af0*/  S2UR UR5, SR_CgaCtaId ;  /* 0x00000000000579c3 */ /* 0x000e620000008800 */
[----:B------:R-:W-:Y:S01]  /*2b00*/  SHF.R.U32.HI R13, RZ, 0x5, R19 ;  /* 0x00000005ff0d7819 */ /* 0x000fe20000011613 */
[----:B------:R-:W-:-:S02]  /*2b10*/  UMOV UR4, 0x400 ;  /* 0x0000040000047882 */ /* 0x000fc40000000000 */
[----:B-1----:R-:W-:Y:S02]  /*2b20*/  ULEA UR4, UR5, UR4, 0x18 ;  /* 0x0000000405047291 */ /* 0x002fe4000f8ec0ff */
[----:B0-----:R-:W-:-:S05]  /*2b30*/  IMAD R8, R13, 0xa0, R0 ;  /* 0x000000a00d087824 */ /* 0x001fca00078e0200 */
[----:B------:R-:W-:-:S05]  /*2b40*/  LEA R25, R8, UR4, 0x3 ;  /* 0x0000000408197c11 */ /* 0x000fca000f8e18ff */
[----:B------:R-:W-:Y:S01]  /*2b50*/  IMAD R12, R0, 0x20, R25 ;  /* 0x00000020000c7824 */ /* 0x000fe200078e0219 */
[C---:B------:R-:W-:Y:S02]  /*2b60*/  LEA R15, R19.reuse, UR4, 0x3 ;  /* 0x00000004130f7c11 */ /* 0x040fe4000f8e18ff */
[C---:B------:R-:W-:Y:S01]  /*2b70*/  ISETP.NE.AND P3, PT, R19.reuse, RZ, PT ;  /* 0x000000ff1300720c */ /* 0x040fe20003f65270 */
[----:B------:R-:W-:-:S05]  /*2b80*/  IMAD R14, R19, 0x5, RZ ;  /* 0x00000005130e7824 */ /* 0x000fca00078e02ff */
[----:B------:R-:W-:Y:S01]  /*2b90*/  ISETP.GE.AND P4, PT, R14, R33, PT ;  /* 0x000000210e00720c */ /* 0x000fe20003f86270 */
        /* <DEDUP_REMOVED lines=10> */
[----:B------:R3:W-:Y:S01]  /*2c40*/  LDS.64 R10, [R12+0x18] ;  /* 0x000018000c0a7984 */ /* 0x0007e20000000a00 */
[----:B------:R-:W-:Y:S06]  /*2c50*/  BAR.SYNC.DEFER_BLOCKING 0x0 ;  /* 0x0000000000007b1d */ /* 0x000fec0000010000 */
[----:B0-----:R-:W-:Y:S02]  /*2c60*/  STS.64 [R15+0x230], R4 ;  /* 0x000230040f007388 */ /* 0x001fe40000000a00 */
[----:B------:R-:W-:Y:S06]  /*2c70*/  BAR.SYNC.DEFER_BLOCKING 0x0 ;  /* 0x0000000000007b1d */ /* 0x000fec0000010000 */
[----:B------:R-:W0:Y:S02]  /*2c80*/  @P3 LDS.64 R16, [R15+0x228] ;  /* 0x000228000f103984 */ /* 0x000e240000000a00 */
[----:B------:R-:W-:Y:S01]  /*2c90*/  BAR.SYNC.DEFER_BLOCKING 0x0 ;  /* 0x0000000000007b1d */ /* 0x000fe20000010000 */
[----:B-1----:R-:W-:-:S02]  /*2ca0*/  ISETP.NE.U32.AND P0, PT, R6, R8, PT ;  /* 0x000000080600720c */ /* 0x002fc40003f05070 */
[----:B--2---:R-:W-:Y:S02]  /*2cb0*/  ISETP.NE.U32.AND P2, PT, R8, R2, PT ;  /* 0x000000020800720c */ /* 0x004fe40003f45070 */
[----:B------:R-:W-:Y:S01]  /*2cc0*/  ISETP.NE.AND.EX P0, PT, R7, R9, PT, P0 ;  /* 0x000000090700720c */ /* 0x000fe20003f05300 */
[----:B---3--:R-:W-:Y:S01]  /*2cd0*/  IMAD.MOV.U32 R12, RZ, RZ, 0x1 ;  /* 0x00000001ff0c7424 */ /* 0x008fe200078e00ff */
[----:B0-----:R-:W-:Y:S01]  /*2ce0*/  @P3 ISETP.NE.U32.AND P1, PT, R16, R6, PT ;  /* 0x000000061000320c */ /* 0x001fe20003f25070 */
[----:B------:R-:W-:-:S03]  /*2cf0*/  VIADD R16, R14, 0x1 ;  /* 0x000000010e107836 */ /* 0x000fc60000000000 */
[----:B------:R-:W-:Y:S02]  /*2d00*/  @P3 ISETP.NE.AND.EX P1, PT, R17, R7, PT, P1 ;  /* 0x000000071100320c */ /* 0x000fe40003f25310 */
[----:B------:R-:W-:Y:S01]  /*2d10*/  ISETP.GE.OR P0, PT, R16, R33, P0 ;  /* 0x000000211000720c */ /* 0x000fe20000706670 */
[----:B------:R-:W-:Y:S01]  /*2d20*/  VIADD R16, R14, 0x2 ;  /* 0x000000020e107836 */ /* 0x000fe20000000000 */
[----:B------:R-:W-:Y:S02]  /*2d30*/  @P3 SEL R12, RZ, 0x1, !P1 ;  /* 0x00000001ff0c3807 */ /* 0x000fe40004800000 */
[----:B------:R-:W-:Y:S02]  /*2d40*/  ISETP.NE.AND.EX P1, PT, R9, R3, PT, P2 ;  /* 0x000000030900720c */ /* 0x000fe40003f25320 */
[----:B------:R-:W-:Y:S02]  /*2d50*/  ISETP.NE.U32.AND P2, PT, R2, R10, PT ;  /* 0x0000000a0200720c */ /* 0x000fe40003f45070 */
[----:B------:R-:W-:Y:S01]  /*2d60*/  SEL R24, R12, 0x1, !P4 ;  /* 0x000000010c187807 */ /* 0x000fe20006000000 */
[----:B------:R-:W-:Y:S01]  /*2d70*/  VIADD R12, R14, 0x3 ;  /* 0x000000030e0c7836 */ /* 0x000fe20000000000 */
[----:B------:R-:W-:-:S02]  /*2d80*/  ISETP.GE.OR P1, PT, R16, R33, P1 ;  /* 0x000000211000720c */ /* 0x000fc40000f26670 */
[----:B------:R-:W-:Y:S02]  /*2d90*/  ISETP.NE.AND.EX P2, PT, R3, R11, PT, P2 ;  /* 0x0000000b0300720c */ /* 0x000fe40003f45320 */
[----:B------:R-:W-:Y:S01]  /*2da0*/  ISETP.NE.U32.AND P3, PT, R10, R4, PT ;  /* 0x000000040a00720c */ /* 0x000fe20003f65070 */
[----:B------:R-:W-:Y:S01]  /*2db0*/  VIADD R14, R14, 0x4 ;  /* 0x000000040e0e7836 */ /* 0x000fe20000000000 */
[----:B------:R-:W-:Y:S01]  /*2dc0*/  ISETP.GE.OR P2, PT, R12, R33, P2 ;  /* 0x000000210c00720c */ /* 0x000fe20001746670 */
[----:B------:R-:W-:Y:S01]  /*2dd0*/  VIADD R16, R24, 0x1 ;  /* 0x0000000118107836 */ /* 0x000fe20000000000 */
[----:B------:R-:W-:Y:S01]  /*2de0*/  ISETP.NE.AND.EX P3, PT, R11, R5, PT, P3 ;  /* 0x000000050b00720c */ /* 0x000fe20003f65330 */
[----:B------:R-:W-:-:S03]  /*2df0*/  @!P0 IMAD.MOV R16, RZ, RZ, R24 ;  /* 0x000000ffff108224 */ /* 0x000fc600078e0218 */
[----:B------:R-:W-:Y:S01]  /*2e00*/  ISETP.GE.OR P3, PT, R14, R33, P3 ;  /* 0x000000210e00720c */ /* 0x000fe20001f66670 */
[----:B------:R-:W-:Y:S02]  /*2e10*/  VIADD R17, R16, 0x1 ;  /* 0x0000000110117836 */ /* 0x000fe40000000000 */
[----:B------:R-:W-:-:S04]  /*2e20*/  @!P1 IMAD.MOV R17, RZ, RZ, R16 ;  /* 0x000000ffff119224 */ /* 0x000fc800078e0210 */
[----:B------:R-:W-:Y:S02]  /*2e30*/  VIADD R14, R17, 0x1 ;  /* 0x00000001110e7836 */ /* 0x000fe40000000000 */
[----:B------:R-:W-:-:S04]  /*2e40*/  @!P2 IMAD.MOV R14, RZ, RZ, R17 ;  /* 0x000000ffff0ea224 */ /* 0x000fc800078e0211 */
[----:B------:R-:W-:Y:S02]  /*2e50*/  VIADD R18, R14, 0x1 ;  /* 0x000000010e127836 */ /* 0x000fe40000000000 */
[----:B------:R-:W-:-:S05]  /*2e60*/  @!P3 IMAD.MOV R18, RZ, RZ, R14 ;  /* 0x000000ffff12b224 */ /* 0x000fca00078e020e */
[----:B------:R-:W0:Y:S02]  /*2e70*/  SHFL.UP P4, R21, R18, 0x1, RZ ;  /* 0x0420000012157989 */ /* 0x000e2400000800ff */
[----:B0-----:R-:W-:-:S05]  /*2e80*/  @P4 IMAD.IADD R21, R21, 0x1, R18 ;  /* 0x0000000115154824 */ /* 0x001fca00078e0212 */
[----:B------:R-:W0:Y:S02]  /*2e90*/  SHFL.UP P4, R12, R21, 0x2, RZ ;  /* 0x04400000150c7989 */ /* 0x000e2400000800ff */
[----:B0-----:R-:W-:-:S05]  /*2ea0*/  @P4 IMAD.IADD R12, R21, 0x1, R12 ;  /* 0x00000001150c4824 */ /* 0x001fca00078e020c */
[----:B------:R-:W0:Y:S02]  /*2eb0*/  SHFL.UP P4, R23, R12, 0x4, RZ ;  /* 0x048000000c177989 */ /* 0x000e2400000800ff */
[----:B0-----:R-:W-:-:S05]  /*2ec0*/  @P4 IMAD.IADD R23, R12, 0x1, R23 ;  /* 0x000000010c174824 */ /* 0x001fca00078e0217 */
[----:B------:R-:W0:Y:S01]  /*2ed0*/  SHFL.UP P4, R20, R23, 0x8, RZ ;  /* 0x0500000017147989 */ /* 0x000e2200000800ff */
[----:B------:R-:W-:Y:S01]  /*2ee0*/  ISETP.NE.AND P5, PT, R0, 0x1f, PT ;  /* 0x0000001f0000780c */ /* 0x000fe20003fa5270 */
[----:B0-----:R-:W-:-:S05]  /*2ef0*/  @P4 IMAD.IADD R20, R23, 0x1, R20 ;  /* 0x0000000117144824 */ /* 0x001fca00078e0214 */
[----:B------:R-:W0:Y:S07]  /*2f00*/  SHFL.UP P4, R25, R20, 0x10, RZ ;  /* 0x0600000014197989 */ /* 0x000e2e00000800ff */
[----:B------:R-:W-:Y:S01]  /*2f10*/  @!P5 LEA R22, R13, UR4, 0x2 ;  /* 0x000000040d16dc11 */ /* 0x000fe2000f8e10ff */
[----:B0-----:R-:W-:-:S05]  /*2f20*/  @P4 IMAD.IADD R25, R20, 0x1, R25 ;  /* 0x0000000114194824 */ /* 0x001fca00078e0219 */
[----:B------:R-:W-:Y:S01]  /*2f30*/  @!P5 STS [R22], R25 ;  /* 0x000000191600d388 */ /* 0x000fe20000000800 */
[----:B------:R-:W-:Y:S06]  /*2f40*/  BAR.SYNC.DEFER_BLOCKING 0x0 ;  /* 0x0000000000007b1d */ /* 0x000fec0000010000 */
[----:B------:R-:W0:Y:S01]  /*2f50*/  LDS.64 R12, [UR4] ;  /* 0x00000004ff0c7984 */ /* 0x000e220008000a00 */
[----:B------:R-:W-:Y:S01]  /*2f60*/  IMAD.IADD R18, R25, 0x1, -R18 ;  /* 0x0000000119127824 */ /* 0x000fe200078e0a12 */
[----:B------:R-:W-:Y:S01]  /*2f70*/  BAR.SYNC.DEFER_BLOCKING 0x0 ;  /* 0x0000000000007b1d */ /* 0x000fe20000010000 */
[----:B------:R-:W-:-:S02]  /*2f80*/  ISETP.NE.AND P6, PT, R0, RZ, PT ;  /* 0x000000ff0000720c */ /* 0x000fc40003fc5270 */
[----:B------:R-:W-:Y:S02]  /*2f90*/  ISETP.GE.U32.AND P4, PT, R19, 0x20, PT ;  /* 0x000000201300780c */ /* 0x000fe40003f86070 */
[----:B------:R-:W-:Y:S02]  /*2fa0*/  SEL R21, R18, RZ, P6 ;  /* 0x000000ff12157207 */ /* 0x000fe40003000000 */
[----:B------:R-:W-:Y:S02]  /*2fb0*/  ISETP.NE.AND P5, PT, R24, RZ, PT ;  /* 0x000000ff1800720c */ /* 0x000fe40003fa5270 */
[----:B0-----:R-:W-:-:S05]  /*2fc0*/  SEL R0, R12, RZ, P4 ;  /* 0x000000ff0c007207 */ /* 0x001fca0002000000 */
[----:B------:R-:W-:-:S04]  /*2fd0*/  IMAD.IADD R21, R0, 0x1, R21 ;  /* 0x0000000100157824 */ /* 0x000fc800078e0215 */
[--C-:B------:R-:W-:Y:S02]  /*2fe0*/  @P2 IMAD.IADD R18, R17, 0x1, R21.reuse ;  /* 0x0000000111122824 */ /* 0x100fe400078e0215 */
[----:B------:R-:W-:-:S03]  /*2ff0*/  @P0 IMAD.IADD R0, R24, 0x1, R21 ;  /* 0x0000000118000824 */ /* 0x000fc600078e0215 */
[----:B------:R-:W-:Y:S02]  /*3000*/  @P2 LEA R25, R18, UR4, 0x3 ;  /* 0x0000000412192c11 */ /* 0x000fe4000f8e18ff */
[----:B------:R-:W-:Y:S01]  /*3010*/  IADD3 R18, PT, PT, R13, R33, R12 ;  /* 0x000000210d127210 */ /* 0x000fe20007ffe00c */
[--C-:B------:R-:W-:Y:S01]  /*3020*/  @P1 IMAD.IADD R16, R16, 0x1, R21.reuse ;  /* 0x0000000110101824 */ /* 0x100fe200078e0215 */
[----:B------:R-:W-:Y:S01]  /*3030*/  @P5 LEA R17, R21, UR4, 0x3 ;  /* 0x0000000415115c11 */ /* 0x000fe2000f8e18ff */
[----:B------:R-:W-:Y:S01]  /*3040*/  @P3 IMAD.IADD R14, R14, 0x1, R21 ;  /* 0x000000010e0e3824 */ /* 0x000fe200078e0215 */
[----:B------:R-:W-:Y:S01]  /*3050*/  @P0 LEA R21, R0, UR4, 0x3 ;  /* 0x0000000400150c11 */ /* 0x000fe2000f8e18ff */
[----:B------:R-:W-:Y:S02]  /*3060*/  VIADD R18, R18, 0xfffffec0 ;  /* 0xfffffec012127836 */ /* 0x000fe40000000000 */
[----:B------:R0:W-:Y:S04]  /*3070*/  @P5 STS.64 [R17], R6 ;  /* 0x0000000611005388 */ /* 0x0001e80000000a00 */
[----:B------:R0:W-:Y:S01]  /*3080*/  @P0 STS.64 [R21], R8 ;  /* 0x0000000815000388 */ /* 0x0001e20000000a00 */
[----:B------:R-:W-:-:S02]  /*3090*/  ISETP.GE.AND P0, PT, R19, R18, PT ;  /* 0x000000121300720c */ /* 0x000fc40003f06270 */
[----:B------:R-:W-:Y:S02]  /*30a0*/  @P1 LEA R23, R16, UR4, 0x3 ;  /* 0x0000000410171c11 */ /* 0x000fe4000f8e18ff */
[----:B------:R-:W-:-:S03]  /*30b0*/  @P3 LEA R27, R14, UR4, 0x3 ;  /* 0x000000040e1b3c11 */ /* 0x000fc6000f8e18ff */
[----:B------:R0:W-:Y:S01]  /*30c0*/  @P1 STS.64 [R23], R2 ;  /* 0x0000000217001388 */ /* 0x0001e20000000a00 */
[----:B------:R-:W-:Y:S03]  /*30d0*/  BSSY.RECONVERGENT B0, `(.L_x_1053) ;  /* 0x000007d000007945 */ /* 0x000fe60003800200 */
[----:B------:R0:W-:Y:S04]  /*30e0*/  @P2 STS.64 [R25], R10 ;  /* 0x0000000a19002388 */ /* 0x0001e80000000a00 */
[----:B------:R0:W-:Y:S01]  /*30f0*/  @P3 STS.64 [R27], R4 ;  /* 0x000000041b003388 */ /* 0x0001e20000000a00 */
[----:B------:R-:W-:Y:S06]  /*3100*/  BAR.SYNC.DEFER_BLOCKING 0x0 ;  /* 0x0000000000007b1d */ /* 0x000fec0000010000 */
[----:B------:R-:W-:Y:S05]  /*3110*/  @P0 BRA `(.L_x_1054) ;  /* 0x0000000400e00947 */ /* 0x000fea0003800000 */
[----:B------:R-:W-:Y:S01]  /*3120*/  IADD3 R12, PT, PT, R13, UR6, R12 ;  /* 0x000000060d0c7c10 */ /* 0x000fe2000fffe00c */
[----:B------:R-:W-:Y:S03]  /*3130*/  BSSY.RECONVERGENT B1, `(.L_x_1055) ;  /* 0x000001a000017945 */ /* 0x000fe60003800200 */
[----:B------:R-:W-:-:S04]  /*3140*/  IADD3 R12, PT, PT, R12, -0x141, -R19 ;  /* 0xfffffebf0c0c7810 */ /* 0x000fc80007ffe813 */
[C---:B------:R-:W-:Y:S02]  /*3150*/  LOP3.LUT R0, R12.reuse, 0xc0, RZ, 0xc0, !PT ;  /* 0x000000c00c007812 */ /* 0x040fe400078ec0ff */
[----:B------:R-:W-:Y:S02]  /*3160*/  ISETP.GE.U32.AND P1, PT, R12, 0xc0, PT ;  /* 0x000000c00c00780c */ /* 0x000fe40003f26070 */
[----:B------:R-:W-:-:S13]  /*3170*/  ISETP.NE.AND P0, PT, R0, 0xc0, PT ;  /* 0x000000c00000780c */ /* 0x000fda0003f05270 */
[----:B------:R-:W-:Y:S05]  /*3180*/  @!P0 BRA `(.L_x_1056) ;  /* 0x0000000000508947 */ /* 0x000fea0003800000 */
[----:B0-----:R-:W0:Y:S01]  /*3190*/  LDC.64 R2, c[0x0][0x388] ;  /* 0x0000e200ff027b82 */ /* 0x001e220000000a00 */
        /* <DEDUP_REMOVED lines=9> */
.L_x_1057:
[----:B-1----:R0:W1:Y:S01]  /*3230*/  LDS.64 R2, [R15] ;  /* 0x000000000f027984 */ /* 0x0020620000000a00 */
        /* <DEDUP_REMOVED lines=9> */
.L_x_1056:
[----:B------:R-:W-:Y:S05]  /*32d0*/  BSYNC.RECONVERGENT B1 ;  /* 0x0000000000017941 */ /* 0x000fea0003800200 */
.L_x_1055:
[----:B------:R-:W-:Y:S05]  /*32e0*/  @!P1 BRA `(.L_x_1054) ;  /* 0x00000004006c9947 */ /* 0x000fea0003800000 */
[----:B01----:R-:W0:Y:S01]  /*32f0*/  LDC.64 R2, c[0x0][0x388] ;  /* 0x0000e200ff027b82 */ /* 0x003e220000000a00 */
        /* <DEDUP_REMOVED lines=12> */
.L_x_1060:
        /* <DEDUP_REMOVED lines=40> */
.L_x_1059:
[----:B------:R-:W-:Y:S05]  /*3640*/  BSYNC.RECONVERGENT B1 ;  /* 0x0000000000017941 */ /* 0x000fea0003800200 */
.L_x_1058:
        /* <DEDUP_REMOVED lines=27> */
.L_x_1062:
[----:B------:R-:W-:Y:S05]  /*3800*/  BSYNC.RECONVERGENT B1 ;  /* 0x0000000000017941 */ /* 0x000fea0003800200 */
.L_x_1061:
        /* <DEDUP_REMOVED lines=9> */
.L_x_1054:
[----:B------:R-:W-:Y:S05]  /*38a0*/  BSYNC.RECONVERGENT B0 ;  /* 0x0000000000007941 */ /* 0x000fea0003800200 */
.L_x_1053:
[----:B------:R-:W-:Y:S06]  /*38b0*/  BAR.SYNC.DEFER_BLOCKING 0x0 ;  /* 0x0000000000007b1d */ /* 0x000fec0000010000 */
[----:B------:R-:W-:Y:S05]  /*38c0*/  BRA `(.L_x_1063) ;  /* 0x0000001800b07947 */ /* 0x000fea0003800000 */
.L_x_1052:
        /* <DEDUP_REMOVED lines=20> */
[----:B------:R-:W-:-:S05]  /*3a10*/  IMAD.WIDE R6, R0, 0x8, R6 ;  /* 0x0000000800067825 */ /* 0x000fca00078e0206 */
[----:B------:R0:W3:Y:S01]  /*3a20*/  LDG.E.64.CONSTANT R12, desc[UR8][R6.64+-0x8] ;  /* 0xfffff808060c7981 */ /* 0x0000e2000c1e9b00 */
        /* <DEDUP_REMOVED lines=8> */
[----:B------:R-:W4:Y:S01]  /*3ab0*/  @!P1 LDG.E.64.CONSTANT R14, desc[UR8][R8.64+0x100] ;  /* 0x00010008080e9981 */ /* 0x000f22000c1e9b00 */
[----:B------:R-:W-:-:S03]  /*3ac0*/  IMAD.MOV.U32 R23, RZ, RZ, R5 ;  /* 0x000000ffff177224 */ /* 0x000fc600078e0005 */
[----:B------:R-:W5:Y:S04]  /*3ad0*/  @!P3 LDG.E.64.CONSTANT R18, desc[UR8][R8.64+0x200] ;  /* 0x000200080812b981 */ /* 0x000f68000c1e9b00 */
[----:B------:R-:W3:Y:S04]  /*3ae0*/  @!P4 LDG.E.64.CONSTANT R22, desc[UR8][R8.64+0x300] ;  /* 0x000300080816c981 */ /* 0x000ee8000c1e9b00 */
[----:B------:R-:W3:Y:S01]  /*3af0*/  @!P5 LDG.E.64.CONSTANT R4, desc[UR8][R8.64+0x400] ;  /* 0x000400080804d981 */ /* 0x000ee2000c1e9b00 */
[----:B------:R-:W1:Y:S01]  /*3b00*/  S2R R35, SR_LANEID ;  /* 0x0000000000237919 */ /* 0x000e620000000000 */
[----:B------:R-:W0:Y:S01]  /*3b10*/  S2UR UR5, SR_CgaCtaId ;  /* 0x00000000000579c3 */ /* 0x000e220000008800 */
[----:B------:R-:W-:Y:S01]  /*3b20*/  SHF.R.U32.HI R16, RZ, 0x5, R3 ;  /* 0x00000005ff107819 */ /* 0x000fe20000011603 */
[----:B------:R-:W-:-:S02]  /*3b30*/  UMOV UR4, 0x400 ;  /* 0x0000040000047882 */ /* 0x000fc40000000000 */
[----:B0-----:R-:W-:Y:S02]  /*3b40*/  ULEA UR4, UR5, UR4, 0x18 ;  /* 0x0000000405047291 */ /* 0x001fe4000f8ec0ff */
[----:B-1----:R-:W-:-:S05]  /*3b50*/  IMAD R0, R16, 0xa0, R35 ;  /* 0x000000a010007824 */ /* 0x002fca00078e0223 */
[----:B------:R-:W-:-:S05]  /*3b60*/  LEA R17, R0, UR4, 0x3 ;  /* 0x0000000400117c11 */ /* 0x000fca000f8e18ff */
[----:B------:R-:W-:Y:S01]  /*3b70*/  IMAD R0, R35, 0x20, R17 ;  /* 0x0000002023007824 */ /* 0x000fe200078e0211 */
[C---:B------:R-:W-:Y:S02]  /*3b80*/  LEA R25, R3.reuse, UR4, 0x3 ;  /* 0x0000000403197c11 */ /* 0x040fe4000f8e18ff */
[----:B------:R-:W-:Y:S01]  /*3b90*/  ISETP.NE.AND P0, PT, R3, RZ, PT ;  /* 0x000000ff0300720c */ /* 0x000fe20003f05270 */
[----:B--2---:R-:W-:Y:S04]  /*3ba0*/  STS.64 [R17], R10 ;  /* 0x0000000a11007388 */ /* 0x004fe80000000a00 */
[----:B----4-:R-:W-:Y:S04]  /*3bb0*/  STS.64 [R17+0x100], R14 ;  /* 0x0001000e11007388 */ /* 0x010fe80000000a00 */
[----:B-----5:R-:W-:Y:S04]  /*3bc0*/  STS.64 [R17+0x200], R18 ;  /* 0x0002001211007388 */ /* 0x020fe80000000a00 */
[----:B---3--:R-:W-:Y:S04]  /*3bd0*/  STS.64 [R17+0x300], R22 ;  /* 0x0003001611007388 */ /* 0x008fe80000000a00 */
[----:B------:R-:W-:Y:S01]  /*3be0*/  STS.64 [R17+0x400], R4 ;  /* 0x0004000411007388 */ /* 0x000fe20000000a00 */
[----:B------:R-:W-:-:S03]  /*3bf0*/  NOP ;  /* 0x0000000000007918 */ /* 0x000fc60000000000 */
[----:B------:R-:W0:Y:S04]  /*3c00*/  LDS.64 R6, [R0+0x20] ;  /* 0x0000200000067984 */ /* 0x000e280000000a00 */
[----:B------:R-:W-:Y:S04]  /*3c10*/  LDS.64 R8, [R0] ;  /* 0x0000000000087984 */ /* 0x000fe80000000a00 */
[----:B------:R-:W1:Y:S04]  /*3c20*/  LDS.64 R10, [R0+0x8] ;  /* 0x00000800000a7984 */ /* 0x000e680000000a00 */
[----:B------:R-:W2:Y:S04]  /*3c30*/  LDS.64 R14, [R0+0x10] ;  /* 0x00001000000e7984 */ /* 0x000ea80000000a00 */
[----:B------:R3:W4:Y:S01]  /*3c40*/  LDS.64 R20, [R0+0x18] ;  /* 0x0000180000147984 */ /* 0x0007220000000a00 */
[----:B------:R-:W-:Y:S06]  /*3c50*/  BAR.SYNC.DEFER_BLOCKING 0x0 ;  /* 0x0000000000007b1d */ /* 0x000fec0000010000 */
[----:B0-----:R-:W-:Y:S02]  /*3c60*/  STS.64 [R25+0x230], R6 ;  /* 0x0002300619007388 */ /* 0x001fe40000000a00 */
[----:B------:R-:W-:Y:S06]  /*3c70*/  BAR.SYNC.DEFER_BLOCKING 0x0 ;  /* 0x0000000000007b1d */ /* 0x000fec0000010000 */
[----:B------:R-:W0:Y:S01]  /*3c80*/  @P0 LDS.64 R12, [R25+0x228] ;  /* 0x00022800190c0984 */ /* 0x000e220000000a00 */
[----:B------:R-:W-:Y:S01]  /*3c90*/  IMAD R4, R3, 0x5, RZ ;  /* 0x0000000503047824 */ /* 0x000fe200078e02ff */
[----:B-1----:R-:W-:-:S02]  /*3ca0*/  ISETP.NE.U32.AND P1, PT, R8, R10, PT ;  /* 0x0000000a0800720c */ /* 0x002fc40003f25070 */
[----:B--2---:R-:W-:Y:S01]  /*3cb0*/  ISETP.NE.U32.AND P3, PT, R10, R14, PT ;  /* 0x0000000e0a00720c */ /* 0x004fe20003f65070 */
[C---:B------:R-:W-:Y:S01]  /*3cc0*/  VIADD R2, R4.reuse, 0x1 ;  /* 0x0000000104027836 */ /* 0x040fe20000000000 */
[----:B------:R-:W-:Y:S01]  /*3cd0*/  BAR.SYNC.DEFER_BLOCKING 0x0 ;  /* 0x0000000000007b1d */ /* 0x000fe20000010000 */
[----:B------:R-:W-:Y:S01]  /*3ce0*/  ISETP.NE.AND.EX P1, PT, R9, R11, PT, P1 ;  /* 0x0000000b0900720c */ /* 0x000fe20003f25310 */
[----:B---3--:R-:W-:Y:S01]  /*3cf0*/  VIADD R0, R4, 0x2 ;  /* 0x0000000204007836 */ /* 0x008fe20000000000 */
[----:B------:R-:W-:Y:S02]  /*3d00*/  ISETP.NE.AND.EX P3, PT, R11, R15, PT, P3 ;  /* 0x0000000f0b00720c */ /* 0x000fe40003f65330 */
[-C--:B------:R-:W-:Y:S02]  /*3d10*/  ISETP.GE.OR P1, PT, R2, R33.reuse, P1 ;  /* 0x000000210200720c */ /* 0x080fe40000f26670 */
[----:B----4-:R-:W-:Y:S02]  /*3d20*/  ISETP.NE.U32.AND P4, PT, R14, R20, PT ;  /* 0x000000140e00720c */ /* 0x010fe40003f85070 */
[----:B------:R-:W-:Y:S01]  /*3d30*/  ISETP.GE.OR P3, PT, R0, R33, P3 ;  /* 0x000000210000720c */ /* 0x000fe20001f66670 */
[----:B------:R-:W-:Y:S01]  /*3d40*/  VIADD R0, R4, 0x3 ;  /* 0x0000000304007836 */ /* 0x000fe20000000000 */
[----:B------:R-:W-:-:S02]  /*3d50*/  ISETP.NE.AND.EX P4, PT, R15, R21, PT, P4 ;  /* 0x000000150f00720c */ /* 0x000fc40003f85340 */
[----:B------:R-:W-:Y:S02]  /*3d60*/  ISETP.NE.U32.AND P5, PT, R20, R6, PT ;  /* 0x000000061400720c */ /* 0x000fe40003fa5070 */
[----:B------:R-:W-:Y:S02]  /*3d70*/  ISETP.GE.OR P4, PT, R0, R33, P4 ;  /* 0x000000210000720c */ /* 0x000fe40002786670 */
[----:B------:R-:W-:Y:S02]  /*3d80*/  ISETP.NE.AND.EX P5, PT, R21, R7, PT, P5 ;  /* 0x000000071500720c */ /* 0x000fe40003fa5350 */
[----:B0-----:R-:W-:-:S04]  /*3d90*/  ISETP.NE.U32.AND P2, PT, R12, R8, PT ;  /* 0x000000080c00720c */ /* 0x001fc80003f45070 */
[----:B------:R-:W-:-:S04]  /*3da0*/  ISETP.NE.AND.EX P2, PT, R13, R9, PT, P2 ;  /* 0x000000090d00720c */ /* 0x000fc80003f45320 */
[C---:B------:R-:W-:Y:S01]  /*3db0*/  ISETP.GE.OR P2, PT, R4.reuse, R33, P2 ;  /* 0x000000210400720c */ /* 0x040fe20001746670 */
[----:B------:R-:W-:-:S03]  /*3dc0*/  VIADD R4, R4, 0x4 ;  /* 0x0000000404047836 */ /* 0x000fc60000000000 */
[----:B------:R-:W-:Y:S02]  /*3dd0*/  SEL R32, RZ, 0x1, !P2 ;  /* 0x00000001ff207807 */ /* 0x000fe40005000000 */
[----:B------:R-:W-:-:S03]  /*3de0*/  ISETP.GE.OR P5, PT, R4, R33, P5 ;  /* 0x000000210400720c */ /* 0x000fc60002fa6670 */
[----:B------:R-:W-:Y:S02]  /*3df0*/  VIADD R29, R32, 0x1 ;  /* 0x00000001201d7836 */ /* 0x000fe40000000000 */
[----:B------:R-:W-:-:S04]  /*3e00*/  @!P1 IMAD.MOV R29, RZ, RZ, R32 ;  /* 0x000000ffff1d9224 */ /* 0x000fc800078e0220 */
        /* <DEDUP_REMOVED lines=22> */
[----:B------:R-:W-:Y:S02]  /*3f70*/  ISETP.GT.U32.AND P6, PT, R3, 0x1f, PT ;  /* 0x0000001f0300780c */ /* 0x000fe40003fc4070 */
[----:B------:R-:W-:-:S04]  /*3f80*/  ISETP.NE.AND P0, PT, R35, RZ, PT ;  /* 0x000000ff2300720c */ /* 0x000fc80003f05270 */
[----:B------:R-:W-:Y:S02]  /*3f90*/  SEL R5, R4, RZ, P0 ;  /* 0x000000ff04057207 */ /* 0x000fe40000000000 */
[----:B------:R-:W-:-:S03]  /*3fa0*/  ISETP.GE.U32.AND P0, PT, R3, 0x20, PT ;  /* 0x000000200300780c */ /* 0x000fc60003f06070 */
[C---:B0-----:R-:W-:Y:S02]  /*3fb0*/  IMAD.IADD R5, R16.reuse, 0x1, R5 ;  /* 0x0000000110057824 */ /* 0x041fe400078e0205 */
        /* <DEDUP_REMOVED lines=16> */
.L_x_1065:
[----:B------:R-:W-:Y:S05]  /*40c0*/  NANOSLEEP 0x1c2 ;  /* 0x000001c20000795d */ /* 0x000fea0003800000 */
[----:B------:R-:W-:Y:S01]  /*40d0*/  NOP ;  /* 0x0000000000007918 */ /* 0x000fe20000000000 */
.L_x_1066:
[----:B------:R-:W-:-:S05]  /*40e0*/  IMAD.WIDE R12, R13, 0x8, R36 ;  /* 0x000000080d0c7825 */ /* 0x000fca00078e0224 */
[----:B------:R-:W3:Y:S01]  /*40f0*/  LD.E.64.STRONG.GPU R18, desc[UR8][R12.64+0x100] ;  /* 0x000100080c127980 */ /* 0x000ee2000c10fb00 */
[----:B------:R-:W-:Y:S01]  /*4100*/  UMOV UR5, 0xffffffff ;  /* 0xffffffff00057882 */ /* 0x000fe20000000000 */
[----:B---3--:R-:W-:Y:S02]  /*4110*/  ISETP.NE.AND P0, PT, R18, 0x63, PT ;  /* 0x000000631200780c */ /* 0x008fe40003f05270 */
[----:B------:R-:W-:Y:S11]  /*4120*/  BRA.DIV UR5, `(.L_x_1067) ;  /* 0x0000001e05187947 */ /* 0x000ff6000b800000 */
[----:B------:R-:W-:-:S13]  /*4130*/  VOTE.ANY P0, !P0 ;  /* 0x0000000000ff7806 */ /* 0x000fda0004000100 */
.L_x_1125:
[----:B------:R-:W-:Y:S05]  /*4140*/  @!P0 BRA `(.L_x_1068) ;  /* 0x0000000000308947 */ /* 0x000fea0003800000 */
.L_x_1072:
[----:B------:R-:W-:Y:S05]  /*4150*/  YIELD ;  /* 0x0000000000007946 */ /* 0x000fea0003800000 */
[----:B------:R-:W-:Y:S05]  /*4160*/  @P6 BRA `(.L_x_1069) ;  /* 0x0000000000086947 */ /* 0x000fea0003800000 */
[----:B------:R0:W-:Y:S06]  /*4170*/  MEMBAR.SC.CTA ;  /* 0x0000000000007992 */ /* 0x0001ec0000000000 */
[----:B0-----:R-:W-:Y:S05]  /*4180*/  BRA `(.L_x_1070) ;  /* 0x0000000000087947 */ /* 0x001fea0003800000 */
.L_x_1069:
[----:B------:R-:W-:Y:S05]  /*4190*/  NANOSLEEP 0x15e ;  /* 0x0000015e0000795d */ /* 0x000fea0003800000 */
[----:B------:R-:W-:Y:S01]  /*41a0*/  NOP ;  /* 0x0000000000007918 */ /* 0x000fe20000000000 */
.L_x_1070:
[----:B------:R-:W3:Y:S01]  /*41b0*/  LD.E.64.STRONG.GPU R18, desc[UR8][R12.64+0x100] ;  /* 0x000100080c127980 */ /* 0x000ee2000c10fb00 */
[----:B------:R-:W-:Y:S01]  /*41c0*/  UMOV UR5, 0xffffffff ;  /* 0xffffffff00057882 */ /* 0x000fe20000000000 */
[----:B---3--:R-:W-:Y:S02]  /*41d0*/  ISETP.NE.AND P0, PT, R18, 0x63, PT ;  /* 0x000000631200780c */ /* 0x008fe40003f05270 */
[----:B------:R-:W-:Y:S11]  /*41e0*/  BRA.DIV UR5, `(.L_x_1071) ;  /* 0x0000001e05087947 */ /* 0x000ff6000b800000 */
[----:B------:R-:W-:-:S13]  /*41f0*/  VOTE.ANY P0, !P0 ;  /* 0x0000000000ff7806 */ /* 0x000fda0004000100 */
.L_x_1128:
[----:B------:R-:W-:Y:S05]  /*4200*/  @P0 BRA `(.L_x_1072) ;  /* 0xfffffffc00d00947 */ /* 0x000fea000383ffff */
.L_x_1068:
[----:B------:R-:W-:Y:S01]  /*4210*/  UMOV UR5, 0xffffffff ;  /* 0xffffffff00057882 */ /* 0x000fe20000000000 */
[----:B------:R-:W-:Y:S02]  /*4220*/  ISETP.NE.AND P6, PT, R18, 0x65, PT ;  /* 0x000000651200780c */ /* 0x000fe40003fc5270 */
[----:B------:R-:W-:Y:S11]  /*4230*/  BRA.DIV UR5, `(.L_x_1073) ;  /* 0x0000001e05147947 */ /* 0x000ff6000b800000 */
[----:B------:R-:W0:Y:S01]  /*4240*/  S2R R5, SR_GEMASK ;  /* 0x0000000000057919 */ /* 0x000e220000003c00 */
[----:B------:R-:W-:Y:S01]  /*4250*/  VOTE.ANY R30, PT, !P6 ;  /* 0x00000000001e7806 */ /* 0x000fe200070e0100 */
[C---:B------:R-:W-:Y:S02]  /*4260*/  VIADD R22, R35.reuse, 0x2 ;  /* 0x0000000223167836 */ /* 0x040fe40000000000 */
[C---:B--2---:R-:W-:Y:S01]  /*4270*/  VIADD R16, R35.reuse, 0x4 ;  /* 0x0000000423107836 */ /* 0x044fe20000000000 */
[----:B------:R-:W1:Y:S01]  /*4280*/  S2R R27, SR_CTAID.X ;  /* 0x00000000001b7919 */ /* 0x000e620000002500 */
[----:B------:R-:W-:Y:S01]  /*4290*/  VIADD R24, R35, 0x10 ;  /* 0x0000001023187836 */ /* 0x000fe20000000000 */
[----:B0-----:R-:W-:-:S05]  /*42a0*/  LOP3.LUT R30, R30, 0x80000000, R5, 0xec, !PT ;  /* 0x800000001e1e7812 */ /* 0x001fca00078eec05 */
[----:B------:R-:W-:-:S05]  /*42b0*/  VIADD R5, R30, 0xffffffff ;  /* 0xffffffff1e057836 */ /* 0x000fca0000000000 */
[----:B------:R-:W-:-:S04]  /*42c0*/  LOP3.LUT R5, R30, R5, RZ, 0xc, !PT ;  /* 0x000000051e057212 */ /* 0x000fc800078e0cff */
[----:B------:R0:W2:Y:S02]  /*42d0*/  POPC R28, R5 ;  /* 0x00000005001c7309 */ /* 0x0000a40000000000 */
[C---:B0-----:R-:W-:Y:S01]  /*42e0*/  VIADD R5, R35.reuse, 0x8 ;  /* 0x0000000823057836 */ /* 0x041fe20000000000 */
[----:B--2---:R-:W0:Y:S01]  /*42f0*/  SHFL.DOWN PT, R31, R19, 0x1, R28 ;  /* 0x08200000131f7989 */ /* 0x004e2200000e001c */
        /* <DEDUP_REMOVED lines=12> */
[----:B------:R-:W-:Y:S02]  /*43c0*/  IMAD.IADD R26, R25, 0x1, R12 ;  /* 0x00000001191a7824 */ /* 0x000fe400078e020c */
[----:B------:R-:W0:Y:S03]  /*43d0*/  LDC.64 R12, c[0x0][0x3a8] ;  /* 0x0000ea00ff0c7b82 */ /* 0x000e260000000a00 */
[----:B------:R-:W2:Y:S02]  /*43e0*/  SHFL.DOWN PT, R31, R26, 0x8, R28 ;  /* 0x090000001a1f7989 */ /* 0x000ea400000e001c */
[----:B--2---:R-:W-:Y:S02]  /*43f0*/  SEL R19, R31, RZ, !P0 ;  /* 0x000000ff1f137207 */ /* 0x004fe40004000000 */
[----:B------:R-:W-:-:S03]  /*4400*/  ISETP.NE.AND P0, PT, R18, 0x65, PT ;  /* 0x000000651200780c */ /* 0x000fc60003f05270 */
[----:B------:R-:W-:-:S05]  /*4410*/  IMAD.IADD R19, R26, 0x1, R19 ;  /* 0x000000011a137824 */ /* 0x000fca00078e0213 */
[----:B------:R-:W2:Y:S05]  /*4420*/  SHFL.DOWN PT, R31, R19, 0x10, R28 ;  /* 0x0a000000131f7989 */ /* 0x000eaa00000e001c */
[----:B------:R-:W-:Y:S02]  /*4430*/  VOTE.ALL P0, P0 ;  /* 0x0000000000ff7806 */ /* 0x000fe40000000000 */
[----:B--2---:R-:W-:Y:S02]  /*4440*/  SEL R18, R31, RZ, !P6 ;  /* 0x000000ff1f127207 */ /* 0x004fe40007000000 */
[----:B0-----:R-:W-:Y:S02]  /*4450*/  IADD3 R23, P6, PT, R12, 0x100, RZ ;  /* 0x000001000c177810 */ /* 0x001fe40007fde0ff */
[----:B------:R-:W-:Y:S01]  /*4460*/  LOP3.LUT R12, RZ, R3, RZ, 0x33, !PT ;  /* 0x00000003ff0c7212 */ /* 0x000fe200078e33ff */
[----:B------:R-:W-:-:S02]  /*4470*/  IMAD.IADD R25, R19, 0x1, R18 ;  /* 0x0000000113197824 */ /* 0x000fc400078e0212 */
[----:B------:R-:W-:Y:S02]  /*4480*/  IMAD.X R26, RZ, RZ, R13, P6 ;  /* 0x000000ffff1a7224 */ /* 0x000fe400030e060d */
[----:B-1----:R-:W-:-:S07]  /*4490*/  IMAD.IADD R28, R27, 0x1, R12 ;  /* 0x000000011b1c7824 */ /* 0x002fce00078e020c */
.L_x_1137:
[----:B------:R-:W-:Y:S05]  /*44a0*/  @!P0 BRA `(.L_x_1074) ;  /* 0x0000000000e08947 */ /* 0x000fea0003800000 */
.L_x_1082:
        /* <DEDUP_REMOVED lines=9> */
.L_x_1140:
[----:B------:R-:W-:Y:S05]  /*4540*/  @!P0 BRA `(.L_x_1076) ;  /* 0x0000000000348947 */ /* 0x000fea0003800000 */
[----:B------:R-:W-:-:S13]  /*4550*/  ISETP.GT.U32.AND P6, PT, R4, 0x1f3, PT ;  /* 0x000001f30400780c */ /* 0x000fda0003fc4070 */
.L_x_1080:
[----:B------:R-:W-:Y:S05]  /*4560*/  YIELD ;  /* 0x0000000000007946 */ /* 0x000fea0003800000 */
[----:B------:R-:W-:Y:S05]  /*4570*/  @P6 BRA `(.L_x_1077) ;  /* 0x0000000000086947 */ /* 0x000fea0003800000 */
[----:B------:R0:W-:Y:S06]  /*4580*/  MEMBAR.SC.CTA ;  /* 0x0000000000007992 */ /* 0x0001ec0000000000 */
[----:B0-----:R-:W-:Y:S05]  /*4590*/  BRA `(.L_x_1078) ;  /* 0x0000000000087947 */ /* 0x001fea0003800000 */
.L_x_1077:
[----:B------:R-:W-:Y:S05]  /*45a0*/  NANOSLEEP 0x15e ;  /* 0x0000015e0000795d */ /* 0x000fea0003800000 */
[----:B------:R-:W-:Y:S01]  /*45b0*/  NOP ;  /* 0x0000000000007918 */ /* 0x000fe20000000000 */
.L_x_1078:
[----:B------:R-:W2:Y:S01]  /*45c0*/  LD.E.64.STRONG.GPU R18, desc[UR8][R12.64+-0x100] ;  /* 0xffff00080c127980 */ /* 0x000ea2000c10fb00 */
[----:B------:R-:W-:Y:S01]  /*45d0*/  UMOV UR5, 0xffffffff ;  /* 0xffffffff00057882 */ /* 0x000fe20000000000 */
[----:B--2---:R-:W-:Y:S02]  /*45e0*/  ISETP.NE.AND P0, PT, R18, 0x63, PT ;  /* 0x000000631200780c */ /* 0x004fe40003f05270 */
[----:B------:R-:W-:Y:S11]  /*45f0*/  BRA.DIV UR5, `(.L_x_1079) ;  /* 0x0000001e05587947 */ /* 0x000ff6000b800000 */
[----:B------:R-:W-:-:S13]  /*4600*/  VOTE.ANY P0, !P0 ;  /* 0x0000000000ff7806 */ /* 0x000fda0004000100 */
.L_x_1143:
[----:B------:R-:W-:Y:S05]  /*4610*/  @P0 BRA `(.L_x_1080) ;  /* 0xfffffffc00d00947 */ /* 0x000fea000383ffff */
.L_x_1076:
[----:B------:R-:W-:Y:S01]  /*4620*/  UMOV UR5, 0xffffffff ;  /* 0xffffffff00057882 */ /* 0x000fe20000000000 */
[----:B------:R-:W-:Y:S02]  /*4630*/  ISETP.NE.AND P6, PT, R18, 0x65, PT ;  /* 0x000000651200780c */ /* 0x000fe40003fc5270 */
[----:B------:R-:W-:Y:S11]  /*4640*/  BRA.DIV UR5, `(.L_x_1081) ;  /* 0x0000001e05647947 */ /* 0x000ff6000b800000 */
[----:B------:R-:W0:Y:S01]  /*4650*/  S2R R12, SR_GEMASK ;  /* 0x00000000000c7919 */ /* 0x000e220000003c00 */
[----:B------:R-:W-:Y:S01]  /*4660*/  VOTE.ANY R30, PT, !P6 ;  /* 0x00000000001e7806 */ /* 0x000fe200070e0100 */
[----:B------:R-:W-:-:S03]  /*4670*/  VIADD R28, R28, 0xffffffe0 ;  /* 0xffffffe01c1c7836 */ /* 0x000fc60000000000 */
[----:B0-----:R-:W-:-:S05]  /*4680*/  LOP3.LUT R30, R30, 0x80000000, R12, 0xec, !PT ;  /* 0x800000001e1e7812 */ /* 0x001fca00078eec0c */
        /* <DEDUP_REMOVED lines=25> */
.L_x_1152:
[----:B------:R-:W-:Y:S05]  /*4820*/  @P0 BRA `(.L_x_1082) ;  /* 0xfffffffc00200947 */ /* 0x000fea000383ffff */
.L_x_1074:
        /* <DEDUP_REMOVED lines=16> */
.L_x_1064:
[----:B------:R-:W-:Y:S05]  /*4930*/  WARPSYNC.ALL ;  /* 0x0000000000007948 */ /* 0x000fea0003800000 */
[----:B------:R-:W-:Y:S01]  /*4940*/  ISETP.NE.AND P0, PT, R3, RZ, PT ;  /* 0x000000ff0300720c */ /* 0x000fe20003f05270 */
[----:B------:R-:W0:Y:S08]  /*4950*/  S2UR UR5, SR_CgaCtaId ;  /* 0x00000000000579c3 */ /* 0x000e300000008800 */
[----:B------:R-:W-:Y:S01]  /*4960*/  BAR.SYNC.DEFER_BLOCKING 0x0 ;  /* 0x0000000000007b1d */ /* 0x000fe20000010000 */
[----:B------:R-:W-:-:S05]  /*4970*/  IADD3 R33, PT, PT, -R33, 0x140, RZ ;  /* 0x0000014021217810 */ /* 0x000fca0007ffe1ff */
[----:B------:R-:W-:Y:S01]  /*4980*/  UMOV UR4, 0x400 ;  /* 0x0000040000047882 */ /* 0x000fe20000000000 */
[----:B------:R-:W-:Y:S01]  /*4990*/  BSSY.RECONVERGENT B0, `(.L_x_1083) ;  /* 0x000009e000007945 */ /* 0x000fe20003800200 */
[----:B0-----:R-:W-:-:S09]  /*49a0*/  ULEA UR4, UR5, UR4, 0x18 ;  /* 0x0000000405047291 */ /* 0x001fd2000f8ec0ff */
[----:B--2---:R-:W0:Y:S04]  /*49b0*/  @P0 LDS R4, [UR4+0xc] ;  /* 0x00000c04ff040984 */ /* 0x004e280008000800 */
[----:B------:R-:W1:Y:S01]  /*49c0*/  LDS.128 R16, [UR4+0x20] ;  /* 0x00002004ff107984 */ /* 0x000e620008000c00 */
[----:B0-----:R-:W-:-:S04]  /*49d0*/  @P0 IMAD.IADD R5, R5, 0x1, R4 ;  /* 0x0000000105050824 */ /* 0x001fc800078e0204 */
[--C-:B------:R-:W-:Y:S01]  /*49e0*/  IMAD.IADD R4, R29, 0x1, R5.reuse ;  /* 0x000000011d047824 */ /* 0x100fe200078e0205 */
[----:B-1----:R-:W-:Y:S01]  /*49f0*/  @P1 IADD3 R32, PT, PT, -R17, R5, R32 ;  /* 0x0000000511201210 */ /* 0x002fe20007ffe120 */
[----:B------:R-:W-:Y:S02]  /*4a00*/  IMAD.IADD R16, R0, 0x1, R5 ;  /* 0x0000000100107824 */ /* 0x000fe400078e0205 */
[----:B------:R-:W-:Y:S01]  /*4a10*/  @P3 IMAD.IADD R0, R4, 0x1, -R17 ;  /* 0x0000000104003824 */ /* 0x000fe200078e0a11 */
[----:B------:R-:W-:Y:S01]  /*4a20*/  @P1 LEA R13, R32, UR4, 0x3 ;  /* 0x00000004200d1c11 */ /* 0x000fe2000f8e18ff */
[----:B------:R-:W-:Y:S02]  /*4a30*/  IMAD.IADD R12, R2, 0x1, R5 ;  /* 0x00000001020c7824 */ /* 0x000fe400078e0205 */
[----:B------:R-:W-:Y:S01]  /*4a40*/  @P2 IMAD.IADD R2, R5, 0x1, -R17 ;  /* 0x0000000105022824 */ /* 0x000fe200078e0a11 */
[----:B------:R-:W-:Y:S01]  /*4a50*/  @P3 LEA R23, R0, UR4, 0x3 ;  /* 0x0000000400173c11 */ /* 0x000fe2000f8e18ff */
[----:B------:R-:W-:-:S02]  /*4a60*/  IMAD.IADD R0, R19, 0x1, -R33 ;  /* 0x0000000113007824 */ /* 0x000fc400078e0a21 */
[--C-:B------:R-:W-:Y:S01]  /*4a70*/  @P5 IMAD.IADD R4, R16, 0x1, -R17.reuse ;  /* 0x0000000110045824 */ /* 0x100fe200078e0a11 */
[----:B------:R-:W-:Y:S01]  /*4a80*/  @P2 LEA R5, R2, UR4, 0x3 ;  /* 0x0000000402052c11 */ /* 0x000fe2000f8e18ff */
[----:B------:R-:W-:Y:S01]  /*4a90*/  BAR.SYNC.DEFER_BLOCKING 0x0 ;  /* 0x0000000000007b1d */ /* 0x000fe20000010000 */
[----:B------:R-:W-:Y:S01]  /*4aa0*/  @P4 IMAD.IADD R2, R12, 0x1, -R17 ;  /* 0x000000010c024824 */ /* 0x000fe200078e0a11 */
[----:B------:R-:W-:Y:S01]  /*4ab0*/  ISETP.GE.AND P0, PT, R3, R0, PT ;  /* 0x000000000300720c */ /* 0x000fe20003f06270 */
[----:B------:R-:W-:Y:S01]  /*4ac0*/  IMAD.IADD R18, R18, 0x1, -R33 ;  /* 0x0000000112127824 */ /* 0x000fe200078e0a21 */
[----:B------:R-:W-:Y:S02]  /*4ad0*/  @P5 LEA R27, R4, UR4, 0x3 ;  /* 0x00000004041b5c11 */ /* 0x000fe4000f8e18ff */
[----:B------:R-:W-:Y:S01]  /*4ae0*/  @P4 LEA R25, R2, UR4, 0x3 ;  /* 0x0000000402194c11 */ /* 0x000fe2000f8e18ff */
[----:B------:R0:W-:Y:S04]  /*4af0*/  @P2 STS.64 [R5], R8 ;  /* 0x0000000805002388 */ /* 0x0001e80000000a00 */
[----:B------:R0:W-:Y:S04]  /*4b00*/  @P1 STS.64 [R13], R10 ;  /* 0x0000000a0d001388 */ /* 0x0001e80000000a00 */
[----:B------:R0:W-:Y:S04]  /*4b10*/  @P3 STS.64 [R23], R14 ;  /* 0x0000000e17003388 */ /* 0x0001e80000000a00 */
[----:B------:R0:W-:Y:S04]  /*4b20*/  @P4 STS.64 [R25], R20 ;  /* 0x0000001419004388 */ /* 0x0001e80000000a00 */
[----:B------:R0:W-:Y:S01]  /*4b30*/  @P5 STS.64 [R27], R6 ;  /* 0x000000061b005388 */ /* 0x0001e20000000a00 */
[----:B------:R-:W-:Y:S06]  /*4b40*/  BAR.SYNC.DEFER_BLOCKING 0x0 ;  /* 0x0000000000007b1d */ /* 0x000fec0000010000 */
[----:B------:R-:W-:Y:S05]  /*4b50*/  @P0 BRA `(.L_x_1084) ;  /* 0x0000000800040947 */ /* 0x000fea0003800000 */
[----:B------:R-:W1:Y:S01]  /*4b60*/  S2R R22, SR_CTAID.X ;  /* 0x0000000000167919 */ /* 0x000e620000002500 */
[----:B------:R-:W2:Y:S01]  /*4b70*/  LDCU UR5, c[0x0][0x3a0] ;  /* 0x00007400ff0577ac */ /* 0x000ea20008000800 */
[----:B------:R-:W-:Y:S01]  /*4b80*/  BSSY.RECONVERGENT B1, `(.L_x_1085) ;  /* 0x000001a000017945 */ /* 0x000fe20003800200 */
[----:B-1----:R-:W-:-:S04]  /*4b90*/  IMAD R2, R22, 0x140, RZ ;  /* 0x0000014016027824 */ /* 0x002fc800078e02ff */
[----:B------:R-:W-:-:S05]  /*4ba0*/  IMAD.IADD R2, R2, 0x1, R3 ;  /* 0x0000000102027824 */ /* 0x000fca00078e0203 */
[----:B--2---:R-:W-:-:S05]  /*4bb0*/  IADD3 R2, PT, PT, -R2, UR5, R19 ;  /* 0x0000000502027c10 */ /* 0x004fca000fffe113 */
[----:B------:R-:W-:-:S05]  /*4bc0*/  VIADD R2, R2, 0xfffffebf ;  /* 0xfffffebf02027836 */ /* 0x000fca0000000000 */
[C---:B------:R-:W-:Y:S02]  /*4bd0*/  LOP3.LUT R4, R2.reuse, 0xc0, RZ, 0xc0, !PT ;  /* 0x000000c002047812 */ /* 0x040fe400078ec0ff */
[----:B------:R-:W-:Y:S02]  /*4be0*/  ISETP.GE.U32.AND P1, PT, R2, 0xc0, PT ;  /* 0x000000c00200780c */ /* 0x000fe40003f26070 */
[----:B------:R-:W-:-:S13]  /*4bf0*/  ISETP.NE.AND P0, PT, R4, 0xc0, PT ;  /* 0x000000c00400780c */ /* 0x000fda0003f05270 */
[----:B------:R-:W-:Y:S05]  /*4c00*/  @!P0 BRA `(.L_x_1086) ;  /* 0x0000000000448947 */ /* 0x000fea0003800000 */
[----:B0-----:R-:W0:Y:S01]  /*4c10*/  LDC.64 R8, c[0x0][0x388] ;  /* 0x0000e200ff087b82 */ /* 0x001e220000000a00 */
        /* <DEDUP_REMOVED lines=8> */
.L_x_1087:
        /* <DEDUP_REMOVED lines=8> */
.L_x_1086:
[----:B------:R-:W-:Y:S05]  /*4d20*/  BSYNC.RECONVERGENT B1 ;  /* 0x0000000000017941 */ /* 0x000fea0003800200 */
.L_x_1085:
[----:B------:R-:W-:Y:S05]  /*4d30*/  @!P1 BRA `(.L_x_1084) ;  /* 0x00000004008c9947 */ /* 0x000fea0003800000 */
[----:B------:R-:W2:Y:S01]  /*4d40*/  LDCU.64 UR6, c[0x0][0x388] ;  /* 0x00007100ff0677ac */ /* 0x000ea20008000a00 */
[----:B------:R-:W-:Y:S01]  /*4d50*/  IMAD.IADD R2, R0, 0x1, -R3 ;  /* 0x0000000100027824 */ /* 0x000fe200078e0a03 */
[----:B------:R-:W-:Y:S01]  /*4d60*/  BSSY.RECONVERGENT B1, `(.L_x_1088) ;  /* 0x0000039000017945 */ /* 0x000fe20003800200 */
[C---:B------:R-:W-:Y:S01]  /*4d70*/  IMAD.IADD R19, R3.reuse, 0x1, R17 ;  /* 0x0000000103137824 */ /* 0x040fe200078e0211 */
[----:B------:R-:W-:Y:S02]  /*4d80*/  PLOP3.LUT P0, PT, PT, PT, PT, 0x80, 0x8 ;  /* 0x000000000008781c */ /* 0x000fe40003f0f070 */
[----:B------:R-:W-:Y:S02]  /*4d90*/  ISETP.GT.AND P1, PT, R2, 0x300, PT ;  /* 0x000003000200780c */ /* 0x000fe40003f24270 */
[----:B------:R-:W-:-:S05]  /*4da0*/  LEA R2, R3, UR4, 0x3 ;  /* 0x0000000403027c11 */ /* 0x000fca000f8e18ff */
[----:B------:R-:W-:Y:S01]  /*4db0*/  VIADD R2, R2, 0x400 ;  /* 0x0000040002027836 */ /* 0x000fe20000000000 */
[----:B--2---:R-:W-:-:S04]  /*4dc0*/  UIADD3 UR6, UP0, UPT, UR6, 0x400, URZ ;  /* 0x0000040006067890 */ /* 0x004fc8000ff1e0ff */
[----:B------:R-:W-:Y:S02]  /*4dd0*/  UIADD3.X UR7, UPT, UPT, URZ, UR7, URZ, UP0, !UPT ;  /* 0x00000007ff077290 */ /* 0x000fe400087fe4ff */
[----:B-1----:R-:W-:-:S04]  /*4de0*/  IMAD.U32 R4, RZ, RZ, UR6 ;  /* 0x00000006ff047e24 */ /* 0x002fc8000f8e00ff */
[----:B0-----:R-:W-:Y:S01]  /*4df0*/  IMAD.U32 R5, RZ, RZ, UR7 ;  /* 0x00000007ff057e24 */ /* 0x001fe2000f8e00ff */
[----:B------:R-:W-:Y:S06]  /*4e00*/  @!P1 BRA `(.L_x_1089) ;  /* 0x0000000000b89947 */ /* 0x000fec0003800000 */
[----:B------:R-:W-:Y:S01]  /*4e10*/  PLOP3.LUT P0, PT, PT, PT, PT, 0x8, 0x80 ;  /* 0x000000000080781c */ /* 0x000fe20003f0e170 */
[----:B------:R-:W-:-:S12]  /*4e20*/  VIADD R34, R0, 0xfffffd00 ;  /* 0xfffffd0000227836 */ /* 0x000fd80000000000 */
.L_x_1090:
[----:B----4-:R-:W0:Y:S01]  /*4e30*/  LDS.64 R14, [R2+0x200] ;  /* 0x00020000020e7984 */ /* 0x010e220000000a00 */
[----:B------:R-:W-:-:S03]  /*4e40*/  IMAD.WIDE R36, R19, 0x8, R4 ;  /* 0x0000000813247825 */ /* 0x000fc600078e0204 */
[----:B------:R-:W1:Y:S01]  /*4e50*/  LDS.64 R28, [R2+-0x400] ;  /* 0xfffc0000021c7984 */ /* 0x000e620000000a00 */
[----:B------:R-:W-:Y:S02]  /*4e60*/  VIADD R35, R19, 0x300 ;  /* 0x0000030013237836 */ /* 0x000fe40000000000 */
[----:B------:R-:W-:Y:S01]  /*4e70*/  VIADD R3, R3, 0x400 ;  /* 0x0000040003037836 */ /* 0x000fe20000000000 */
[----:B------:R-:W2:Y:S04]  /*4e80*/  LDS.64 R30, [R2+-0x200] ;  /* 0xfffe0000021e7984 */ /* 0x000ea80000000a00 */
[----:B------:R-:W3:Y:S01]  /*4e90*/  LDS.64 R32, [R2] ;  /* 0x0000000002207984 */ /* 0x000ee20000000a00 */
[----:B------:R-:W-:-:S03]  /*4ea0*/  ISETP.GE.AND P1, PT, R3, R34, PT ;  /* 0x000000220300720c */ /* 0x000fc60003f26270 */
[----:B------:R-:W4:Y:S04]  /*4eb0*/  LDS.64 R6, [R2+0x400] ;  /* 0x0004000002067984 */ /* 0x000f280000000a00 */
        /* <DEDUP_REMOVED lines=8> */
[----:B------:R-:W0:Y:S04]  /*4f40*/  LDS.64 R14, [R2+0xc00] ;  /* 0x000c0000020e7984 */ /* 0x000e280000000a00 */
[----:B------:R-:W1:Y:S04]  /*4f50*/  LDS.64 R22, [R2+0x1200] ;  /* 0x0012000002167984 */ /* 0x000e680000000a00 */
[----:B------:R-:W2:Y:S04]  /*4f60*/  LDS.64 R24, [R2+0x1400] ;  /* 0x0014000002187984 */ /* 0x000ea80000000a00 */
[----:B------:R-:W2:Y:S04]  /*4f70*/  LDS.64 R26, [R2+0x1600] ;  /* 0x00160000021a7984 */ /* 0x000ea80000000a00 */
[----:B------:R-:W2:Y:S04]  /*4f80*/  LDS.64 R28, [R2+0x1800] ;  /* 0x00180000021c7984 */ /* 0x000ea80000000a00 */
[----:B------:R4:W2:Y:S04]  /*4f90*/  LDS.64 R30, [R2+0x1a00] ;  /* 0x001a0000021e7984 */ /* 0x0008a80000000a00 */
[----:B---3--:R3:W-:Y:S01]  /*4fa0*/  STG.E.64 desc[UR8][R36.64], R32 ;  /* 0x0000002024007986 */ /* 0x0087e2000c101b08 */
[----:B----4-:R-:W-:-:S02]  /*4fb0*/  VIADD R2, R2, 0x2000 ;  /* 0x0000200002027836 */ /* 0x010fc40000000000 */
[C---:B---3--:R-:W-:Y:S02]  /*4fc0*/  VIADD R33, R19.reuse, 0x100 ;  /* 0x0000010013217836 */ /* 0x048fe40000000000 */
[----:B------:R-:W-:Y:S02]  /*4fd0*/  VIADD R37, R19, 0x200 ;  /* 0x0000020013257836 */ /* 0x000fe40000000000 */
[----:B------:R-:W-:-:S04]  /*4fe0*/  IMAD.WIDE R32, R33, 0x8, R4 ;  /* 0x0000000821207825 */ /* 0x000fc800078e0204 */
[--C-:B------:R-:W-:Y:S01]  /*4ff0*/  IMAD.WIDE R36, R37, 0x8, R4.reuse ;  /* 0x0000000825247825 */ /* 0x100fe200078e0204 */
[----:B------:R3:W-:Y:S03]  /*5000*/  STG.E.64 desc[UR8][R32.64+-0x400], R6 ;  /* 0xfffc000620007986 */ /* 0x0007e6000c101b08 */
[----:B------:R-:W-:Y:S01]  /*5010*/  VIADD R19, R19, 0x400 ;  /* 0x0000040013137836 */ /* 0x000fe20000000000 */
[----:B-----5:R4:W-:Y:S04]  /*5020*/  STG.E.64 desc[UR8][R32.64+-0x200], R8 ;  /* 0xfffe000820007986 */ /* 0x0209e8000c101b08 */
[----:B------:R4:W-:Y:S04]  /*5030*/  STG.E.64 desc[UR8][R32.64], R10 ;  /* 0x0000000a20007986 */ /* 0x0009e8000c101b08 */
[----:B------:R4:W-:Y:S01]  /*5040*/  STG.E.64 desc[UR8][R32.64+0x200], R12 ;  /* 0x0002000c20007986 */ /* 0x0009e2000c101b08 */
[----:B---3--:R-:W-:-:S03]  /*5050*/  IMAD.WIDE R6, R35, 0x8, R4 ;  /* 0x0000000823067825 */ /* 0x008fc600078e0204 */
[----:B0-----:R4:W-:Y:S04]  /*5060*/  STG.E.64 desc[UR8][R36.64+-0x400], R14 ;  /* 0xfffc000e24007986 */ /* 0x0019e8000c101b08 */
[----:B------:R4:W-:Y:S04]  /*5070*/  STG.E.64 desc[UR8][R36.64+-0x200], R16 ;  /* 0xfffe001024007986 */ /* 0x0009e8000c101b08 */
[----:B------:R4:W-:Y:S04]  /*5080*/  STG.E.64 desc[UR8][R36.64], R20 ;  /* 0x0000001424007986 */ /* 0x0009e8000c101b08 */
[----:B-1----:R4:W-:Y:S04]  /*5090*/  STG.E.64 desc[UR8][R36.64+0x200], R22 ;  /* 0x0002001624007986 */ /* 0x0029e8000c101b08 */
[----:B--2---:R4:W-:Y:S04]  /*50a0*/  STG.E.64 desc[UR8][R6.64+-0x400], R24 ;  /* 0xfffc001806007986 */ /* 0x0049e8000c101b08 */
[----:B------:R4:W-:Y:S04]  /*50b0*/  STG.E.64 desc[UR8][R6.64+-0x200], R26 ;  /* 0xfffe001a06007986 */ /* 0x0009e8000c101b08 */
[----:B------:R4:W-:Y:S04]  /*50c0*/  STG.E.64 desc[UR8][R6.64], R28 ;  /* 0x0000001c06007986 */ /* 0x0009e8000c101b08 */
[----:B------:R4:W-:Y:S01]  /*50d0*/  STG.E.64 desc[UR8][R6.64+0x200], R30 ;  /* 0x0002001e06007986 */ /* 0x0009e2000c101b08 */
[----:B------:R-:W-:Y:S05]  /*50e0*/  @!P1 BRA `(.L_x_1090) ;  /* 0xfffffffc00509947 */ /* 0x000fea000383ffff */
.L_x_1089:
[----:B------:R-:W-:Y:S05]  /*50f0*/  BSYNC.RECONVERGENT B1 ;  /* 0x0000000000017941 */ /* 0x000fea0003800200 */
.L_x_1088:
[----:B----4-:R-:W-:Y:S01]  /*5100*/  IMAD.IADD R6, R0, 0x1, -R3 ;  /* 0x0000000100067824 */ /* 0x010fe200078e0a03 */
        /* <DEDUP_REMOVED lines=26> */
.L_x_1092:
[----:B------:R-:W-:Y:S05]  /*52b0*/  BSYNC.RECONVERGENT B1 ;  /* 0x0000000000017941 */ /* 0x000fea0003800200 */
.L_x_1091:
        /* <DEDUP_REMOVED lines=11> */
.L_x_1084:
[----:B------:R-:W-:Y:S05]  /*5370*/  BSYNC.RECONVERGENT B0 ;  /* 0x0000000000007941 */ /* 0x000fea0003800200 */
.L_x_1083:
[----:B------:R-:W-:Y:S06]  /*5380*/  BAR.SYNC.DEFER_BLOCKING 0x0 ;  /* 0x0000000000007b1d */ /* 0x000fec0000010000 */
.L_x_1063:
[----:B------:R-:W2:Y:S02]  /*5390*/  S2R R0, SR_TID.X ;  /* 0x0000000000007919 */ /* 0x000ea40000002100 */
[----:B--2---:R-:W-:-:S13]  /*53a0*/  ISETP.NE.AND P0, PT, R0, RZ, PT ;  /* 0x000000ff0000720c */ /* 0x004fda0003f05270 */
[----:B------:R-:W-:Y:S05]  /*53b0*/  @P0 EXIT ;  /* 0x000000000000094d */ /* 0x000fea0003800000 */
[----:B01--4-:R-:W0:Y:S02]  /*53c0*/  LDC.64 R2, c[0x0][0x398] ;  /* 0x0000e600ff027b82 */ /* 0x013e240000000a00 */
[----:B0-----:R-:W-:Y:S01]  /*53d0*/  STG.E desc[UR8][R2.64], R18 ;  /* 0x0000001202007986 */ /* 0x001fe2000c101908 */
[----:B------:R-:W-:Y:S05]  /*53e0*/  EXIT ;  /* 0x000000000000794d */ /* 0x000fea0003800000 */
.L_x_1026:
[----:B------:R-:W-:Y:S01]  /*53f0*/  BSSY B0, `(.L_x_1093) ;  /* 0x0000006000007945 */ /* 0x000fe20003800000 */
[----:B------:R-:W-:Y:S01]  /*5400*/  PLOP3.LUT P0, PT, P0, PT, PT, 0x8, 0x80 ;  /* 0x000000000080781c */ /* 0x000fe2000070e170 */
[----:B------:R-:W-:-:S12]  /*5410*/  IMAD.MOV.U32 R30, RZ, RZ, -0x1 ;  /* 0xffffffffff1e7424 */ /* 0x000fd800078e00ff */
[----:B--2---:R-:W-:Y:S05]  /*5420*/  WARPSYNC.COLLECTIVE R30, `(.L_x_1094) ;  /* 0x000000001e087348 */ /* 0x004fea0003c00000 */
[----:B------:R-:W-:Y:S01]  /*5430*/  VOTE.ANY P0, P0 ;  /* 0x0000000000ff7806 */ /* 0x000fe20000000100 */
[----:B--2---:R-:W-:-:S12]  /*5440*/  ENDCOLLECTIVE ;  /* 0x000000000000791b */ /* 0x004fd80003800000 */
.L_x_1094:
[----:B------:R-:W-:Y:S05]  /*5450*/  BSYNC B0 ;  /* 0x0000000000007941 */ /* 0x000fea0003800000 */
.L_x_1093:
[----:B------:R-:W-:Y:S05]  /*5460*/  BRA `(.L_x_1095) ;  /* 0xffffffc000587947 */ /* 0x000fea000383ffff */
.L_x_1030:
[----:B------:R-:W-:Y:S01]  /*5470*/  BSSY B0, `(.L_x_1096) ;  /* 0x0000006000007945 */ /* 0x000fe20003800000 */
[----:B------:R-:W-:Y:S01]  /*5480*/  PLOP3.LUT P0, PT, P0, PT, PT, 0x8, 0x80 ;  /* 0x000000000080781c */ /* 0x000fe2000070e170 */
[----:B------:R-:W-:-:S12]  /*5490*/  IMAD.MOV.U32 R30, RZ, RZ, -0x1 ;  /* 0xffffffffff1e7424 */ /* 0x000fd800078e00ff */
[----:B--2---:R-:W-:Y:S05]  /*54a0*/  WARPSYNC.COLLECTIVE R30, `(.L_x_1097) ;  /* 0x000000001e087348 */ /* 0x004fea0003c00000 */
[----:B------:R-:W-:Y:S01]  /*54b0*/  VOTE.ANY P0, P0 ;  /* 0x0000000000ff7806 */ /* 0x000fe20000000100 */
[----:B--2---:R-:W-:-:S12]  /*54c0*/  ENDCOLLECTIVE ;  /* 0x000000000000791b */ /* 0x004fd80003800000 */
.L_x_1097:
[----:B------:R-:W-:Y:S05]  /*54d0*/  BSYNC B0 ;  /* 0x0000000000007941 */ /* 0x000fea0003800000 */
.L_x_1096:
[----:B------:R-:W-:Y:S05]  /*54e0*/  BRA `(.L_x_1098) ;  /* 0xffffffc000687947 */ /* 0x000fea000383ffff */
.L_x_1032:
[----:B------:R-:W0:Y:S01]  /*54f0*/  S2R R5, SR_CTAID.X ;  /* 0x0000000000057919 */ /* 0x000e220000002500 */
[----:B------:R-:W-:Y:S01]  /*5500*/  BSSY B0, `(.L_x_1099) ;  /* 0x0000008000007945 */ /* 0x000fe20003800000 */
[----:B------:R-:W-:Y:S01]  /*5510*/  PLOP3.LUT P6, PT, P6, PT, PT, 0x8, 0x80 ;  /* 0x000000000080781c */ /* 0x000fe200037ce170 */
[----:B------:R-:W-:Y:S01]  /*5520*/  IMAD.MOV.U32 R30, RZ, RZ, -0x1 ;  /* 0xffffffffff1e7424 */ /* 0x000fe200078e00ff */
[----:B------:R-:W1:Y:S01]  /*5530*/  S2R R36, SR_GEMASK ;  /* 0x0000000000247919 */ /* 0x000e620000003c00 */
[----:B0-----:R-:W-:-:S10]  /*5540*/  IMAD.IADD R29, R29, 0x1, R5 ;  /* 0x000000011d1d7824 */ /* 0x001fd400078e0205 */
[----:B-12---:R-:W-:Y:S05]  /*5550*/  WARPSYNC.COLLECTIVE R30, `(.L_x_1100) ;  /* 0x000000001e087348 */ /* 0x006fea0003c00000 */
[----:B------:R-:W-:Y:S01]  /*5560*/  VOTE.ANY R30, PT, P6 ;  /* 0x00000000001e7806 */ /* 0x000fe200030e0100 */
[----:B-12---:R-:W-:Y:S06]  /*5570*/  ENDCOLLECTIVE ;  /* 0x000000000000791b */ /* 0x006fec0003800000 */
.L_x_1100:
[----:B------:R-:W-:Y:S05]  /*5580*/  BSYNC B0 ;  /* 0x0000000000007941 */ /* 0x000fea0003800000 */
.L_x_1099:
[----:B------:R-:W-:Y:S01]  /*5590*/  LOP3.LUT R30, R30, 0x80000000, R36, 0xec, !PT ;  /* 0x800000001e1e7812 */ /* 0x000fe200078eec24 */
[----:B------:R-:W-:Y:S01]  /*55a0*/  IMAD.MOV.U32 R13, RZ, RZ, 0x1 ;  /* 0x00000001ff0d7424 */ /* 0x000fe200078e00ff */
[----:B------:R-:W-:Y:S01]  /*55b0*/  ISETP.NE.AND P0, PT, R26, 0x65, PT ;  /* 0x000000651a00780c */ /* 0x000fe20003f05270 */
[C---:B------:R-:W-:Y:S02]  /*55c0*/  VIADD R8, R33.reuse, 0x2 ;  /* 0x0000000221087836 */ /* 0x040fe40000000000 */
[C---:B------:R-:W-:Y:S02]  /*55d0*/  VIADD R5, R30.reuse, 0xffffffff ;  /* 0xffffffff1e057836 */ /* 0x040fe40000000000 */
[C---:B------:R-:W-:Y:S02]  /*55e0*/  VIADD R9, R33.reuse, 0x4 ;  /* 0x0000000421097836 */ /* 0x040fe40000000000 */
[----:B------:R-:W-:Y:S01]  /*55f0*/  VIADD R10, R33, 0x8 ;  /* 0x00000008210a7836 */ /* 0x000fe20000000000 */
[----:B------:R-:W-:Y:S01]  /*5600*/  LOP3.LUT R5, R30, R5, RZ, 0xc, !PT ;  /* 0x000000051e057212 */ /* 0x000fe200078e0cff */
[----:B------:R-:W-:-:S05]  /*5610*/  IMAD.MOV.U32 R30, RZ, RZ, -0x1 ;  /* 0xffffffffff1e7424 */ /* 0x000fca00078e00ff */
[----:B------:R-:W0:Y:S02]  /*5620*/  POPC R5, R5 ;  /* 0x0000000500057309 */ /* 0x000e240000000000 */
[----:B0-----:R-:W-:Y:S01]  /*5630*/  IMAD.MOV.U32 R12, RZ, RZ, R5 ;  /* 0x000000ffff0c7224 */ /* 0x001fe200078e0005 */
[----:B------:R-:W-:-:S13]  /*5640*/  ISETP.GE.AND P2, PT, R33, R5, PT ;  /* 0x000000052100720c */ /* 0x000fda0003f46270 */
[----:B------:R-:W-:Y:S05]  /*5650*/  WARPSYNC.COLLECTIVE R30, `(.L_x_1101) ;  /* 0x000000001e087348 */ /* 0x000fea0003c00000 */
[----:B------:R0:W1:Y:S02]  /*5660*/  SHFL.DOWN P6, R31, R27, R13, R12 ;  /* 0x0800000d1b1f7389 */ /* 0x00006400000c000c */
[----:B01----:R-:W-:Y:S05]  /*5670*/  ENDCOLLECTIVE ;  /* 0x000000000000791b */ /* 0x003fea0003800000 */
.L_x_1101:
[----:B------:R-:W-:Y:S01]  /*5680*/  IMAD.MOV.U32 R13, RZ, RZ, 0x2 ;  /* 0x00000002ff0d7424 */ /* 0x000fe200078e00ff */
[----:B------:R-:W-:Y:S02]  /*5690*/  SEL R6, R31, RZ, !P2 ;  /* 0x000000ff1f067207 */ /* 0x000fe40005000000 */
[----:B------:R-:W-:-:S03]  /*56a0*/  ISETP.GT.AND P2, PT, R8, R5, PT ;  /* 0x000000050800720c */ /* 0x000fc60003f44270 */
[----:B------:R-:W-:-:S04]  /*56b0*/  IMAD.IADD R6, R6, 0x1, R27 ;  /* 0x0000000106067824 */ /* 0x000fc800078e021b */
[----:B------:R-:W-:-:S07]  /*56c0*/  IMAD.MOV.U32 R27, RZ, RZ, R6 ;  /* 0x000000ffff1b7224 */ /* 0x000fce00078e0006 */
[----:B------:R-:W-:Y:S05]  /*56d0*/  WARPSYNC.COLLECTIVE R30, `(.L_x_1102) ;  /* 0x000000001e087348 */ /* 0x000fea0003c00000 */
[----:B------:R0:W1:Y:S02]  /*56e0*/  SHFL.DOWN P6, R31, R27, R13, R12 ;  /* 0x0800000d1b1f7389 */ /* 0x00006400000c000c */
[----:B01----:R-:W-:Y:S05]  /*56f0*/  ENDCOLLECTIVE ;  /* 0x000000000000791b */ /* 0x003fea0003800000 */
.L_x_1102:
[----:B------:R-:W-:Y:S01]  /*5700*/  IMAD.MOV.U32 R13, RZ, RZ, 0x4 ;  /* 0x00000004ff0d7424 */ /* 0x000fe200078e00ff */
[----:B------:R-:W-:Y:S02]  /*5710*/  SEL R11, R31, RZ, !P2 ;  /* 0x000000ff1f0b7207 */ /* 0x000fe40005000000 */
[----:B------:R-:W-:-:S03]  /*5720*/  ISETP.GT.AND P2, PT, R9, R5, PT ;  /* 0x000000050900720c */ /* 0x000fc60003f44270 */
[----:B------:R-:W-:Y:S02]  /*5730*/  IMAD.IADD R11, R6, 0x1, R11 ;  /* 0x00000001060b7824 */ /* 0x000fe400078e020b */
[----:B------:R-:W-:Y:S02]  /*5740*/  VIADD R6, R33, 0x10 ;  /* 0x0000001021067836 */ /* 0x000fe40000000000 */
[----:B------:R-:W-:-:S07]  /*5750*/  IMAD.MOV.U32 R27, RZ, RZ, R11 ;  /* 0x000000ffff1b7224 */ /* 0x000fce00078e000b */
[----:B------:R-:W-:Y:S05]  /*5760*/  WARPSYNC.COLLECTIVE R30, `(.L_x_1103) ;  /* 0x000000001e087348 */ /* 0x000fea0003c00000 */
[----:B------:R0:W1:Y:S02]  /*5770*/  SHFL.DOWN P6, R31, R27, R13, R12 ;  /* 0x0800000d1b1f7389 */ /* 0x00006400000c000c */
[----:B01----:R-:W-:Y:S05]  /*5780*/  ENDCOLLECTIVE ;  /* 0x000000000000791b */ /* 0x003fea0003800000 */
.L_x_1103:
        /* <DEDUP_REMOVED lines=8> */
.L_x_1104:
[----:B------:R-:W-:Y:S01]  /*5810*/  IMAD.MOV.U32 R13, RZ, RZ, 0x10 ;  /* 0x00000010ff0d7424 */ /* 0x000fe200078e00ff */
[----:B------:R-:W-:Y:S02]  /*5820*/  SEL R31, R31, RZ, !P2 ;  /* 0x000000ff1f1f7207 */ /* 0x000fe40005000000 */
[----:B------:R-:W-:-:S03]  /*5830*/  ISETP.GT.AND P2, PT, R6, R5, PT ;  /* 0x000000050600720c */ /* 0x000fc60003f44270 */
[----:B------:R-:W-:-:S10]  /*5840*/  IMAD.IADD R27, R28, 0x1, R31 ;  /* 0x000000011c1b7824 */ /* 0x000fd400078e021f */
[----:B------:R-:W-:Y:S05]  /*5850*/  WARPSYNC.COLLECTIVE R30, `(.L_x_1105) ;  /* 0x000000001e087348 */ /* 0x000fea0003c00000 */
[----:B------:R0:W1:Y:S02]  /*5860*/  SHFL.DOWN P6, R31, R27, R13, R12 ;  /* 0x0800000d1b1f7389 */ /* 0x00006400000c000c */
[----:B01----:R-:W-:Y:S05]  /*5870*/  ENDCOLLECTIVE ;  /* 0x000000000000791b */ /* 0x003fea0003800000 */
.L_x_1105:
[----:B------:R-:W-:Y:S05]  /*5880*/  WARPSYNC.COLLECTIVE R30, `(.L_x_1106) ;  /* 0x000000001e087348 */ /* 0x000fea0003c00000 */
[----:B------:R-:W-:Y:S01]  /*5890*/  VOTE.ALL P0, P0 ;  /* 0x0000000000ff7806 */ /* 0x000fe20000000000 */
[----:B------:R-:W-:-:S12]  /*58a0*/  ENDCOLLECTIVE ;  /* 0x000000000000791b */ /* 0x000fd80003800000 */
.L_x_1106:
[----:B------:R-:W0:Y:S01]  /*58b0*/  LDC.64 R12, c[0x0][0x3a8] ;  /* 0x0000ea00ff0c7b82 */ /* 0x000e220000000a00 */
[----:B------:R-:W-:-:S05]  /*58c0*/  SEL R26, R31, RZ, !P2 ;  /* 0x000000ff1f1a7207 */ /* 0x000fca0005000000 */
[----:B------:R-:W-:Y:S01]  /*58d0*/  IMAD.IADD R5, R27, 0x1, R26 ;  /* 0x000000011b057824 */ /* 0x000fe200078e021a */
[----:B0-----:R-:W-:-:S05]  /*58e0*/  IADD3 R11, P2, PT, R12, 0x100, RZ ;  /* 0x000001000c0b7810 */ /* 0x001fca0007f5e0ff */
[----:B------:R-:W-:Y:S01]  /*58f0*/  IMAD.X R28, RZ, RZ, R13, P2 ;  /* 0x000000ffff1c7224 */ /* 0x000fe200010e060d */
[----:B------:R-:W-:Y:S07]  /*5900*/  BRA `(.L_x_1107) ;  /* 0xffffffc000047947 */ /* 0x000fee000383ffff */
.L_x_1034:
[----:B------:R-:W-:Y:S01]  /*5910*/  BSSY B0, `(.L_x_1108) ;  /* 0x0000006000007945 */ /* 0x000fe20003800000 */
[----:B------:R-:W-:Y:S01]  /*5920*/  PLOP3.LUT P0, PT, P0, PT, PT, 0x8, 0x80 ;  /* 0x000000000080781c */ /* 0x000fe2000070e170 */
[----:B------:R-:W-:-:S12]  /*5930*/  IMAD.MOV.U32 R30, RZ, RZ, -0x1 ;  /* 0xffffffffff1e7424 */ /* 0x000fd800078e00ff */
[----:B------:R-:W-:Y:S05]  /*5940*/  WARPSYNC.COLLECTIVE R30, `(.L_x_1109) ;  /* 0x000000001e087348 */ /* 0x000fea0003c00000 */
[----:B------:R-:W-:Y:S01]  /*5950*/  VOTE.ANY P0, P0 ;  /* 0x0000000000ff7806 */ /* 0x000fe20000000100 */
[----:B------:R-:W-:-:S12]  /*5960*/  ENDCOLLECTIVE ;  /* 0x000000000000791b */ /* 0x000fd80003800000 */
.L_x_1109:
[----:B------:R-:W-:Y:S05]  /*5970*/  BSYNC B0 ;  /* 0x0000000000007941 */ /* 0x000fea0003800000 */
.L_x_1108:
[----:B------:R-:W-:Y:S05]  /*5980*/  BRA `(.L_x_1110) ;  /* 0xffffffc0000c7947 */ /* 0x000fea000383ffff */
.L_x_1038:
[----:B------:R-:W-:Y:S01]  /*5990*/  BSSY B0, `(.L_x_1111) ;  /* 0x0000006000007945 */ /* 0x000fe20003800000 */
[----:B------:R-:W-:Y:S01]  /*59a0*/  PLOP3.LUT P0, PT, P0, PT, PT, 0x8, 0x80 ;  /* 0x000000000080781c */ /* 0x000fe2000070e170 */
[----:B------:R-:W-:-:S12]  /*59b0*/  IMAD.MOV.U32 R30, RZ, RZ, -0x1 ;  /* 0xffffffffff1e7424 */ /* 0x000fd800078e00ff */
[----:B------:R-:W-:Y:S05]  /*59c0*/  WARPSYNC.COLLECTIVE R30, `(.L_x_1112) ;  /* 0x000000001e087348 */ /* 0x000fea0003c00000 */
[----:B------:R-:W-:Y:S01]  /*59d0*/  VOTE.ANY P0, P0 ;  /* 0x0000000000ff7806 */ /* 0x000fe20000000100 */
[----:B------:R-:W-:-:S12]  /*59e0*/  ENDCOLLECTIVE ;  /* 0x000000000000791b */ /* 0x000fd80003800000 */
.L_x_1112:
[----:B------:R-:W-:Y:S05]  /*59f0*/  BSYNC B0 ;  /* 0x0000000000007941 */ /* 0x000fea0003800000 */
.L_x_1111:
[----:B------:R-:W-:Y:S05]  /*5a00*/  BRA `(.L_x_1113) ;  /* 0xffffffc0001c7947 */ /* 0x000fea000383ffff */
.L_x_1040:
[----:B------:R-:W-:Y:S01]  /*5a10*/  BSSY B0, `(.L_x_1114) ;  /* 0x0000006000007945 */ /* 0x000fe20003800000 */
[----:B------:R-:W-:Y:S01]  /*5a20*/  PLOP3.LUT P6, PT, P6, PT, PT, 0x8, 0x80 ;  /* 0x000000000080781c */ /* 0x000fe200037ce170 */
[----:B------:R-:W-:-:S12]  /*5a30*/  IMAD.MOV.U32 R30, RZ, RZ, -0x1 ;  /* 0xffffffffff1e7424 */ /* 0x000fd800078e00ff */
[----:B------:R-:W-:Y:S05]  /*5a40*/  WARPSYNC.COLLECTIVE R30, `(.L_x_1115) ;  /* 0x000000001e087348 */ /* 0x000fea0003c00000 */
[----:B------:R-:W-:Y:S01]  /*5a50*/  VOTE.ANY R30, PT, P6 ;  /* 0x00000000001e7806 */ /* 0x000fe200030e0100 */
[----:B------:R-:W-:Y:S06]  /*5a60*/  ENDCOLLECTIVE ;  /* 0x000000000000791b */ /* 0x000fec0003800000 */
.L_x_1115:
[----:B------:R-:W-:Y:S05]  /*5a70*/  BSYNC B0 ;  /* 0x0000000000007941 */ /* 0x000fea0003800000 */
.L_x_1114:
[----:B------:R-:W-:Y:S01]  /*5a80*/  LOP3.LUT R30, R30, 0x80000000, R36, 0xec, !PT ;  /* 0x800000001e1e7812 */ /* 0x000fe200078eec24 */
[----:B------:R-:W-:-:S04]  /*5a90*/  VIADD R29, R29, 0xffffffe0 ;  /* 0xffffffe01d1d7836 */ /* 0x000fc80000000000 */
[----:B------:R-:W-:-:S05]  /*5aa0*/  VIADD R13, R30, 0xffffffff ;  /* 0xffffffff1e0d7836 */ /* 0x000fca0000000000 */
[----:B------:R-:W-:Y:S01]  /*5ab0*/  LOP3.LUT R13, R30, R13, RZ, 0xc, !PT ;  /* 0x0000000d1e0d7212 */ /* 0x000fe200078e0cff */
[----:B------:R-:W-:-:S03]  /*5ac0*/  IMAD.MOV.U32 R30, RZ, RZ, -0x1 ;  /* 0xffffffffff1e7424 */ /* 0x000fc600078e00ff */
[----:B------:R0:W1:Y:S02]  /*5ad0*/  POPC R12, R13 ;  /* 0x0000000d000c7309 */ /* 0x0000640000000000 */
[----:B0-----:R-:W-:Y:S01]  /*5ae0*/  IMAD.MOV.U32 R13, RZ, RZ, 0x1 ;  /* 0x00000001ff0d7424 */ /* 0x001fe200078e00ff */
[----:B-1----:R-:W-:-:S13]  /*5af0*/  ISETP.GE.AND P0, PT, R33, R12, PT ;  /* 0x0000000c2100720c */ /* 0x002fda0003f06270 */
[----:B------:R-:W-:Y:S05]  /*5b00*/  WARPSYNC.COLLECTIVE R30, `(.L_x_1116) ;  /* 0x000000001e087348 */ /* 0x000fea0003c00000 */
[----:B------:R0:W1:Y:S02]  /*5b10*/  SHFL.DOWN P6, R31, R27, R13, R12 ;  /* 0x0800000d1b1f7389 */ /* 0x00006400000c000c */
[----:B01----:R-:W-:Y:S05]  /*5b20*/  ENDCOLLECTIVE ;  /* 0x000000000000791b */ /* 0x003fea0003800000 */
.L_x_1116:
        /* <DEDUP_REMOVED lines=8> */
.L_x_1117:
        /* <DEDUP_REMOVED lines=8> */
.L_x_1118:
[----:B------:R-:W-:Y:S01]  /*5c30*/  IMAD.MOV.U32 R13, RZ, RZ, 0x8 ;  /* 0x00000008ff0d7424 */ /* 0x000fe200078e00ff */
[----:B------:R-:W-:Y:S02]  /*5c40*/  SEL R31, R31, RZ, !P0 ;  /* 0x000000ff1f1f7207 */ /* 0x000fe40004000000 */
[----:B------:R-:W-:-:S03]  /*5c50*/  ISETP.GT.AND P0, PT, R10, R12, PT ;  /* 0x0000000c0a00720c */ /* 0x000fc60003f04270 */
[----:B------:R-:W-:-:S10]  /*5c60*/  IMAD.IADD R27, R37, 0x1, R31 ;  /* 0x00000001251b7824 */ /* 0x000fd400078e021f */
[----:B------:R-:W-:Y:S05]  /*5c70*/  WARPSYNC.COLLECTIVE R30, `(.L_x_1119) ;  /* 0x000000001e087348 */ /* 0x000fea0003c00000 */
[----:B------:R0:W1:Y:S02]  /*5c80*/  SHFL.DOWN P6, R31, R27, R13, R12 ;  /* 0x0800000d1b1f7389 */ /* 0x00006400000c000c */
[----:B01----:R-:W-:Y:S05]  /*5c90*/  ENDCOLLECTIVE ;  /* 0x000000000000791b */ /* 0x003fea0003800000 */
.L_x_1119:
        /* <DEDUP_REMOVED lines=8> */
.L_x_1120:
[----:B------:R-:W-:Y:S02]  /*5d20*/  SEL R31, R31, RZ, !P0 ;  /* 0x000000ff1f1f7207 */ /* 0x000fe40004000000 */
[----:B------:R-:W-:Y:S02]  /*5d30*/  ISETP.NE.AND P0, PT, R26, 0x65, PT ;  /* 0x000000651a00780c */ /* 0x000fe40003f05270 */
[----:B------:R-:W-:-:S11]  /*5d40*/  IADD3 R5, PT, PT, R37, R31, R5 ;  /* 0x0000001f25057210 */ /* 0x000fd60007ffe005 */
[----:B------:R-:W-:Y:S05]  /*5d50*/  WARPSYNC.COLLECTIVE R30, `(.L_x_1121) ;  /* 0x000000001e087348 */ /* 0x000fea0003c00000 */
[----:B------:R-:W-:Y:S01]  /*5d60*/  VOTE.ALL P0, P0 ;  /* 0x0000000000ff7806 */ /* 0x000fe20000000000 */
[----:B------:R-:W-:-:S12]  /*5d70*/  ENDCOLLECTIVE ;  /* 0x000000000000791b */ /* 0x000fd80003800000 */
.L_x_1121:
[----:B------:R-:W-:Y:S05]  /*5d80*/  BRA `(.L_x_1122) ;  /* 0xffffffbc00bc7947 */ /* 0x000fea000383ffff */
.L_x_1067:
[----:B------:R-:W-:Y:S01]  /*5d90*/  BSSY B0, `(.L_x_1123) ;  /* 0x0000006000007945 */ /* 0x000fe20003800000 */
[----:B------:R-:W-:Y:S01]  /*5da0*/  PLOP3.LUT P0, PT, P0, PT, PT, 0x8, 0x80 ;  /* 0x000000000080781c */ /* 0x000fe2000070e170 */
[----:B------:R-:W-:-:S12]  /*5db0*/  IMAD.MOV.U32 R30, RZ, RZ, -0x1 ;  /* 0xffffffffff1e7424 */ /* 0x000fd800078e00ff */
[----:B--2---:R-:W-:Y:S05]  /*5dc0*/  WARPSYNC.COLLECTIVE R30, `(.L_x_1124) ;  /* 0x000000001e087348 */ /* 0x004fea0003c00000 */
[----:B------:R-:W-:Y:S01]  /*5dd0*/  VOTE.ANY P0, P0 ;  /* 0x0000000000ff7806 */ /* 0x000fe20000000100 */
[----:B--2---:R-:W-:-:S12]  /*5de0*/  ENDCOLLECTIVE ;  /* 0x000000000000791b */ /* 0x004fd80003800000 */
.L_x_1124:
[----:B------:R-:W-:Y:S05]  /*5df0*/  BSYNC B0 ;  /* 0x0000000000007941 */ /* 0x000fea0003800000 */
.L_x_1123:
[----:B------:R-:W-:Y:S05]  /*5e00*/  BRA `(.L_x_1125) ;  /* 0xffffffe000cc7947 */ /* 0x000fea000383ffff */
.L_x_1071:
[----:B------:R-:W-:Y:S01]  /*5e10*/  BSSY B0, `(.L_x_1126) ;  /* 0x0000006000007945 */ /* 0x000fe20003800000 */
[----:B------:R-:W-:Y:S01]  /*5e20*/  PLOP3.LUT P0, PT, P0, PT, PT, 0x8, 0x80 ;  /* 0x000000000080781c */ /* 0x000fe2000070e170 */
[----:B------:R-:W-:-:S12]  /*5e30*/  IMAD.MOV.U32 R30, RZ, RZ, -0x1 ;  /* 0xffffffffff1e7424 */ /* 0x000fd800078e00ff */
[----:B--2---:R-:W-:Y:S05]  /*5e40*/  WARPSYNC.COLLECTIVE R30, `(.L_x_1127) ;  /* 0x000000001e087348 */ /* 0x004fea0003c00000 */
[----:B------:R-:W-:Y:S01]  /*5e50*/  VOTE.ANY P0, P0 ;  /* 0x0000000000ff7806 */ /* 0x000fe20000000100 */
[----:B--2---:R-:W-:-:S12]  /*5e60*/  ENDCOLLECTIVE ;  /* 0x000000000000791b */ /* 0x004fd80003800000 */
.L_x_1127:
[----:B------:R-:W-:Y:S05]  /*5e70*/  BSYNC B0 ;  /* 0x0000000000007941 */ /* 0x000fea0003800000 */
.L_x_1126:
[----:B------:R-:W-:Y:S05]  /*5e80*/  BRA `(.L_x_1128) ;  /* 0xffffffe000dc7947 */ /* 0x000fea000383ffff */
.L_x_1073:
[----:B------:R-:W0:Y:S01]  /*5e90*/  S2R R5, SR_GEMASK ;  /* 0x0000000000057919 */ /* 0x000e220000003c00 */
[----:B------:R-:W-:Y:S01]  /*5ea0*/  BSSY B0, `(.L_x_1129) ;  /* 0x0000007000007945 */ /* 0x000fe20003800000 */
[----:B------:R-:W-:Y:S01]  /*5eb0*/  ISETP.NE.AND P0, PT, R18, 0x65, PT ;  /* 0x000000651200780c */ /* 0x000fe20003f05270 */
[----:B------:R-:W-:Y:S01]  /*5ec0*/  IMAD.MOV.U32 R30, RZ, RZ, -0x1 ;  /* 0xffffffffff1e7424 */ /* 0x000fe200078e00ff */
[----:B------:R-:W-:-:S13]  /*5ed0*/  PLOP3.LUT P6, PT, P6, PT, PT, 0x8, 0x80 ;  /* 0x000000000080781c */ /* 0x000fda00037ce170 */
[----:B0-2---:R-:W-:Y:S05]  /*5ee0*/  WARPSYNC.COLLECTIVE R30, `(.L_x_1130) ;  /* 0x000000001e087348 */ /* 0x005fea0003c00000 */
[----:B------:R-:W-:Y:S01]  /*5ef0*/  VOTE.ANY R30, PT, P6 ;  /* 0x00000000001e7806 */ /* 0x000fe200030e0100 */
[----:B0-2---:R-:W-:Y:S06]  /*5f00*/  ENDCOLLECTIVE ;  /* 0x000000000000791b */ /* 0x005fec0003800000 */
.L_x_1130:
[----:B------:R-:W-:Y:S05]  /*5f10*/  BSYNC B0 ;  /* 0x0000000000007941 */ /* 0x000fea0003800000 */
.L_x_1129:
[----:B------:R-:W-:Y:S01]  /*5f20*/  LOP3.LUT R30, R30, 0x80000000, R5, 0xec, !PT ;  /* 0x800000001e1e7812 */ /* 0x000fe200078eec05 */
[----:B------:R-:W-:Y:S02]  /*5f30*/  IMAD.MOV.U32 R27, RZ, RZ, R19 ;  /* 0x000000ffff1b7224 */ /* 0x000fe400078e0013 */
[----:B------:R-:W-:Y:S02]  /*5f40*/  IMAD.MOV.U32 R13, RZ, RZ, 0x1 ;  /* 0x00000001ff0d7424 */ /* 0x000fe400078e00ff */
[C---:B------:R-:W-:Y:S02]  /*5f50*/  VIADD R5, R30.reuse, 0xffffffff ;  /* 0xffffffff1e057836 */ /* 0x040fe40000000000 */
[C---:B------:R-:W-:Y:S02]  /*5f60*/  VIADD R22, R35.reuse, 0x2 ;  /* 0x0000000223167836 */ /* 0x040fe40000000000 */
[----:B------:R-:W-:Y:S01]  /*5f70*/  VIADD R24, R35, 0x10 ;  /* 0x0000001023187836 */ /* 0x000fe20000000000 */
[----:B------:R-:W-:Y:S01]  /*5f80*/  LOP3.LUT R5, R30, R5, RZ, 0xc, !PT ;  /* 0x000000051e057212 */ /* 0x000fe200078e0cff */
[----:B------:R-:W-:-:S03]  /*5f90*/  IMAD.MOV.U32 R30, RZ, RZ, -0x1 ;  /* 0xffffffffff1e7424 */ /* 0x000fc600078e00ff */
[----:B------:R0:W1:Y:S02]  /*5fa0*/  POPC R28, R5 ;  /* 0x00000005001c7309 */ /* 0x0000640000000000 */
[----:B0-----:R-:W-:Y:S02]  /*5fb0*/  VIADD R5, R35, 0x8 ;  /* 0x0000000823057836 */ /* 0x001fe40000000000 */
[----:B-1----:R-:W-:-:S07]  /*5fc0*/  IMAD.MOV.U32 R12, RZ, RZ, R28 ;  /* 0x000000ffff0c7224 */ /* 0x002fce00078e001c */
[----:B------:R-:W-:Y:S05]  /*5fd0*/  WARPSYNC.COLLECTIVE R30, `(.L_x_1131) ;  /* 0x000000001e087348 */ /* 0x000fea0003c00000 */
[----:B------:R0:W1:Y:S02]  /*5fe0*/  SHFL.DOWN P6, R31, R27, R13, R12 ;  /* 0x0800000d1b1f7389 */ /* 0x00006400000c000c */
[----:B01----:R-:W-:Y:S05]  /*5ff0*/  ENDCOLLECTIVE ;  /* 0x000000000000791b */ /* 0x003fea0003800000 */
.L_x_1131:
[----:B------:R-:W-:Y:S01]  /*6000*/  IMAD.MOV.U32 R13, RZ, RZ, 0x2 ;  /* 0x00000002ff0d7424 */ /* 0x000fe200078e00ff */
[----:B------:R-:W-:-:S04]  /*6010*/  ISETP.GE.AND P6, PT, R35, R28, PT ;  /* 0x0000001c2300720c */ /* 0x000fc80003fc6270 */
[----:B------:R-:W-:-:S05]  /*6020*/  SEL R16, R31, RZ, !P6 ;  /* 0x000000ff1f107207 */ /* 0x000fca0007000000 */
[----:B------:R-:W-:-:S04]  /*6030*/  IMAD.IADD R23, R16, 0x1, R19 ;  /* 0x0000000110177824 */ /* 0x000fc800078e0213 */
[----:B------:R-:W-:-:S07]  /*6040*/  IMAD.MOV.U32 R27, RZ, RZ, R23 ;  /* 0x000000ffff1b7224 */ /* 0x000fce00078e0017 */
[----:B------:R-:W-:Y:S05]  /*6050*/  WARPSYNC.COLLECTIVE R30, `(.L_x_1132) ;  /* 0x000000001e087348 */ /* 0x000fea0003c00000 */
[----:B------:R0:W1:Y:S02]  /*6060*/  SHFL.DOWN P6, R31, R27, R13, R12 ;  /* 0x0800000d1b1f7389 */ /* 0x00006400000c000c */
[----:B01----:R-:W-:Y:S05]  /*6070*/  ENDCOLLECTIVE ;  /* 0x000000000000791b */ /* 0x003fea0003800000 */
.L_x_1132:
[----:B------:R-:W-:Y:S01]  /*6080*/  IMAD.MOV.U32 R13, RZ, RZ, 0x4 ;  /* 0x00000004ff0d7424 */ /* 0x000fe200078e00ff */
[----:B------:R-:W-:-:S04]  /*6090*/  ISETP.GT.AND P6, PT, R22, R28, PT ;  /* 0x0000001c1600720c */ /* 0x000fc80003fc4270 */
[----:B------:R-:W-:-:S05]  /*60a0*/  SEL R16, R31, RZ, !P6 ;  /* 0x000000ff1f107207 */ /* 0x000fca0007000000 */
[----:B------:R-:W-:Y:S02]  /*60b0*/  IMAD.IADD R25, R23, 0x1, R16 ;  /* 0x0000000117197824 */ /* 0x000fe400078e0210 */
[----:B------:R-:W-:Y:S02]  /*60c0*/  VIADD R16, R35, 0x4 ;  /* 0x0000000423107836 */ /* 0x000fe40000000000 */
[----:B------:R-:W-:-:S07]  /*60d0*/  IMAD.MOV.U32 R27, RZ, RZ, R25 ;  /* 0x000000ffff1b7224 */ /* 0x000fce00078e0019 */
[----:B------:R-:W-:Y:S05]  /*60e0*/  WARPSYNC.COLLECTIVE R30, `(.L_x_1133) ;  /* 0x000000001e087348 */ /* 0x000fea0003c00000 */
[----:B------:R0:W1:Y:S02]  /*60f0*/  SHFL.DOWN P6, R31, R27, R13, R12 ;  /* 0x0800000d1b1f7389 */ /* 0x00006400000c000c */
[----:B01----:R-:W-:Y:S05]  /*6100*/  ENDCOLLECTIVE ;  /* 0x000000000000791b */ /* 0x003fea0003800000 */
.L_x_1133:
[----:B------:R-:W-:Y:S01]  /*6110*/  IMAD.MOV.U32 R13, RZ, RZ, 0x8 ;  /* 0x00000008ff0d7424 */ /* 0x000fe200078e00ff */
[----:B------:R-:W-:-:S04]  /*6120*/  ISETP.GT.AND P6, PT, R16, R28, PT ;  /* 0x0000001c1000720c */ /* 0x000fc80003fc4270 */
[----:B------:R-:W-:-:S05]  /*6130*/  SEL R26, R31, RZ, !P6 ;  /* 0x000000ff1f1a7207 */ /* 0x000fca0007000000 */
[----:B------:R-:W-:-:S04]  /*6140*/  IMAD.IADD R26, R25, 0x1, R26 ;  /* 0x00000001191a7824 */ /* 0x000fc800078e021a */
[----:B------:R-:W-:-:S07]  /*6150*/  IMAD.MOV.U32 R27, RZ, RZ, R26 ;  /* 0x000000ffff1b7224 */ /* 0x000fce00078e001a */
[----:B------:R-:W-:Y:S05]  /*6160*/  WARPSYNC.COLLECTIVE R30, `(.L_x_1134) ;  /* 0x000000001e087348 */ /* 0x000fea0003c00000 */
[----:B------:R0:W1:Y:S02]  /*6170*/  SHFL.DOWN P6, R31, R27, R13, R12 ;  /* 0x0800000d1b1f7389 */ /* 0x00006400000c000c */
[----:B01----:R-:W-:Y:S05]  /*6180*/  ENDCOLLECTIVE ;  /* 0x000000000000791b */ /* 0x003fea0003800000 */
.L_x_1134:
        /* <DEDUP_REMOVED lines=8> */
.L_x_1135:
[----:B------:R-:W-:Y:S05]  /*6210*/  WARPSYNC.COLLECTIVE R30, `(.L_x_1136) ;  /* 0x000000001e087348 */ /* 0x000fea0003c00000 */
[----:B------:R-:W-:Y:S01]  /*6220*/  VOTE.ALL P0, P0 ;  /* 0x0000000000ff7806 */ /* 0x000fe20000000000 */
[----:B------:R-:W-:-:S12]  /*6230*/  ENDCOLLECTIVE ;  /* 0x000000000000791b */ /* 0x000fd80003800000 */
.L_x_1136:
[----:B------:R-:W0:Y:S01]  /*6240*/  S2R R27, SR_CTAID.X ;  /* 0x00000000001b7919 */ /* 0x000e220000002500 */
[----:B------:R-:W1:Y:S01]  /*6250*/  LDC.64 R12, c[0x0][0x3a8] ;  /* 0x0000ea00ff0c7b82 */ /* 0x000e620000000a00 */
[----:B------:R-:W-:Y:S02]  /*6260*/  ISETP.GT.AND P6, PT, R24, R28, PT ;  /* 0x0000001c1800720c */ /* 0x000fe40003fc4270 */
[----:B------:R-:W-:Y:S02]  /*6270*/  LOP3.LUT R28, RZ, R3, RZ, 0x33, !PT ;  /* 0x00000003ff1c7212 */ /* 0x000fe400078e33ff */
[----:B------:R-:W-:-:S05]  /*6280*/  SEL R18, R31, RZ, !P6 ;  /* 0x000000ff1f127207 */ /* 0x000fca0007000000 */
[----:B------:R-:W-:Y:S01]  /*6290*/  IMAD.IADD R25, R19, 0x1, R18 ;  /* 0x0000000113197824 */ /* 0x000fe200078e0212 */
[----:B-1----:R-:W-:-:S05]  /*62a0*/  IADD3 R23, P6, PT, R12, 0x100, RZ ;  /* 0x000001000c177810 */ /* 0x002fca0007fde0ff */
[----:B------:R-:W-:Y:S02]  /*62b0*/  IMAD.X R26, RZ, RZ, R13, P6 ;  /* 0x000000ffff1a7224 */ /* 0x000fe400030e060d */
[----:B0-----:R-:W-:Y:S01]  /*62c0*/  IMAD.IADD R28, R27, 0x1, R28 ;  /* 0x000000011b1c7824 */ /* 0x001fe200078e021c */
[----:B------:R-:W-:Y:S06]  /*62d0*/  BRA `(.L_x_1137) ;  /* 0xffffffe000707947 */ /* 0x000fec000383ffff */
.L_x_1075:
[----:B------:R-:W-:Y:S01]  /*62e0*/  BSSY B0, `(.L_x_1138) ;  /* 0x0000006000007945 */ /* 0x000fe20003800000 */
[----:B------:R-:W-:Y:S01]  /*62f0*/  PLOP3.LUT P0, PT, P0, PT, PT, 0x8, 0x80 ;  /* 0x000000000080781c */ /* 0x000fe2000070e170 */
[----:B------:R-:W-:-:S12]  /*6300*/  IMAD.MOV.U32 R30, RZ, RZ, -0x1 ;  /* 0xffffffffff1e7424 */ /* 0x000fd800078e00ff */
[----:B------:R-:W-:Y:S05]  /*6310*/  WARPSYNC.COLLECTIVE R30, `(.L_x_1139) ;  /* 0x000000001e087348 */ /* 0x000fea0003c00000 */
[----:B------:R-:W-:Y:S01]  /*6320*/  VOTE.ANY P0, P0 ;  /* 0x0000000000ff7806 */ /* 0x000fe20000000100 */
[----:B------:R-:W-:-:S12]  /*6330*/  ENDCOLLECTIVE ;  /* 0x000000000000791b */ /* 0x000fd80003800000 */
.L_x_1139:
[----:B------:R-:W-:Y:S05]  /*6340*/  BSYNC B0 ;  /* 0x0000000000007941 */ /* 0x000fea0003800000 */
.L_x_1138:
[----:B------:R-:W-:Y:S05]  /*6350*/  BRA `(.L_x_1140) ;  /* 0xffffffe000787947 */ /* 0x000fea000383ffff */
.L_x_1079:
[----:B------:R-:W-:Y:S01]  /*6360*/  BSSY B0, `(.L_x_1141) ;  /* 0x0000006000007945 */ /* 0x000fe20003800000 */
[----:B------:R-:W-:Y:S01]  /*6370*/  PLOP3.LUT P0, PT, P0, PT, PT, 0x8, 0x80 ;  /* 0x000000000080781c */ /* 0x000fe2000070e170 */
[----:B------:R-:W-:-:S12]  /*6380*/  IMAD.MOV.U32 R30, RZ, RZ, -0x1 ;  /* 0xffffffffff1e7424 */ /* 0x000fd800078e00ff */
[----:B------:R-:W-:Y:S05]  /*6390*/  WARPSYNC.COLLECTIVE R30, `(.L_x_1142) ;  /* 0x000000001e087348 */ /* 0x000fea0003c00000 */
[----:B------:R-:W-:Y:S01]  /*63a0*/  VOTE.ANY P0, P0 ;  /* 0x0000000000ff7806 */ /* 0x000fe20000000100 */
[----:B------:R-:W-:-:S12]  /*63b0*/  ENDCOLLECTIVE ;  /* 0x000000000000791b */ /* 0x000fd80003800000 */
.L_x_1142:
[----:B------:R-:W-:Y:S05]  /*63c0*/  BSYNC B0 ;  /* 0x0000000000007941 */ /* 0x000fea0003800000 */
.L_x_1141:
[----:B------:R-:W-:Y:S05]  /*63d0*/  BRA `(.L_x_1143) ;  /* 0xffffffe0008c7947 */ /* 0x000fea000383ffff */
.L_x_1081:
[----:B------:R-:W-:Y:S01]  /*63e0*/  BSSY B0, `(.L_x_1144) ;  /* 0x0000006000007945 */ /* 0x000fe20003800000 */
[----:B------:R-:W-:Y:S01]  /*63f0*/  PLOP3.LUT P6, PT, P6, PT, PT, 0x8, 0x80 ;  /* 0x000000000080781c */ /* 0x000fe200037ce170 */
[----:B------:R-:W-:-:S12]  /*6400*/  IMAD.MOV.U32 R30, RZ, RZ, -0x1 ;  /* 0xffffffffff1e7424 */ /* 0x000fd800078e00ff */
[----:B------:R-:W-:Y:S05]  /*6410*/  WARPSYNC.COLLECTIVE R30, `(.L_x_1145) ;  /* 0x000000001e087348 */ /* 0x000fea0003c00000 */
[----:B------:R-:W-:Y:S01]  /*6420*/  VOTE.ANY R30, PT, P6 ;  /* 0x00000000001e7806 */ /* 0x000fe200030e0100 */
[----:B------:R-:W-:Y:S06]  /*6430*/  ENDCOLLECTIVE ;  /* 0x000000000000791b */ /* 0x000fec0003800000 */
.L_x_1145:
[----:B------:R-:W-:Y:S05]  /*6440*/  BSYNC B0 ;  /* 0x0000000000007941 */ /* 0x000fea0003800000 */
.L_x_1144:
[----:B------:R-:W0:Y:S01]  /*6450*/  S2R R12, SR_GEMASK ;  /* 0x00000000000c7919 */ /* 0x000e220000003c00 */
[----:B------:R-:W-:Y:S02]  /*6460*/  IMAD.MOV.U32 R27, RZ, RZ, R19 ;  /* 0x000000ffff1b7224 */ /* 0x000fe400078e0013 */
[----:B------:R-:W-:Y:S01]  /*6470*/  VIADD R28, R28, 0xffffffe0 ;  /* 0xffffffe01c1c7836 */ /* 0x000fe20000000000 */
[----:B0-----:R-:W-:-:S05]  /*6480*/  LOP3.LUT R30, R30, 0x80000000, R12, 0xec, !PT ;  /* 0x800000001e1e7812 */ /* 0x001fca00078eec0c */
        /* <DEDUP_REMOVED lines=9> */
.L_x_1146:
        /* <DEDUP_REMOVED lines=8> */
.L_x_1147:
        /* <DEDUP_REMOVED lines=8> */
.L_x_1148:
        /* <DEDUP_REMOVED lines=8> */
.L_x_1149:
        /* <DEDUP_REMOVED lines=8> */
.L_x_1150:
[----:B------:R-:W-:Y:S02]  /*6720*/  SEL R31, R31, RZ, !P0 ;  /* 0x000000ff1f1f7207 */ /* 0x000fe40004000000 */
[----:B------:R-:W-:Y:S02]  /*6730*/  ISETP.NE.AND P0, PT, R18, 0x65, PT ;  /* 0x000000651200780c */ /* 0x000fe40003f05270 */
[----:B------:R-:W-:-:S11]  /*6740*/  IADD3 R25, PT, PT, R19, R31, R25 ;  /* 0x0000001f13197210 */ /* 0x000fd60007ffe019 */
[----:B------:R-:W-:Y:S05]  /*6750*/  WARPSYNC.COLLECTIVE R30, `(.L_x_1151) ;  /* 0x000000001e087348 */ /* 0x000fea0003c00000 */
[----:B------:R-:W-:Y:S01]  /*6760*/  VOTE.ALL P0, P0 ;  /* 0x0000000000ff7806 */ /* 0x000fe20000000000 */
[----:B------:R-:W-:-:S12]  /*6770*/  ENDCOLLECTIVE ;  /* 0x000000000000791b */ /* 0x000fd80003800000 */
.L_x_1151:
[----:B------:R-:W-:Y:S05]  /*6780*/  BRA `(.L_x_1152) ;  /* 0xffffffe000247947 */ /* 0x000fea000383ffff */
.L_x_1153:
        /* <DEDUP_REMOVED lines=15> */
.L_x_1182:


//--------------------- .text._ZN6thrust24THRUST_300001_SM_1000_NS8cuda_cub4core6detail13_kernel_agentINS1_8__unique9InitAgentIN3cub18CUB_300001_SM_100013ScanTileStateIiLb1EEEPiiEEJSA_mSB_EEEvDpT0_ --------------------------
	.section	.text._ZN6thrust24THRUST_300001_SM_1000_NS8cuda_cub4core6detail13_kernel_agentINS1_8__unique9InitAgentIN3cub18CUB_300001_SM_100013ScanTileStateIiLb1EEEPiiEEJSA_mSB_EEEvDpT0_,"ax",@progbits
	.align	128
        .global         _ZN6thrust24THRUST_300001_SM_1000_NS8cuda_cub4core6detail13_kernel_agentINS1_8__unique9InitAgentIN3cub18CUB_300001_SM_100013ScanTileStateIiLb1EEEPiiEEJSA_mSB_EEEvDpT0_
        .type           _ZN6thrust24THRUST_300001_SM_1000_NS8cuda_cub4core6detail13_kernel_agentINS1_8__unique9InitAgentIN3cub18CUB_300001_SM_100013ScanTileStateIiLb1EEEPiiEEJSA_mSB_EEEvDpT0_,@function
        .size           _ZN6thrust24THRUST_300001_SM_1000_NS8cuda_cub4core6detail13_kernel_agentINS1_8__unique9InitAgentIN3cub18CUB_300001_SM_100013ScanTileStateIiLb1EEEPiiEEJSA_mSB_EEEvDpT0_,(.L_x_1183 - _ZN6thrust24THRUST_300001_SM_1000_NS8cuda_cub4core6detail13_kernel_agentINS1_8__unique9InitAgentIN3cub18CUB_300001_SM_100013ScanTileStateIiLb1EEEPiiEEJSA_mSB_EEEvDpT0_)
        .other          _ZN6thrust24THRUST_300001_SM_1000_NS8cuda_cub4core6detail13_kernel_agentINS1_8__unique9InitAgentIN3cub18CUB_300001_SM_100013ScanTileStateIiLb1EEEPiiEEJSA_mSB_EEEvDpT0_,@"STO_CUDA_ENTRY STV_DEFAULT"
_ZN6thrust24THRUST_300001_SM_1000_NS8cuda_cub4core6detail13_kernel_agentINS1_8__unique9InitAgentIN3cub18CUB_300001_SM_100013ScanTileStateIiLb1EEEPiiEEJSA_mSB_EEEvDpT0_:
.text._ZN6thrust24THRUST_300001_SM_1000_NS8cuda_cub4core6detail13_kernel_agentINS1_8__unique9InitAgentIN3cub18CUB_300001_SM_100013ScanTileStateIiLb1EEEPiiEEJSA_mSB_EEEvDpT0_:
[----:B------:R-:W-:Y:S01]  /*0000*/  LDC R1, c[0x0][0x37c] ;  /* 0x0000df00ff017b82 */ /* 0x000fe20000000800 */
[----:B------:R-:W0:Y:S07]  /*0010*/  S2R R0, SR_TID.X ;  /* 0x0000000000007919 */ /* 0x000e2e0000002100 */
[----:B------:R-:W1:Y:S01]  /*0020*/  S2UR UR6, SR_CTAID.X ;  /* 0x00000000000679c3 */ /* 0x000e620000002500 */
[----:B------:R-:W2:Y:S07]  /*0030*/  LDCU UR4, c[0x0][0x388] ;  /* 0x00007100ff0477ac */ /* 0x000eae0008000800 */
[----:B------:R-:W1:Y:S01]  /*0040*/  LDC R7, c[0x0][0x360] ;  /* 0x0000d800ff077b82 */ /* 0x000e620000000800 */
[C---:B0-----:R-:W-:Y:S01]  /*0050*/  ISETP.GT.U32.AND P0, PT, R0.reuse, 0x1f, PT ;  /* 0x0000001f0000780c */ /* 0x041fe20003f04070 */
[----:B-1----:R-:W-:Y:S01]  /*0060*/  IMAD R7, R7, UR6, R0 ;  /* 0x0000000607077c24 */ /* 0x002fe2000f8e0200 */
[----:B------:R-:W-:-:S02]  /*0070*/  LOP3.LUT P2, RZ, R0, UR6, RZ, 0xfc, !PT ;  /* 0x0000000600ff7c12 */ /* 0x000fc4000f84fcff */
[----:B------:R-:W-:Y:S02]  /*0080*/  ISETP.NE.OR P0, PT, RZ, UR6, P0 ;  /* 0x00000006ff007c0c */ /* 0x000fe40008705670 */
[----:B--2---:R-:W-:Y:S01]  /*0090*/  ISETP.GE.AND P1, PT, R7, UR4, PT ;  /* 0x0000000407007c0c */ /* 0x004fe2000bf26270 */
[----:B------:R-:W0:Y:S10]  /*00a0*/  LDCU.64 UR4, c[0x0][0x358] ;  /* 0x00006b00ff0477ac */ /* 0x000e340008000a00 */
[----:B------:R-:W1:Y:S02]  /*00b0*/  @!P0 LDC.64 R4, c[0x0][0x380] ;  /* 0x0000e000ff048b82 */ /* 0x000e640000000a00 */
[----:B------:R-:W-:-:S06]  /*00c0*/  @!P1 MOV R6, 0x63 ;  /* 0x0000006300069802 */ /* 0x000fcc0000000f00 */
[----:B------:R-:W2:Y:S01]  /*00d0*/  @!P1 LDC.64 R2, c[0x0][0x380] ;  /* 0x0000e000ff029b82 */ /* 0x000ea20000000a00 */
[----:B-1----:R-:W-:-:S04]  /*00e0*/  @!P0 IMAD.WIDE.U32 R4, R0, 0x8, R4 ;  /* 0x0000000800048825 */ /* 0x002fc800078e0004 */
[----:B--2---:R-:W-:-:S04]  /*00f0*/  @!P1 IMAD.WIDE R2, R7, 0x8, R2 ;  /* 0x0000000807029825 */ /* 0x004fc800078e0202 */
[----:B------:R-:W-:-:S05]  /*0100*/  IMAD.MOV.U32 R7, RZ, RZ, RZ ;  /* 0x000000ffff077224 */ /* 0x000fca00078e00ff */
[----:B0-----:R0:W-:Y:S04]  /*0110*/  @!P1 STG.E.64 desc[UR4][R2.64+0x100], R6 ;  /* 0x0001000602009986 */ /* 0x0011e8000c101b04 */
[----:B------:R0:W-:Y:S01]  /*0120*/  @!P0 STG.E.64 desc[UR4][R4.64], RZ ;  /* 0x000000ff04008986 */ /* 0x0001e2000c101b04 */
[----:B------:R-:W-:Y:S05]  /*0130*/  @P2 EXIT ;  /* 0x000000000000294d */ /* 0x000fea0003800000 */
[----:B0-----:R-:W0:Y:S02]  /*0140*/  LDC.64 R2, c[0x0][0x390] ;  /* 0x0000e400ff027b82 */ /* 0x001e240000000a00 */
[----:B0-----:R-:W-:Y:S01]  /*0150*/  STG.E desc[UR4][R2.64], RZ ;  /* 0x000000ff02007986 */ /* 0x001fe2000c101904 */
[----:B------:R-:W-:Y:S05]  /*0160*/  EXIT ;  /* 0x000000000000794d */ /* 0x000fea0003800000 */
.L_x_1154:
        /* <DEDUP_REMOVED lines=9> */
.L_x_1183:


//--------------------- .text._Z13SetKMerValuesP10K_MER_NODEPcS1_i --------------------------
	.section	.text._Z13SetKMerValuesP10K_MER_NODEPcS1_i,"ax",@progbits
	.align	128
        .global         _Z13SetKMerValuesP10K_MER_NODEPcS1_i
        .type           _Z13SetKMerValuesP10K_MER_NODEPcS1_i,@function
        .size           _Z13SetKMerValuesP10K_MER_NODEPcS1_i,(.L_x_1184 - _Z13SetKMerValuesP10K_MER_NODEPcS1_i)
        .other          _Z13SetKMerValuesP10K_MER_NODEPcS1_i,@"STO_CUDA_ENTRY STV_DEFAULT"
_Z13SetKMerValuesP10K_MER_NODEPcS1_i:
.text._Z13SetKMerValuesP10K_MER_NODEPcS1_i:
[----:B------:R-:W-:Y:S01]  /*0000*/  LDC R1, c[0x0][0x37c] ;  /* 0x0000df00ff017b82 */ /* 0x000fe20000000800 */
[----:B------:R-:W0:Y:S07]  /*0010*/  S2R R11, SR_TID.X ;  /* 0x00000000000b7919 */ /* 0x000e2e0000002100 */
[----:B------:R-:W0:Y:S01]  /*0020*/  S2UR UR4, SR_CTAID.X ;  /* 0x00000000000479c3 */ /* 0x000e220000002500 */
[----:B------:R-:W1:Y:S07]  /*0030*/  LDCU UR5, c[0x0][0x398] ;  /* 0x00007300ff0577ac */ /* 0x000e6e0008000800 */
[----:B------:R-:W0:Y:S02]  /*0040*/  LDC R12, c[0x0][0x360] ;  /* 0x0000d800ff0c7b82 */ /* 0x000e240000000800 */
[----:B0-----:R-:W-:-:S05]  /*0050*/  IMAD R11, R12, UR4, R11 ;  /* 0x000000040c0b7c24 */ /* 0x001fca000f8e020b */
[----:B------:R-:W-:-:S04]  /*0060*/  IADD3 R11, PT, PT, R11, 0x1, RZ ;  /* 0x000000010b0b7810 */ /* 0x000fc80007ffe0ff */
[----:B-1----:R-:W-:-:S13]  /*0070*/  ISETP.GT.AND P0, PT, R11, UR5, PT ;  /* 0x000000050b007c0c */ /* 0x002fda000bf04270 */
[----:B------:R-:W-:Y:S05]  /*0080*/  @P0 EXIT ;  /* 0x000000000000094d */ /* 0x000fea0003800000 */
[----:B------:R-:W-:Y:S01]  /*0090*/  FFMA R0, RZ, 1.4426950216293334961, RZ ;  /* 0x3fb8aa3bff007823 */ /* 0x000fe200000000ff */
[----:B------:R-:W0:Y:S03]  /*00a0*/  LDCU UR4, c[0x0][0x370] ;  /* 0x00006e00ff0477ac */ /* 0x000e260008000800 */
[----:B------:R-:W-:Y:S01]  /*00b0*/  FADD R0, RZ, R0 ;  /* 0x00000000ff007221 */ /* 0x000fe20000000000 */
[----:B------:R-:W1:Y:S03]  /*00c0*/  LDCU.64 UR6, c[0x0][0x358] ;  /* 0x00006b00ff0677ac */ /* 0x000e660008000a00 */
[----:B------:R-:W-:Y:S01]  /*00d0*/  FFMA R0, RZ, RZ, R0 ;  /* 0x000000ffff007223 */ /* 0x000fe20000000000 */
[----:B------:R-:W2:Y:S03]  /*00e0*/  LDCU UR5, c[0x0][0x398] ;  /* 0x00007300ff0577ac */ /* 0x000ea60008000800 */
[----:B------:R-:W-:Y:S01]  /*00f0*/  FFMA R0, RZ, RZ, R0 ;  /* 0x000000ffff007223 */ /* 0x000fe20000000000 */
[----:B------:R-:W3:Y:S03]  /*0100*/  LDCU.64 UR8, c[0x0][0x388] ;  /* 0x00007100ff0877ac */ /* 0x000ee60008000a00 */
[----:B------:R-:W-:Y:S01]  /*0110*/  FADD R7, R0, 2 ;  /* 0x4000000000077421 */ /* 0x000fe20000000000 */
[----:B------:R-:W4:Y:S01]  /*0120*/  LDCU.64 UR10, c[0x0][0x390] ;  /* 0x00007200ff0a77ac */ /* 0x000f220008000a00 */
[----:B0-----:R-:W-:-:S02]  /*0130*/  IMAD R12, R12, UR4, RZ ;  /* 0x000000040c0c7c24 */ /* 0x001fc4000f8e02ff */
[C---:B------:R-:W-:Y:S01]  /*0140*/  FMUL R5, R7.reuse, 4 ;  /* 0x4080000007057820 */ /* 0x040fe20000400000 */
[C---:B------:R-:W-:Y:S01]  /*0150*/  FADD R3, R7.reuse, -2 ;  /* 0xc000000007037421 */ /* 0x040fe20000000000 */
[C---:B------:R-:W-:Y:S02]  /*0160*/  FMUL R2, R7.reuse, 3 ;  /* 0x4040000007027820 */ /* 0x040fe40000400000 */
[----:B------:R-:W0:Y:S01]  /*0170*/  FRND R4, R5 ;  /* 0x0000000500047307 */ /* 0x000e220000201000 */
[----:B------:R-:W-:Y:S01]  /*0180*/  FADD R6, R0, -R3 ;  /* 0x8000000300067221 */ /* 0x000fe20000000000 */
[C---:B------:R-:W-:Y:S01]  /*0190*/  FFMA R3, R7.reuse, 4, -R5 ;  /* 0x4080000007037823 */ /* 0x040fe20000000805 */
[C---:B------:R-:W-:Y:S01]  /*01a0*/  FMUL R0, R7.reuse, 2 ;  /* 0x4000000007007820 */ /* 0x040fe20000400000 */
[C---:B------:R-:W-:Y:S01]  /*01b0*/  FFMA R9, R7.reuse, 3, -R2 ;  /* 0x4040000007097823 */ /* 0x040fe20000000802 */
[----:B------:R-:W-:Y:S01]  /*01c0*/  FSETP.GT.AND P0, PT, |R2|, 152, PT ;  /* 0x431800000200780b */ /* 0x000fe20003f04200 */
[C---:B------:R-:W-:Y:S01]  /*01d0*/  FFMA R3, R6.reuse, 4, R3 ;  /* 0x4080000006037823 */ /* 0x040fe20000000003 */
[----:B------:R-:W-:Y:S01]  /*01e0*/  FFMA R15, R7, 2, -R0 ;  /* 0x40000000070f7823 */ /* 0x000fe20000000800 */
[----:B------:R-:W5:Y:S01]  /*01f0*/  FRND R17, R0 ;  /* 0x0000000000117307 */ /* 0x000f620000201000 */
[C---:B------:R-:W-:Y:S01]  /*0200*/  FFMA R9, R6.reuse, 3, R9 ;  /* 0x4040000006097823 */ /* 0x040fe20000000009 */
[C---:B------:R-:W-:Y:S01]  /*0210*/  FSETP.GT.AND P1, PT, |R5|.reuse, 152, PT ;  /* 0x431800000500780b */ /* 0x040fe20003f24200 */
[----:B------:R-:W-:Y:S01]  /*0220*/  FFMA R15, R6, 2, R15 ;  /* 0x40000000060f7823 */ /* 0x000fe2000000000f */
[C---:B------:R-:W-:Y:S01]  /*0230*/  FSETP.GEU.AND P4, PT, R5.reuse, RZ, PT ;  /* 0x000000ff0500720b */ /* 0x040fe20003f8e000 */
[----:B0-----:R-:W-:Y:S01]  /*0240*/  FADD R14, R5, -R4 ;  /* 0x80000004050e7221 */ /* 0x001fe20000000000 */
[----:B------:R-:W-:Y:S01]  /*0250*/  FSETP.GT.AND P3, PT, R4, RZ, PT ;  /* 0x000000ff0400720b */ /* 0x000fe20003f64000 */
[----:B------:R-:W-:Y:S01]  /*0260*/  FMUL R4, R7, 1 ;  /* 0x3f80000007047820 */ /* 0x000fe20000400000 */
[----:B------:R-:W0:Y:S01]  /*0270*/  FRND R13, R2 ;  /* 0x00000002000d7307 */ /* 0x000e220000201000 */
[----:B------:R-:W-:Y:S01]  /*0280*/  FADD R14, R3, R14 ;  /* 0x0000000e030e7221 */ /* 0x000fe20000000000 */
[----:B------:R-:W-:-:S02]  /*0290*/  IMAD.MOV.U32 R3, RZ, RZ, 0x391fcb8e ;  /* 0x391fcb8eff037424 */ /* 0x000fc400078e00ff */
[----:B------:R-:W-:Y:S01]  /*02a0*/  FADD R19, R7, -R4 ;  /* 0x8000000407137221 */ /* 0x000fe20000000000 */
[----:B-----5:R-:W-:Y:S01]  /*02b0*/  FADD R8, R0, -R17 ;  /* 0x8000001100087221 */ /* 0x020fe20000000000 */
[----:B------:R-:W-:Y:S02]  /*02c0*/  FFMA R7, R14, R3, 0.0013391353422775864601 ;  /* 0x3aaf85ed0e077423 */ /* 0x000fe40000000003 */
[----:B------:R-:W-:Y:S01]  /*02d0*/  FADD R19, R6, R19 ;  /* 0x0000001306137221 */ /* 0x000fe20000000000 */
[----:B------:R-:W5:Y:S01]  /*02e0*/  FRND R21, R4 ;  /* 0x0000000400157307 */ /* 0x000f620000201000 */
[----:B------:R-:W-:Y:S01]  /*02f0*/  FADD R6, R15, R8 ;  /* 0x000000080f067221 */ /* 0x000fe20000000000 */
[----:B------:R-:W-:Y:S01]  /*0300*/  FFMA R7, R14, R7, 0.0096188392490148544312 ;  /* 0x3c1d98560e077423 */ /* 0x000fe20000000007 */
[----:B------:R-:W-:Y:S02]  /*0310*/  FSETP.GT.AND P6, PT, R17, RZ, PT ;  /* 0x000000ff1100720b */ /* 0x000fe40003fc4000 */
[----:B------:R-:W-:Y:S01]  /*0320*/  FFMA R17, R6, R3, 0.0013391353422775864601 ;  /* 0x3aaf85ed06117423 */ /* 0x000fe20000000003 */
[----:B------:R-:W-:Y:S01]  /*0330*/  FFMA R7, R14, R7, 0.055503588169813156128 ;  /* 0x3d6357bb0e077423 */ /* 0x000fe20000000007 */
[----:B0-----:R-:W-:Y:S01]  /*0340*/  FADD R10, R2, -R13 ;  /* 0x8000000d020a7221 */ /* 0x001fe20000000000 */
[----:B------:R-:W-:Y:S01]  /*0350*/  FSETP.GT.AND P2, PT, R13, RZ, PT ;  /* 0x000000ff0d00720b */ /* 0x000fe20003f44000 */
[----:B------:R-:W-:Y:S01]  /*0360*/  FFMA R17, R6, R17, 0.0096188392490148544312 ;  /* 0x3c1d985606117423 */ /* 0x000fe20000000011 */
[----:B------:R-:W-:Y:S01]  /*0370*/  FFMA R7, R14, R7, 0.24022644758224487305 ;  /* 0x3e75fdec0e077423 */ /* 0x000fe20000000007 */
[----:B------:R-:W-:-:S02]  /*0380*/  FADD R10, R9, R10 ;  /* 0x0000000a090a7221 */ /* 0x000fc40000000000 */
[----:B------:R-:W0:Y:S01]  /*0390*/  F2I.NTZ R9, R5 ;  /* 0x0000000500097305 */ /* 0x000e220000203100 */
[----:B------:R-:W-:Y:S01]  /*03a0*/  FFMA R7, R14, R7, 0.69314718246459960938 ;  /* 0x3f3172180e077423 */ /* 0x000fe20000000007 */
[----:B-----5:R-:W-:Y:S01]  /*03b0*/  FADD R8, R4, -R21 ;  /* 0x8000001504087221 */ /* 0x020fe20000000000 */
[----:B------:R-:W-:Y:S01]  /*03c0*/  FFMA R13, R10, R3, 0.0013391353422775864601 ;  /* 0x3aaf85ed0a0d7423 */ /* 0x000fe20000000003 */
[----:B------:R-:W-:Y:S01]  /*03d0*/  FFMA R17, R6, R17, 0.055503588169813156128 ;  /* 0x3d6357bb06117423 */ /* 0x000fe20000000011 */
[----:B------:R-:W-:Y:S01]  /*03e0*/  FFMA R7, R14, R7, 1 ;  /* 0x3f8000000e077423 */ /* 0x000fe20000000007 */
[----:B------:R-:W-:Y:S01]  /*03f0*/  FADD R8, R19, R8 ;  /* 0x0000000813087221 */ /* 0x000fe20000000000 */
[----:B------:R-:W-:Y:S01]  /*0400*/  SEL R14, RZ, 0x83000000, P3 ;  /* 0x83000000ff0e7807 */ /* 0x000fe20001800000 */
[----:B------:R-:W-:Y:S01]  /*0410*/  FFMA R15, R10, R13, 0.0096188392490148544312 ;  /* 0x3c1d98560a0f7423 */ /* 0x000fe2000000000d */
[----:B------:R-:W-:Y:S01]  /*0420*/  FSETP.GEU.AND P3, PT, R2, RZ, PT ;  /* 0x000000ff0200720b */ /* 0x000fe20003f6e000 */
[----:B------:R-:W-:Y:S01]  /*0430*/  FFMA R3, R8, R3, 0.0013391353422775864601 ;  /* 0x3aaf85ed08037423 */ /* 0x000fe20000000003 */
[----:B------:R-:W5:Y:S01]  /*0440*/  F2I.NTZ R2, R2 ;  /* 0x0000000200027305 */ /* 0x000f620000203100 */
[----:B------:R-:W-:Y:S01]  /*0450*/  FFMA R15, R10, R15, 0.055503588169813156128 ;  /* 0x3d6357bb0a0f7423 */ /* 0x000fe2000000000f */
[----:B------:R-:W-:Y:S01]  /*0460*/  SEL R13, RZ, 0x83000000, P2 ;  /* 0x83000000ff0d7807 */ /* 0x000fe20001000000 */
[----:B------:R-:W-:Y:S01]  /*0470*/  FFMA R3, R8, R3, 0.0096188392490148544312 ;  /* 0x3c1d985608037423 */ /* 0x000fe20000000003 */
[----:B0-----:R-:W-:Y:S01]  /*0480*/  LEA R9, R9, -R14, 0x17 ;  /* 0x8000000e09097211 */ /* 0x001fe200078eb8ff */
[----:B------:R-:W-:Y:S01]  /*0490*/  FFMA R15, R10, R15, 0.24022644758224487305 ;  /* 0x3e75fdec0a0f7423 */ /* 0x000fe2000000000f */
[----:B------:R-:W-:-:S02]  /*04a0*/  VIADD R16, R14, 0x7f000000 ;  /* 0x7f0000000e107836 */ /* 0x000fc40000000000 */
[----:B------:R-:W-:Y:S01]  /*04b0*/  FFMA R3, R8, R3, 0.055503588169813156128 ;  /* 0x3d6357bb08037423 */ /* 0x000fe20000000003 */
[----:B------:R-:W-:Y:S01]  /*04c0*/  SEL R5, RZ, 0x83000000, P6 ;  /* 0x83000000ff057807 */ /* 0x000fe20003000000 */
[----:B------:R-:W-:Y:S01]  /*04d0*/  FFMA R15, R10, R15, 0.69314718246459960938 ;  /* 0x3f3172180a0f7423 */ /* 0x000fe2000000000f */
[----:B------:R-:W-:Y:S01]  /*04e0*/  FSETP.GT.AND P2, PT, |R0|, 152, PT ;  /* 0x431800000000780b */ /* 0x000fe20003f44200 */
[----:B------:R-:W-:Y:S01]  /*04f0*/  FFMA R3, R8, R3, 0.24022644758224487305 ;  /* 0x3e75fdec08037423 */ /* 0x000fe20000000003 */
[----:B------:R-:W-:Y:S01]  /*0500*/  FSETP.GEU.AND P6, PT, R0, RZ, PT ;  /* 0x000000ff0000720b */ /* 0x000fe20003fce000 */
[----:B------:R-:W-:Y:S01]  /*0510*/  FFMA R15, R10, R15, 1 ;  /* 0x3f8000000a0f7423 */ /* 0x000fe2000000000f */
[----:B------:R-:W0:Y:S01]  /*0520*/  F2I.NTZ R0, R0 ;  /* 0x0000000000007305 */ /* 0x000e220000203100 */
[----:B-----5:R-:W-:Y:S01]  /*0530*/  LEA R14, R2, -R13, 0x17 ;  /* 0x8000000d020e7211 */ /* 0x020fe200078eb8ff */
[----:B------:R-:W-:Y:S01]  /*0540*/  FFMA R3, R8, R3, 0.69314718246459960938 ;  /* 0x3f31721808037423 */ /* 0x000fe20000000003 */
[----:B------:R-:W-:Y:S01]  /*0550*/  VIADD R2, R13, 0x7f000000 ;  /* 0x7f0000000d027836 */ /* 0x000fe20000000000 */
[----:B------:R-:W-:Y:S01]  /*0560*/  FSETP.GT.AND P5, PT, R21, RZ, PT ;  /* 0x000000ff1500720b */ /* 0x000fe20003fa4000 */
[----:B------:R-:W-:Y:S01]  /*0570*/  FFMA R17, R6, R17, 0.24022644758224487305 ;  /* 0x3e75fdec06117423 */ /* 0x000fe20000000011 */
[----:B------:R-:W-:Y:S01]  /*0580*/  FFMA R8, R8, R3, 1 ;  /* 0x3f80000008087423 */ /* 0x000fe20000000003 */
[----:B------:R-:W-:Y:S01]  /*0590*/  FMUL R15, R15, R2 ;  /* 0x000000020f0f7220 */ /* 0x000fe20000400000 */
[----:B------:R-:W5:Y:S01]  /*05a0*/  F2I.NTZ R10, R4 ;  /* 0x00000004000a7305 */ /* 0x000f620000203100 */
[----:B------:R-:W1:Y:S01]  /*05b0*/  LDC.64 R2, c[0x0][0x380] ;  /* 0x0000e000ff027b82 */ /* 0x000e620000000a00 */
[----:B------:R-:W-:Y:S01]  /*05c0*/  FFMA R17, R6, R17, 0.69314718246459960938 ;  /* 0x3f31721806117423 */ /* 0x000fe20000000011 */
[----:B------:R-:W-:Y:S01]  /*05d0*/  SEL R13, RZ, 0x83000000, P5 ;  /* 0x83000000ff0d7807 */ /* 0x000fe20002800000 */
[----:B------:R-:W-:Y:S01]  /*05e0*/  FMUL R16, R7, R16 ;  /* 0x0000001007107220 */ /* 0x000fe20000400000 */
[----:B------:R-:W-:Y:S01]  /*05f0*/  FSETP.GT.AND P5, PT, |R4|, 152, PT ;  /* 0x431800000400780b */ /* 0x000fe20003fa4200 */
[----:B------:R-:W-:Y:S01]  /*0600*/  FFMA R17, R6, R17, 1 ;  /* 0x3f80000006117423 */ /* 0x000fe20000000011 */
[----:B------:R-:W-:Y:S01]  /*0610*/  VIADD R6, R5, 0x7f000000 ;  /* 0x7f00000005067836 */ /* 0x000fe20000000000 */
[----:B0-----:R-:W-:Y:S01]  /*0620*/  LEA R7, R0, -R5, 0x17 ;  /* 0x8000000500077211 */ /* 0x001fe200078eb8ff */
[----:B------:R-:W-:Y:S01]  /*0630*/  FMUL R0, R16, R9 ;  /* 0x0000000910007220 */ /* 0x000fe20000400000 */
[----:B------:R-:W-:Y:S01]  /*0640*/  @P1 FSEL R0, RZ, +INF , !P4 ;  /* 0x7f800000ff001808 */ /* 0x000fe20006000000 */
[----:B------:R-:W-:Y:S01]  /*0650*/  FMUL R6, R17, R6 ;  /* 0x0000000611067220 */ /* 0x000fe20000400000 */
[----:B------:R-:W-:-:S02]  /*0660*/  FSETP.GEU.AND P1, PT, R4, RZ, PT ;  /* 0x000000ff0400720b */ /* 0x000fc40003f2e000 */
[----:B-----5:R-:W-:Y:S01]  /*0670*/  LEA R10, R10, -R13, 0x17 ;  /* 0x8000000d0a0a7211 */ /* 0x020fe200078eb8ff */
[----:B------:R-:W-:Y:S02]  /*0680*/  VIADD R13, R13, 0x7f000000 ;  /* 0x7f0000000d0d7836 */ /* 0x000fe40000000000 */
[----:B------:R-:W-:Y:S01]  /*0690*/  FMUL R9, R6, R7 ;  /* 0x0000000706097220 */ /* 0x000fe20000400000 */
[----:B------:R-:W-:Y:S01]  /*06a0*/  @P2 FSEL R9, RZ, +INF , !P6 ;  /* 0x7f800000ff092808 */ /* 0x000fe20007000000 */
[----:B------:R-:W-:Y:S01]  /*06b0*/  FMUL R13, R8, R13 ;  /* 0x0000000d080d7220 */ /* 0x000fe20000400000 */
[----:B------:R-:W-:Y:S01]  /*06c0*/  FMUL R8, R15, R14 ;  /* 0x0000000e0f087220 */ /* 0x000fe20000400000 */
[----:B------:R-:W-:Y:S02]  /*06d0*/  @P0 FSEL R8, RZ, +INF , !P3 ;  /* 0x7f800000ff080808 */ /* 0x000fe40005800000 */
[----:B------:R-:W-:Y:S01]  /*06e0*/  FMUL R10, R13, R10 ;  /* 0x0000000a0d0a7220 */ /* 0x000fe20000400000 */
[----:B--234-:R-:W-:-:S07]  /*06f0*/  @P5 FSEL R10, RZ, +INF , !P1 ;  /* 0x7f800000ff0a5808 */ /* 0x01cfce0004800000 */
.L_x_1165:
[----:B0-----:R-:W-:Y:S02]  /*0700*/  SHF.R.S32.HI R5, RZ, 0x1f, R11 ;  /* 0x0000001fff057819 */ /* 0x001fe4000001140b */
[----:B------:R-:W-:-:S04]  /*0710*/  IADD3 R6, P0, PT, R11, UR8, RZ ;  /* 0x000000080b067c10 */ /* 0x000fc8000ff1e0ff */
[----:B------:R-:W-:-:S05]  /*0720*/  IADD3.X R7, PT, PT, R5, UR9, RZ, P0, !PT ;  /* 0x0000000905077c10 */ /* 0x000fca00087fe4ff */
[----:B-1----:R-:W2:Y:S01]  /*0730*/  LDG.E.U8 R22, desc[UR6][R6.64] ;  /* 0x0000000606167981 */ /* 0x002ea2000c1e1100 */
[----:B------:R-:W-:-:S03]  /*0740*/  IADD3 R4, P0, PT, R11, UR10, RZ ;  /* 0x0000000a0b047c10 */ /* 0x000fc6000ff1e0ff */
[----:B------:R0:W5:Y:S01]  /*0750*/  LDG.E.U8 R20, desc[UR6][R6.64+0x1] ;  /* 0x0000010606147981 */ /* 0x000162000c1e1100 */
[----:B------:R-:W-:-:S03]  /*0760*/  IADD3.X R5, PT, PT, R5, UR11, RZ, P0, !PT ;  /* 0x0000000b05057c10 */ /* 0x000fc600087fe4ff */
[----:B------:R0:W5:Y:S04]  /*0770*/  LDG.E.U8 R19, desc[UR6][R6.64+0x2] ;  /* 0x0000020606137981 */ /* 0x000168000c1e1100 */
[----:B------:R0:W5:Y:S04]  /*0780*/  LDG.E.U8 R14, desc[UR6][R6.64+0x3] ;  /* 0x00000306060e7981 */ /* 0x000168000c1e1100 */
[----:B------:R0:W5:Y:S04]  /*0790*/  LDG.E.U8 R15, desc[UR6][R6.64+0x4] ;  /* 0x00000406060f7981 */ /* 0x000168000c1e1100 */
[----:B------:R0:W5:Y:S04]  /*07a0*/  LDG.E.U8 R18, desc[UR6][R4.64] ;  /* 0x0000000604127981 */ /* 0x000168000c1e1100 */
[----:B------:R0:W5:Y:S04]  /*07b0*/  LDG.E.S8 R17, desc[UR6][R4.64+0x1] ;  /* 0x0000010604117981 */ /* 0x000168000c1e1300 */
[----:B------:R0:W5:Y:S04]  /*07c0*/  LDG.E.S8 R16, desc[UR6][R4.64+0x2] ;  /* 0x0000020604107981 */ /* 0x000168000c1e1300 */
[----:B------:R0:W5:Y:S01]  /*07d0*/  LDG.E.S8 R13, desc[UR6][R4.64+0x3] ;  /* 0x00000306040d7981 */ /* 0x000162000c1e1300 */
[----:B------:R-:W-:Y:S01]  /*07e0*/  BSSY.RECONVERGENT B0, `(.L_x_1155) ;  /* 0x000000a000007945 */ /* 0x000fe20003800200 */
[----:B------:R-:W-:Y:S01]  /*07f0*/  HFMA2 R21, -RZ, RZ, 0, 0 ;  /* 0x00000000ff157431 */ /* 0x000fe200000001ff */
[----:B--2---:R-:W-:-:S13]  /*0800*/  ISETP.NE.AND P0, PT, R22, 0x41, PT ;  /* 0x000000411600780c */ /* 0x004fda0003f05270 */
[----:B0-----:R-:W-:Y:S05]  /*0810*/  @!P0 BRA `(.L_x_1156) ;  /* 0x0000000000188947 */ /* 0x001fea0003800000 */
[----:B------:R-:W-:-:S13]  /*0820*/  ISETP.NE.AND P0, PT, R22, 0x43, PT ;  /* 0x000000431600780c */ /* 0x000fda0003f05270 */
[C---:B------:R-:W-:Y:S02]  /*0830*/  @P0 ISETP.NE.AND P2, PT, R22.reuse, 0x47, PT ;  /* 0x000000471600080c */ /* 0x040fe40003f45270 */
[----:B------:R-:W-:Y:S02]  /*0840*/  @P0 ISETP.NE.AND P1, PT, R22, 0x54, PT ;  /* 0x000000541600080c */ /* 0x000fe40003f25270 */
[----:B------:R-:W-:-:S04]  /*0850*/  @P0 FSEL R21, RZ, 3, P2 ;  /* 0x40400000ff150808 */ /* 0x000fc80001000000 */
[----:B------:R-:W-:Y:S01]  /*0860*/  @P0 FSEL R21, R21, 2, P1 ;  /* 0x4000000015150808 */ /* 0x000fe20000800000 */
[----:B------:R-:W-:-:S07]  /*0870*/  @!P0 IMAD.MOV.U32 R21, RZ, RZ, 0x3f800000 ;  /* 0x3f800000ff158424 */ /* 0x000fce00078e00ff */
.L_x_1156:
[----:B------:R-:W-:Y:S05]  /*0880*/  BSYNC.RECONVERGENT B0 ;  /* 0x0000000000007941 */ /* 0x000fea0003800200 */
.L_x_1155:
[----:B------:R-:W-:Y:S01]  /*0890*/  FFMA R6, R0, R21, RZ ;  /* 0x0000001500067223 */ /* 0x000fe200000000ff */
[----:B-----5:R-:W-:Y:S01]  /*08a0*/  ISETP.NE.AND P0, PT, R20, 0x41, PT ;  /* 0x000000411400780c */ /* 0x020fe20003f05270 */
[----:B------:R-:W-:Y:S01]  /*08b0*/  BSSY.RECONVERGENT B0, `(.L_x_1157) ;  /* 0x000000b000007945 */ /* 0x000fe20003800200 */
[----:B------:R-:W-:-:S03]  /*08c0*/  MOV R21, RZ ;  /* 0x000000ff00157202 */ /* 0x000fc60000000f00 */
[----:B------:R-:W0:Y:S08]  /*08d0*/  F2I.S64.TRUNC R6, R6 ;  /* 0x0000000600067311 */ /* 0x000e30000020d900 */
[----:B0-----:R0:W1:Y:S01]  /*08e0*/  I2F.S64 R7, R6 ;  /* 0x0000000600077312 */ /* 0x0010620000301400 */
[----:B------:R-:W-:Y:S05]  /*08f0*/  @!P0 BRA `(.L_x_1158) ;  /* 0x0000000000188947 */ /* 0x000fea0003800000 */
[----:B------:R-:W-:-:S13]  /*0900*/  ISETP.NE.AND P0, PT, R20, 0x43, PT ;  /* 0x000000431400780c */ /* 0x000fda0003f05270 */
[C---:B------:R-:W-:Y:S01]  /*0910*/  @P0 ISETP.NE.AND P2, PT, R20.reuse, 0x47, PT ;  /* 0x000000471400080c */ /* 0x040fe20003f45270 */
[----:B------:R-:W-:Y:S01]  /*0920*/  @!P0 IMAD.MOV.U32 R21, RZ, RZ, 0x3f800000 ;  /* 0x3f800000ff158424 */ /* 0x000fe200078e00ff */
[----:B------:R-:W-:Y:S02]  /*0930*/  @P0 ISETP.NE.AND P1, PT, R20, 0x54, PT ;  /* 0x000000541400080c */ /* 0x000fe40003f25270 */
[----:B0-----:R-:W-:-:S04]  /*0940*/  @P0 FSEL R6, RZ, 3, P2 ;  /* 0x40400000ff060808 */ /* 0x001fc80001000000 */
[----:B------:R-:W-:-:S07]  /*0950*/  @P0 FSEL R21, R6, 2, P1 ;  /* 0x4000000006150808 */ /* 0x000fce0000800000 */
.L_x_1158:
[----:B------:R-:W-:Y:S05]  /*0960*/  BSYNC.RECONVERGENT B0 ;  /* 0x0000000000007941 */ /* 0x000fea0003800200 */
.L_x_1157:
[----:B-1----:R-:W-:Y:S01]  /*0970*/  FFMA R7, R8, R21, R7 ;  /* 0x0000001508077223 */ /* 0x002fe20000000007 */
[----:B------:R-:W-:Y:S01]  /*0980*/  ISETP.NE.AND P0, PT, R19, 0x41, PT ;  /* 0x000000411300780c */ /* 0x000fe20003f05270 */
[----:B------:R-:W-:Y:S01]  /*0990*/  BSSY.RECONVERGENT B0, `(.L_x_1159) ;  /* 0x000000b000007945 */ /* 0x000fe20003800200 */
[----:B------:R-:W-:-:S03]  /*09a0*/  HFMA2 R20, -RZ, RZ, 0, 0 ;  /* 0x00000000ff147431 */ /* 0x000fc600000001ff */
[----:B0-----:R-:W0:Y:S08]  /*09b0*/  F2I.S64.TRUNC R6, R7 ;  /* 0x0000000700067311 */ /* 0x001e30000020d900 */
        /* <DEDUP_REMOVED lines=8> */
.L_x_1160:
[----:B------:R-:W-:Y:S05]  /*0a40*/  BSYNC.RECONVERGENT B0 ;  /* 0x0000000000007941 */ /* 0x000fea0003800200 */
.L_x_1159:
[----:B-1----:R-:W-:Y:S01]  /*0a50*/  FFMA R6, R9, R20, R6 ;  /* 0x0000001409067223 */ /* 0x002fe20000000006 */
[----:B------:R-:W-:Y:S01]  /*0a60*/  ISETP.NE.AND P0, PT, R14, 0x41, PT ;  /* 0x000000410e00780c */ /* 0x000fe20003f05270 */
[----:B------:R-:W-:Y:S01]  /*0a70*/  BSSY.RECONVERGENT B0, `(.L_x_1161) ;  /* 0x000000e000007945 */ /* 0x000fe20003800200 */
[----:B------:R-:W-:Y:S02]  /*0a80*/  PRMT R18, R18, 0x8880, RZ ;  /* 0x0000888012127816 */ /* 0x000fe400000000ff */
[----:B------:R-:W-:Y:S01]  /*0a90*/  ISETP.NE.AND P3, PT, R15, 0x41, PT ;  /* 0x000000410f00780c */ /* 0x000fe20003f65270 */
[----:B0-----:R-:W0:Y:S01]  /*0aa0*/  F2I.S64.TRUNC R6, R6 ;  /* 0x0000000600067311 */ /* 0x001e22000020d900 */
[----:B------:R-:W-:Y:S02]  /*0ab0*/  IADD3 R16, PT, PT, R16, R18, R17 ;  /* 0x0000001210107210 */ /* 0x000fe40007ffe011 */
[----:B------:R-:W-:-:S05]  /*0ac0*/  MOV R17, RZ ;  /* 0x000000ff00117202 */ /* 0x000fca0000000f00 */
[----:B0-----:R0:W1:Y:S01]  /*0ad0*/  I2F.S64 R7, R6 ;  /* 0x0000000600077312 */ /* 0x0010620000301400 */
[----:B------:R-:W-:Y:S05]  /*0ae0*/  @!P0 BRA `(.L_x_1162) ;  /* 0x0000000000188947 */ /* 0x000fea0003800000 */
[----:B------:R-:W-:-:S13]  /*0af0*/  ISETP.NE.AND P0, PT, R14, 0x43, PT ;  /* 0x000000430e00780c */ /* 0x000fda0003f05270 */
[C---:B------:R-:W-:Y:S02]  /*0b00*/  @P0 ISETP.NE.AND P2, PT, R14.reuse, 0x47, PT ;  /* 0x000000470e00080c */ /* 0x040fe40003f45270 */
[----:B------:R-:W-:Y:S02]  /*0b10*/  @P0 ISETP.NE.AND P1, PT, R14, 0x54, PT ;  /* 0x000000540e00080c */ /* 0x000fe40003f25270 */
[----:B0-----:R-:W-:Y:S02]  /*0b20*/  @P0 FSEL R6, RZ, 3, P2 ;  /* 0x40400000ff060808 */ /* 0x001fe40001000000 */
[----:B------:R-:W-:Y:S02]  /*0b30*/  @!P0 MOV R17, 0x3f800000 ;  /* 0x3f80000000118802 */ /* 0x000fe40000000f00 */
[----:B------:R-:W-:-:S07]  /*0b40*/  @P0 FSEL R17, R6, 2, P1 ;  /* 0x4000000006110808 */ /* 0x000fce0000800000 */
.L_x_1162:
[----:B------:R-:W-:Y:S05]  /*0b50*/  BSYNC.RECONVERGENT B0 ;  /* 0x0000000000007941 */ /* 0x000fea0003800200 */
.L_x_1161:
[----:B------:R-:W-:Y:S01]  /*0b60*/  BSSY.RECONVERGENT B0, `(.L_x_1163) ;  /* 0x000000a000007945 */ /* 0x000fe20003800200 */
[----:B01----:R-:W-:Y:S01]  /*0b70*/  FFMA R6, R10, R17, R7 ;  /* 0x000000110a067223 */ /* 0x003fe20000000007 */
[----:B------:R-:W-:Y:S02]  /*0b80*/  IMAD.MOV.U32 R14, RZ, RZ, RZ ;  /* 0x000000ffff0e7224 */ /* 0x000fe400078e00ff */
[----:B------:R-:W-:Y:S05]  /*0b90*/  @!P3 BRA `(.L_x_1164) ;  /* 0x000000000018b947 */ /* 0x000fea0003800000 */
[----:B------:R-:W-:-:S13]  /*0ba0*/  ISETP.NE.AND P0, PT, R15, 0x43, PT ;  /* 0x000000430f00780c */ /* 0x000fda0003f05270 */
[C---:B------:R-:W-:Y:S02]  /*0bb0*/  @P0 ISETP.NE.AND P2, PT, R15.reuse, 0x47, PT ;  /* 0x000000470f00080c */ /* 0x040fe40003f45270 */
[----:B------:R-:W-:Y:S02]  /*0bc0*/  @P0 ISETP.NE.AND P1, PT, R15, 0x54, PT ;  /* 0x000000540f00080c */ /* 0x000fe40003f25270 */
[----:B------:R-:W-:Y:S02]  /*0bd0*/  @P0 FSEL R7, RZ, 3, P2 ;  /* 0x40400000ff070808 */ /* 0x000fe40001000000 */
[----:B------:R-:W-:Y:S02]  /*0be0*/  @!P0 MOV R14, 0x3f800000 ;  /* 0x3f800000000e8802 */ /* 0x000fe40000000f00 */
[----:B------:R-:W-:-:S07]  /*0bf0*/  @P0 FSEL R14, R7, 2, P1 ;  /* 0x40000000070e0808 */ /* 0x000fce0000800000 */
.L_x_1164:
[----:B------:R-:W-:Y:S05]  /*0c00*/  BSYNC.RECONVERGENT B0 ;  /* 0x0000000000007941 */ /* 0x000fea0003800200 */
.L_x_1163:
[----:B------:R-:W2:Y:S01]  /*0c10*/  LDG.E.S8 R4, desc[UR6][R4.64+0x4] ;  /* 0x0000040604047981 */ /* 0x000ea2000c1e1300 */
[----:B------:R-:W0:Y:S08]  /*0c20*/  F2I.S64.TRUNC R6, R6 ;  /* 0x0000000600067311 */ /* 0x000e30000020d900 */
[----:B0-----:R-:W0:Y:S02]  /*0c30*/  I2F.S64 R7, R6 ;  /* 0x0000000600077312 */ /* 0x001e240000301400 */
[----:B0-----:R-:W-:-:S06]  /*0c40*/  FADD R14, R7, R14 ;  /* 0x0000000e070e7221 */ /* 0x001fcc0000000000 */
[----:B------:R-:W0:Y:S01]  /*0c50*/  F2I.S64.TRUNC R14, R14 ;  /* 0x0000000e000e7311 */ /* 0x000e22000020d900 */
[----:B--2---:R-:W-:Y:S01]  /*0c60*/  IADD3 R13, PT, PT, R4, R16, R13 ;  /* 0x00000010040d7210 */ /* 0x004fe20007ffe00d */
[----:B------:R-:W-:Y:S01]  /*0c70*/  IMAD.WIDE R4, R11, 0x10, R2 ;  /* 0x000000100b047825 */ /* 0x000fe200078e0202 */
[----:B------:R-:W-:Y:S02]  /*0c80*/  IADD3 R11, PT, PT, R12, R11, RZ ;  /* 0x0000000b0c0b7210 */ /* 0x000fe40007ffe0ff */
[----:B------:R-:W-:Y:S02]  /*0c90*/  PRMT R13, R13, 0x9910, RZ ;  /* 0x000099100d0d7816 */ /* 0x000fe400000000ff */
[----:B0-----:R0:W-:Y:S01]  /*0ca0*/  STG.E.64 desc[UR6][R4.64], R14 ;  /* 0x0000000e04007986 */ /* 0x0011e2000c101b06 */
[----:B------:R-:W-:Y:S02]  /*0cb0*/  ISETP.GT.AND P0, PT, R11, UR5, PT ;  /* 0x000000050b007c0c */ /* 0x000fe4000bf04270 */
[----:B------:R-:W-:-:S05]  /*0cc0*/  IMAD R16, R13, 0x6667, RZ ;  /* 0x000066670d107824 */ /* 0x000fca00078e02ff */
[----:B------:R-:W-:-:S04]  /*0cd0*/  SHF.R.S32.HI R13, RZ, 0x10, R16 ;  /* 0x00000010ff0d7819 */ /* 0x000fc80000011410 */
[----:B------:R-:W-:-:S04]  /*0ce0*/  LOP3.LUT R13, R13, 0xffff, RZ, 0xc0, !PT ;  /* 0x0000ffff0d0d7812 */ /* 0x000fc800078ec0ff */
[----:B------:R-:W-:-:S04]  /*0cf0*/  SHF.R.U32.HI R13, RZ, 0xf, R13 ;  /* 0x0000000fff0d7819 */ /* 0x000fc8000001160d */
[----:B------:R-:W-:-:S05]  /*0d00*/  LEA.HI.SX32 R13, R16, R13, 0xf ;  /* 0x0000000d100d7211 */ /* 0x000fca00078f7aff */
[----:B------:R0:W-:Y:S01]  /*0d10*/  STG.E.U16 desc[UR6][R4.64+0x8], R13 ;  /* 0x0000080d04007986 */ /* 0x0001e2000c101506 */
[----:B------:R-:W-:Y:S05]  /*0d20*/  @!P0 BRA `(.L_x_1165) ;  /* 0xfffffff800748947 */ /* 0x000fea000383ffff */
[----:B------:R-:W-:Y:S05]  /*0d30*/  EXIT ;  /* 0x000000000000794d */ /* 0x000fea0003800000 */
.L_x_1166:
        /* <DEDUP_REMOVED lines=12> */
.L_x_1184:


//--------------------- .nv.shared._ZN3cub18CUB_300001_SM_10006detail10radix_sort29DeviceRadixSortOnesweepKernelINS1_5radix10policy_hubIxNS0_8NullTypeEyE10Policy1000ELNS0_9SortOrderE0ExS6_yiiNS1_21identity_decomposer_tEEEvPT5_SC_PT3_PKSD_PT1_PKSH_PT2_PKSL_T4_iiT6_ --------------------------
	.section	.nv.shared._ZN3cub18CUB_300001_SM_10006detail10radix_sort29DeviceRadixSortOnesweepKernelINS1_5radix10policy_hubIxNS0_8NullTypeEyE10Policy1000ELNS0_9SortOrderE0ExS6_yiiNS1_21identity_decomposer_tEEEvPT5_SC_PT3_PKSD_PT1_PKSH_PT2_PKSL_T4_iiT6_,"aw",@nobits
	.sectionflags	@""
	.align	16
.nv.shared._ZN3cub18CUB_300001_SM_10006detail10radix_sort29DeviceRadixSortOnesweepKernelINS1_5radix10policy_hubIxNS0_8NullTypeEyE10Policy1000ELNS0_9SortOrderE0ExS6_yiiNS1_21identity_decomposer_tEEEvPT5_SC_PT3_PKSD_PT1_PKSH_PT2_PKSL_T4_iiT6_:
	.zero		49152


//--------------------- .nv.shared.reserved.0     --------------------------
	.section	.nv.shared.reserved.0,"aw",@nobits
	.weak		__nv_reservedSMEM_offset_0_alias
	.size		__nv_reservedSMEM_offset_0_alias, 0, 64
	.other		__nv_reservedSMEM_offset_0_alias,@"STO_CUDA_RESERVED_SHARED STV_DEFAULT"
__nv_reservedSMEM_offset_0_alias:
	.zero		0
	.zero		64


//--------------------- .nv.global                --------------------------
	.section	.nv.global,"aw",@nobits
.nv.global:
	.type		_ZN34_INTERNAL_bcb9d619_4_k_cu_ea7f43c56thrust24THRUST_300001_SM_1000_NS12placeholders2_8E,@object
	.size		_ZN34_INTERNAL_bcb9d619_4_k_cu_ea7f43c56thrust24THRUST_300001_SM_1000_NS12placeholders2_8E,(_ZN34_INTERNAL_bcb9d619_4_k_cu_ea7f43c54cuda3std3__436_GLOBAL__N__bcb9d619_4_k_cu_ea7f43c56ignoreE - _ZN34_INTERNAL_bcb9d619_4_k_cu_ea7f43c56thrust24THRUST_300001_SM_1000_NS12placeholders2_8E)
_ZN34_INTERNAL_bcb9d619_4_k_cu_ea7f43c56thrust24THRUST_300001_SM_1000_NS12placeholders2_8E:
	.zero		1
	.type		_ZN34_INTERNAL_bcb9d619_4_k_cu_ea7f43c54cuda3std3__436_GLOBAL__N__bcb9d619_4_k_cu_ea7f43c56ignoreE,@object
	.size		_ZN34_INTERNAL_bcb9d619_4_k_cu_ea7f43c54cuda3std3__436_GLOBAL__N__bcb9d619_4_k_cu_ea7f43c56ignoreE,(_ZN34_INTERNAL_bcb9d619_4_k_cu_ea7f43c54cuda3std6ranges3__45__cpo4dataE - _ZN34_INTERNAL_bcb9d619_4_k_cu_ea7f43c54cuda3std3__436_GLOBAL__N__bcb9d619_4_k_cu_ea7f43c56ignoreE)
_ZN34_INTERNAL_bcb9d619_4_k_cu_ea7f43c54cuda3std3__436_GLOBAL__N__bcb9d619_4_k_cu_ea7f43c56ignoreE:
	.zero		1
	.type		_ZN34_INTERNAL_bcb9d619_4_k_cu_ea7f43c54cuda3std6ranges3__45__cpo4dataE,@object
	.size		_ZN34_INTERNAL_bcb9d619_4_k_cu_ea7f43c54cuda3std6ranges3__45__cpo4dataE,(_ZN34_INTERNAL_bcb9d619_4_k_cu_ea7f43c56thrust24THRUST_300001_SM_1000_NS6system3cpp3parE - _ZN34_INTERNAL_bcb9d619_4_k_cu_ea7f43c54cuda3std6ranges3__45__cpo4dataE)
_ZN34_INTERNAL_bcb9d619_4_k_cu_ea7f43c54cuda3std6ranges3__45__cpo4dataE:
	.zero		1
	.type		_ZN34_INTERNAL_bcb9d619_4_k_cu_ea7f43c56thrust24THRUST_300001_SM_1000_NS6system3cpp3parE,@object
	.size		_ZN34_INTERNAL_bcb9d619_4_k_cu_ea7f43c56thrust24THRUST_300001_SM_1000_NS6system3cpp3parE,(_ZN34_INTERNAL_bcb9d619_4_k_cu_ea7f43c54cuda3std3__45__cpo5beginE - _ZN34_INTERNAL_bcb9d619_4_k_cu_ea7f43c56thrust24THRUST_300001_SM_1000_NS6system3cpp3parE)
_ZN34_INTERNAL_bcb9d619_4_k_cu_ea7f43c56thrust24THRUST_300001_SM_1000_NS6system3cpp3parE:
	.zero		1
	.type		_ZN34_INTERNAL_bcb9d619_4_k_cu_ea7f43c54cuda3std3__45__cpo5beginE,@object
	.size		_ZN34_INTERNAL_bcb9d619_4_k_cu_ea7f43c54cuda3std3__45__cpo5beginE,(_ZN34_INTERNAL_bcb9d619_4_k_cu_ea7f43c54cuda3std6ranges3__45__cpo5beginE - _ZN34_INTERNAL_bcb9d619_4_k_cu_ea7f43c54cuda3std3__45__cpo5beginE)
_ZN34_INTERNAL_bcb9d619_4_k_cu_ea7f43c54cuda3std3__45__cpo5beginE:
	.zero		1
	.type		_ZN34_INTERNAL_bcb9d619_4_k_cu_ea7f43c54cuda3std6ranges3__45__cpo5beginE,@object
	.size		_ZN34_INTERNAL_bcb9d619_4_k_cu_ea7f43c54cuda3std6ranges3__45__cpo5beginE,(_ZN34_INTERNAL_bcb9d619_4_k_cu_ea7f43c56thrust24THRUST_300001_SM_1000_NS6deviceE - _ZN34_INTERNAL_bcb9d619_4_k_cu_ea7f43c54cuda3std6ranges3__45__cpo5beginE)
_ZN34_INTERNAL_bcb9d619_4_k_cu_ea7f43c54cuda3std6ranges3__45__cpo5beginE:
	.zero		1
	.type		_ZN34_INTERNAL_bcb9d619_4_k_cu_ea7f43c56thrust24THRUST_300001_SM_1000_NS6deviceE,@object
	.size		_ZN34_INTERNAL_bcb9d619_4_k_cu_ea7f43c56thrust24THRUST_300001_SM_1000_NS6deviceE,(_ZN34_INTERNAL_bcb9d619_4_k_cu_ea7f43c54cuda3std3__47nulloptE - _ZN34_INTERNAL_bcb9d619_4_k_cu_ea7f43c56thrust24THRUST_300001_SM_1000_NS6deviceE)
_ZN34_INTERNAL_bcb9d619_4_k_cu_ea7f43c56thrust24THRUST_300001_SM_1000_NS6deviceE:
	.zero		1
	.type		_ZN34_INTERNAL_bcb9d619_4_k_cu_ea7f43c54cuda3std3__47nulloptE,@object
	.size		_ZN34_INTERNAL_bcb9d619_4_k_cu_ea7f43c54cuda3std3__47nulloptE,(_ZN34_INTERNAL_bcb9d619_4_k_cu_ea7f43c54cuda3std6ranges3__45__cpo8distanceE - _ZN34_INTERNAL_bcb9d619_4_k_cu_ea7f43c54cuda3std3__47nulloptE)
_ZN34_INTERNAL_bcb9d619_4_k_cu_ea7f43c54cuda3std3__47nulloptE:
	.zero		1
	.type		_ZN34_INTERNAL_bcb9d619_4_k_cu_ea7f43c54cuda3std6ranges3__45__cpo8distanceE,@object
	.size		_ZN34_INTERNAL_bcb9d619_4_k_cu_ea7f43c54cuda3std6ranges3__45__cpo8distanceE,(_ZN34_INTERNAL_bcb9d619_4_k_cu_ea7f43c56thrust24THRUST_300001_SM_1000_NS12placeholders2_4E - _ZN34_INTERNAL_bcb9d619_4_k_cu_ea7f43c54cuda3std6ranges3__45__cpo8distanceE)
_ZN34_INTERNAL_bcb9d619_4_k_cu_ea7f43c54cuda3std6ranges3__45__cpo8distanceE:
	.zero		1
	.type		_ZN34_INTERNAL_bcb9d619_4_k_cu_ea7f43c56thrust24THRUST_300001_SM_1000_NS12placeholders2_4E,@object
	.size		_ZN34_INTERNAL_bcb9d619_4_k_cu_ea7f43c56thrust24THRUST_300001_SM_1000_NS12placeholders2_4E,(_ZN34_INTERNAL_bcb9d619_4_k_cu_ea7f43c54cuda3std3__45__cpo6rbeginE - _ZN34_INTERNAL_bcb9d619_4_k_cu_ea7f43c56thrust24THRUST_300001_SM_1000_NS12placeholders2_4E)
_ZN34_INTERNAL_bcb9d619_4_k_cu_ea7f43c56thrust24THRUST_300001_SM_1000_NS12placeholders2_4E:
	.zero		1
	.type		_ZN34_INTERNAL_bcb9d619_4_k_cu_ea7f43c54cuda3std3__45__cpo6rbeginE,@object
	.size		_ZN34_INTERNAL_bcb9d619_4_k_cu_ea7f43c54cuda3std3__45__cpo6rbeginE,(_ZN34_INTERNAL_bcb9d619_4_k_cu_ea7f43c54cuda3std6ranges3__45__cpo7advanceE - _ZN34_INTERNAL_bcb9d619_4_k_cu_ea7f43c54cuda3std3__45__cpo6rbeginE)
_ZN34_INTERNAL_bcb9d619_4_k_cu_ea7f43c54cuda3std3__45__cpo6rbeginE:
	.zero		1
	.type		_ZN34_INTERNAL_bcb9d619_4_k_cu_ea7f43c54cuda3std6ranges3__45__cpo7advanceE,@object
	.size		_ZN34_INTERNAL_bcb9d619_4_k_cu_ea7f43c54cuda3std6ranges3__45__cpo7advanceE,(_ZN34_INTERNAL_bcb9d619_4_k_cu_ea7f43c56thrust24THRUST_300001_SM_1000_NS12placeholders3_10E - _ZN34_INTERNAL_bcb9d619_4_k_cu_ea7f43c54cuda3std6ranges3__45__cpo7advanceE)
_ZN34_INTERNAL_bcb9d619_4_k_cu_ea7f43c54cuda3std6ranges3__45__cpo7advanceE:
	.zero		1
	.type		_ZN34_INTERNAL_bcb9d619_4_k_cu_ea7f43c56thrust24THRUST_300001_SM_1000_NS12placeholders3_10E,@object
	.size		_ZN34_INTERNAL_bcb9d619_4_k_cu_ea7f43c56thrust24THRUST_300001_SM_1000_NS12placeholders3_10E,(_ZN34_INTERNAL_bcb9d619_4_k_cu_ea7f43c54cuda3std3__48in_placeE - _ZN34_INTERNAL_bcb9d619_4_k_cu_ea7f43c56thrust24THRUST_300001_SM_1000_NS12placeholders3_10E)
_ZN34_INTERNAL_bcb9d619_4_k_cu_ea7f43c56thrust24THRUST_300001_SM_1000_NS12placeholders3_10E:
	.zero		1
	.type		_ZN34_INTERNAL_bcb9d619_4_k_cu_ea7f43c54cuda3std3__48in_placeE,@object
	.size		_ZN34_INTERNAL_bcb9d619_4_k_cu_ea7f43c54cuda3std3__48in_placeE,(_ZN34_INTERNAL_bcb9d619_4_k_cu_ea7f43c54cuda3std6ranges3__45__cpo4sizeE - _ZN34_INTERNAL_bcb9d619_4_k_cu_ea7f43c54cuda3std3__48in_placeE)
_ZN34_INTERNAL_bcb9d619_4_k_cu_ea7f43c54cuda3std3__48in_placeE:
	.zero		1
	.type		_ZN34_INTERNAL_bcb9d619_4_k_cu_ea7f43c54cuda3std6ranges3__45__cpo4sizeE,@object
	.size		_ZN34_INTERNAL_bcb9d619_4_k_cu_ea7f43c54cuda3std6ranges3__45__cpo4sizeE,(_ZN34_INTERNAL_bcb9d619_4_k_cu_ea7f43c56thrust24THRUST_300001_SM_1000_NS12placeholders2_2E - _ZN34_INTERNAL_bcb9d619_4_k_cu_ea7f43c54cuda3std6ranges3__45__cpo4sizeE)
_ZN34_INTERNAL_bcb9d619_4_k_cu_ea7f43c54cuda3std6ranges3__45__cpo4sizeE:
	.zero		1
	.type		_ZN34_INTERNAL_bcb9d619_4_k_cu_ea7f43c56thrust24THRUST_300001_SM_1000_NS12placeholders2_2E,@object
	.size		_ZN34_INTERNAL_bcb9d619_4_k_cu_ea7f43c56thrust24THRUST_300001_SM_1000_NS12placeholders2_2E,(_ZN34_INTERNAL_bcb9d619_4_k_cu_ea7f43c54cuda3std3__45__cpo6cbeginE - _ZN34_INTERNAL_bcb9d619_4_k_cu_ea7f43c56thrust24THRUST_300001_SM_1000_NS12placeholders2_2E)
_ZN34_INTERNAL_bcb9d619_4_k_cu_ea7f43c56thrust24THRUST_300001_SM_1000_NS12placeholders2_2E:
	.zero		1
	.type		_ZN34_INTERNAL_bcb9d619_4_k_cu_ea7f43c54cuda3std3__45__cpo6cbeginE,@object
	.size		_ZN34_INTERNAL_bcb9d619_4_k_cu_ea7f43c54cuda3std3__45__cpo6cbeginE,(_ZN34_INTERNAL_bcb9d619_4_k_cu_ea7f43c54cuda3std6ranges3__45__cpo6cbeginE - _ZN34_INTERNAL_bcb9d619_4_k_cu_ea7f43c54cuda3std3__45__cpo6cbeginE)
_ZN34_INTERNAL_bcb9d619_4_k_cu_ea7f43c54cuda3std3__45__cpo6cbeginE:
	.zero		1
	.type		_ZN34_INTERNAL_bcb9d619_4_k_cu_ea7f43c54cuda3std6ranges3__45__cpo6cbeginE,@object
	.size		_ZN34_INTERNAL_bcb9d619_4_k_cu_ea7f43c54cuda3std6ranges3__45__cpo6cbeginE,(_ZN34_INTERNAL_bcb9d619_4_k_cu_ea7f43c56thrust24THRUST_300001_SM_1000_NS12placeholders2_6E - _ZN34_INTERNAL_bcb9d619_4_k_cu_ea7f43c54cuda3std6ranges3__45__cpo6cbeginE)
_ZN34_INTERNAL_bcb9d619_4_k_cu_ea7f43c54cuda3std6ranges3__45__cpo6cbeginE:
	.zero		1
	.type		_ZN34_INTERNAL_bcb9d619_4_k_cu_ea7f43c56thrust24THRUST_300001_SM_1000_NS12placeholders2_6E,@object
	.size		_ZN34_INTERNAL_bcb9d619_4_k_cu_ea7f43c56thrust24THRUST_300001_SM_1000_NS12placeholders2_6E,(_ZN34_INTERNAL_bcb9d619_4_k_cu_ea7f43c54cuda3std3__45__cpo7crbeginE - _ZN34_INTERNAL_bcb9d619_4_k_cu_ea7f43c56thrust24THRUST_300001_SM_1000_NS12placeholders2_6E)
_ZN34_INTERNAL_bcb9d619_4_k_cu_ea7f43c56thrust24THRUST_300001_SM_1000_NS12placeholders2_6E:
	.zero		1
	.type		_ZN34_INTERNAL_bcb9d619_4_k_cu_ea7f43c54cuda3std3__45__cpo7crbeginE,@object
	.size		_ZN34_INTERNAL_bcb9d619_4_k_cu_ea7f43c54cuda3std3__45__cpo7crbeginE,(_ZN34_INTERNAL_bcb9d619_4_k_cu_ea7f43c54cuda3std6ranges3__45__cpo4nextE - _ZN34_INTERNAL_bcb9d619_4_k_cu_ea7f43c54cuda3std3__45__cpo7crbeginE)
_ZN34_INTERNAL_bcb9d619_4_k_cu_ea7f43c54cuda3std3__45__cpo7crbeginE:
	.zero		1
	.type		_ZN34_INTERNAL_bcb9d619_4_k_cu_ea7f43c54cuda3std6ranges3__45__cpo4nextE,@object
	.size		_ZN34_INTERNAL_bcb9d619_4_k_cu_ea7f43c54cuda3std6ranges3__45__cpo4nextE,(_ZN34_INTERNAL_bcb9d619_4_k_cu_ea7f43c54cuda3std6ranges3__45__cpo4swapE - _ZN34_INTERNAL_bcb9d619_4_k_cu_ea7f43c54cuda3std6ranges3__45__cpo4nextE)
_ZN34_INTERNAL_bcb9d619_4_k_cu_ea7f43c54cuda3std6ranges3__45__cpo4nextE:
	.zero		1
	.type		_ZN34_INTERNAL_bcb9d619_4_k_cu_ea7f43c54cuda3std6ranges3__45__cpo4swapE,@object
	.size		_ZN34_INTERNAL_bcb9d619_4_k_cu_ea7f43c54cuda3std6ranges3__45__cpo4swapE,(_ZN34_INTERNAL_bcb9d619_4_k_cu_ea7f43c56thrust24THRUST_300001_SM_1000_NS8cuda_cub10par_nosyncE - _ZN34_INTERNAL_bcb9d619_4_k_cu_ea7f43c54cuda3std6ranges3__45__cpo4swapE)
_ZN34_INTERNAL_bcb9d619_4_k_cu_ea7f43c54cuda3std6ranges3__45__cpo4swapE:
	.zero		1
	.type		_ZN34_INTERNAL_bcb9d619_4_k_cu_ea7f43c56thrust24THRUST_300001_SM_1000_NS8cuda_cub10par_nosyncE,@object
	.size		_ZN34_INTERNAL_bcb9d619_4_k_cu_ea7f43c56thrust24THRUST_300001_SM_1000_NS8cuda_cub10par_nosyncE,(_ZN34_INTERNAL_bcb9d619_4_k_cu_ea7f43c56thrust24THRUST_300001_SM_1000_NS3seqE - _ZN34_INTERNAL_bcb9d619_4_k_cu_ea7f43c56thrust24THRUST_300001_SM_1000_NS8cuda_cub10par_nosyncE)
_ZN34_INTERNAL_bcb9d619_4_k_cu_ea7f43c56thrust24THRUST_300001_SM_1000_NS8cuda_cub10par_nosyncE:
	.zero		1
	.type		_ZN34_INTERNAL_bcb9d619_4_k_cu_ea7f43c56thrust24THRUST_300001_SM_1000_NS3seqE,@object
	.size		_ZN34_INTERNAL_bcb9d619_4_k_cu_ea7f43c56thrust24THRUST_300001_SM_1000_NS3seqE,(_ZN34_INTERNAL_bcb9d619_4_k_cu_ea7f43c54cuda3std3__420unreachable_sentinelE - _ZN34_INTERNAL_bcb9d619_4_k_cu_ea7f43c56thrust24THRUST_300001_SM_1000_NS3seqE)
_ZN34_INTERNAL_bcb9d619_4_k_cu_ea7f43c56thrust24THRUST_300001_SM_1000_NS3seqE:
	.zero		1
	.type		_ZN34_INTERNAL_bcb9d619_4_k_cu_ea7f43c54cuda3std3__420unreachable_sentinelE,@object
	.size		_ZN34_INTERNAL_bcb9d619_4_k_cu_ea7f43c54cuda3std3__420unreachable_sentinelE,(_ZN34_INTERNAL_bcb9d619_4_k_cu_ea7f43c54cuda3std6ranges3__45__cpo5ssizeE - _ZN34_INTERNAL_bcb9d619_4_k_cu_ea7f43c54cuda3std3__420unreachable_sentinelE)
_ZN34_INTERNAL_bcb9d619_4_k_cu_ea7f43c54cuda3std3__420unreachable_sentinelE:
	.zero		1
	.type		_ZN34_INTERNAL_bcb9d619_4_k_cu_ea7f43c54cuda3std6ranges3__45__cpo5ssizeE,@object
	.size		_ZN34_INTERNAL_bcb9d619_4_k_cu_ea7f43c54cuda3std6ranges3__45__cpo5ssizeE,(_ZN34_INTERNAL_bcb9d619_4_k_cu_ea7f43c56thrust24THRUST_300001_SM_1000_NS12placeholders2_3E - _ZN34_INTERNAL_bcb9d619_4_k_cu_ea7f43c54cuda3std6ranges3__45__cpo5ssizeE)
_ZN34_INTERNAL_bcb9d619_4_k_cu_ea7f43c54cuda3std6ranges3__45__cpo5ssizeE:
	.zero		1
	.type		_ZN34_INTERNAL_bcb9d619_4_k_cu_ea7f43c56thrust24THRUST_300001_SM_1000_NS12placeholders2_3E,@object
	.size		_ZN34_INTERNAL_bcb9d619_4_k_cu_ea7f43c56thrust24THRUST_300001_SM_1000_NS12placeholders2_3E,(_ZN34_INTERNAL_bcb9d619_4_k_cu_ea7f43c54cuda3std3__45__cpo4cendE - _ZN34_INTERNAL_bcb9d619_4_k_cu_ea7f43c56thrust24THRUST_300001_SM_1000_NS12placeholders2_3E)
_ZN34_INTERNAL_bcb9d619_4_k_cu_ea7f43c56thrust24THRUST_300001_SM_1000_NS12placeholders2_3E:
	.zero		1
	.type		_ZN34_INTERNAL_bcb9d619_4_k_cu_ea7f43c54cuda3std3__45__cpo4cendE,@object
	.size		_ZN34_INTERNAL_bcb9d619_4_k_cu_ea7f43c54cuda3std3__45__cpo4cendE,(_ZN34_INTERNAL_bcb9d619_4_k_cu_ea7f43c54cuda3std6ranges3__45__cpo4cendE - _ZN34_INTERNAL_bcb9d619_4_k_cu_ea7f43c54cuda3std3__45__cpo4cendE)
_ZN34_INTERNAL_bcb9d619_4_k_cu_ea7f43c54cuda3std3__45__cpo4cendE:
	.zero		1
	.type		_ZN34_INTERNAL_bcb9d619_4_k_cu_ea7f43c54cuda3std6ranges3__45__cpo4cendE,@object
	.size		_ZN34_INTERNAL_bcb9d619_4_k_cu_ea7f43c54cuda3std6ranges3__45__cpo4cendE,(_ZN34_INTERNAL_bcb9d619_4_k_cu_ea7f43c56thrust24THRUST_300001_SM_1000_NS12placeholders2_7E - _ZN34_INTERNAL_bcb9d619_4_k_cu_ea7f43c54cuda3std6ranges3__45__cpo4cendE)
_ZN34_INTERNAL_bcb9d619_4_k_cu_ea7f43c54cuda3std6ranges3__45__cpo4cendE:
	.zero		1
	.type		_ZN34_INTERNAL_bcb9d619_4_k_cu_ea7f43c56thrust24THRUST_300001_SM_1000_NS12placeholders2_7E,@object
	.size		_ZN34_INTERNAL_bcb9d619_4_k_cu_ea7f43c56thrust24THRUST_300001_SM_1000_NS12placeholders2_7E,(_ZN34_INTERNAL_bcb9d619_4_k_cu_ea7f43c54cuda3std3__45__cpo5crendE - _ZN34_INTERNAL_bcb9d619_4_k_cu_ea7f43c56thrust24THRUST_300001_SM_1000_NS12placeholders2_7E)
_ZN34_INTERNAL_bcb9d619_4_k_cu_ea7f43c56thrust24THRUST_300001_SM_1000_NS12placeholders2_7E:
	.zero		1
	.type		_ZN34_INTERNAL_bcb9d619_4_k_cu_ea7f43c54cuda3std3__45__cpo5crendE,@object
	.size		_ZN34_INTERNAL_bcb9d619_4_k_cu_ea7f43c54cuda3std3__45__cpo5crendE,(_ZN34_INTERNAL_bcb9d619_4_k_cu_ea7f43c54cuda3std6ranges3__45__cpo4prevE - _ZN34_INTERNAL_bcb9d619_4_k_cu_ea7f43c54cuda3std3__45__cpo5crendE)
_ZN34_INTERNAL_bcb9d619_4_k_cu_ea7f43c54cuda3std3__45__cpo5crendE:
	.zero		1
	.type		_ZN34_INTERNAL_bcb9d619_4_k_cu_ea7f43c54cuda3std6ranges3__45__cpo4prevE,@object
	.size		_ZN34_INTERNAL_bcb9d619_4_k_cu_ea7f43c54cuda3std6ranges3__45__cpo4prevE,(_ZN34_INTERNAL_bcb9d619_4_k_cu_ea7f43c54cuda3std6ranges3__45__cpo9iter_moveE - _ZN34_INTERNAL_bcb9d619_4_k_cu_ea7f43c54cuda3std6ranges3__45__cpo4prevE)
_ZN34_INTERNAL_bcb9d619_4_k_cu_ea7f43c54cuda3std6ranges3__45__cpo4prevE:
	.zero		1
	.type		_ZN34_INTERNAL_bcb9d619_4_k_cu_ea7f43c54cuda3std6ranges3__45__cpo9iter_moveE,@object
	.size		_ZN34_INTERNAL_bcb9d619_4_k_cu_ea7f43c54cuda3std6ranges3__45__cpo9iter_moveE,(_ZN34_INTERNAL_bcb9d619_4_k_cu_ea7f43c56thrust24THRUST_300001_SM_1000_NS6system6detail10sequential3seqE - _ZN34_INTERNAL_bcb9d619_4_k_cu_ea7f43c54cuda3std6ranges3__45__cpo9iter_moveE)
_ZN34_INTERNAL_bcb9d619_4_k_cu_ea7f43c54cuda3std6ranges3__45__cpo9iter_moveE:
	.zero		1
	.type		_ZN34_INTERNAL_bcb9d619_4_k_cu_ea7f43c56thrust24THRUST_300001_SM_1000_NS6system6detail10sequential3seqE,@object
	.size		_ZN34_INTERNAL_bcb9d619_4_k_cu_ea7f43c56thrust24THRUST_300001_SM_1000_NS6system6detail10sequential3seqE,(_ZN34_INTERNAL_bcb9d619_4_k_cu_ea7f43c56thrust24THRUST_300001_SM_1000_NS12placeholders2_9E - _ZN34_INTERNAL_bcb9d619_4_k_cu_ea7f43c56thrust24THRUST_300001_SM_1000_NS6system6detail10sequential3seqE)
_ZN34_INTERNAL_bcb9d619_4_k_cu_ea7f43c56thrust24THRUST_300001_SM_1000_NS6system6detail10sequential3seqE:
	.zero		1
	.type		_ZN34_INTERNAL_bcb9d619_4_k_cu_ea7f43c56thrust24THRUST_300001_SM_1000_NS12placeholders2_9E,@object
	.size		_ZN34_INTERNAL_bcb9d619_4_k_cu_ea7f43c56thrust24THRUST_300001_SM_1000_NS12placeholders2_9E,(_ZN34_INTERNAL_bcb9d619_4_k_cu_ea7f43c54cuda3std3__419piecewise_constructE - _ZN34_INTERNAL_bcb9d619_4_k_cu_ea7f43c56thrust24THRUST_300001_SM_1000_NS12placeholders2_9E)
_ZN34_INTERNAL_bcb9d619_4_k_cu_ea7f43c56thrust24THRUST_300001_SM_1000_NS12placeholders2_9E:
	.zero		1
	.type		_ZN34_INTERNAL_bcb9d619_4_k_cu_ea7f43c54cuda3std3__419piecewise_constructE,@object
	.size		_ZN34_INTERNAL_bcb9d619_4_k_cu_ea7f43c54cuda3std3__419piecewise_constructE,(_ZN34_INTERNAL_bcb9d619_4_k_cu_ea7f43c54cuda3std6ranges3__45__cpo5cdataE - _ZN34_INTERNAL_bcb9d619_4_k_cu_ea7f43c54cuda3std3__419piecewise_constructE)
_ZN34_INTERNAL_bcb9d619_4_k_cu_ea7f43c54cuda3std3__419piecewise_constructE:
	.zero		1
	.type		_ZN34_INTERNAL_bcb9d619_4_k_cu_ea7f43c54cuda3std6ranges3__45__cpo5cdataE,@object
	.size		_ZN34_INTERNAL_bcb9d619_4_k_cu_ea7f43c54cuda3std6ranges3__45__cpo5cdataE,(_ZN34_INTERNAL_bcb9d619_4_k_cu_ea7f43c56thrust24THRUST_300001_SM_1000_NS12placeholders2_1E - _ZN34_INTERNAL_bcb9d619_4_k_cu_ea7f43c54cuda3std6ranges3__45__cpo5cdataE)
_ZN34_INTERNAL_bcb9d619_4_k_cu_ea7f43c54cuda3std6ranges3__45__cpo5cdataE:
	.zero		1
	.type		_ZN34_INTERNAL_bcb9d619_4_k_cu_ea7f43c56thrust24THRUST_300001_SM_1000_NS12placeholders2_1E,@object
	.size		_ZN34_INTERNAL_bcb9d619_4_k_cu_ea7f43c56thrust24THRUST_300001_SM_1000_NS12placeholders2_1E,(_ZN34_INTERNAL_bcb9d619_4_k_cu_ea7f43c54cuda3std3__45__cpo3endE - _ZN34_INTERNAL_bcb9d619_4_k_cu_ea7f43c56thrust24THRUST_300001_SM_1000_NS12placeholders2_1E)
_ZN34_INTERNAL_bcb9d619_4_k_cu_ea7f43c56thrust24THRUST_300001_SM_1000_NS12placeholders2_1E:
	.zero		1
	.type		_ZN34_INTERNAL_bcb9d619_4_k_cu_ea7f43c54cuda3std3__45__cpo3endE,@object
	.size		_ZN34_INTERNAL_bcb9d619_4_k_cu_ea7f43c54cuda3std3__45__cpo3endE,(_ZN34_INTERNAL_bcb9d619_4_k_cu_ea7f43c54cuda3std6ranges3__45__cpo3endE - _ZN34_INTERNAL_bcb9d619_4_k_cu_ea7f43c54cuda3std3__45__cpo3endE)
_ZN34_INTERNAL_bcb9d619_4_k_cu_ea7f43c54cuda3std3__45__cpo3endE:
	.zero		1
	.type		_ZN34_INTERNAL_bcb9d619_4_k_cu_ea7f43c54cuda3std6ranges3__45__cpo3endE,@object
	.size		_ZN34_INTERNAL_bcb9d619_4_k_cu_ea7f43c54cuda3std6ranges3__45__cpo3endE,(_ZN34_INTERNAL_bcb9d619_4_k_cu_ea7f43c56thrust24THRUST_300001_SM_1000_NS12placeholders2_5E - _ZN34_INTERNAL_bcb9d619_4_k_cu_ea7f43c54cuda3std6ranges3__45__cpo3endE)
_ZN34_INTERNAL_bcb9d619_4_k_cu_ea7f43c54cuda3std6ranges3__45__cpo3endE:
	.zero		1
	.type		_ZN34_INTERNAL_bcb9d619_4_k_cu_ea7f43c56thrust24THRUST_300001_SM_1000_NS12placeholders2_5E,@object
	.size		_ZN34_INTERNAL_bcb9d619_4_k_cu_ea7f43c56thrust24THRUST_300001_SM_1000_NS12placeholders2_5E,(_ZN34_INTERNAL_bcb9d619_4_k_cu_ea7f43c54cuda3std3__45__cpo4rendE - _ZN34_INTERNAL_bcb9d619_4_k_cu_ea7f43c56thrust24THRUST_300001_SM_1000_NS12placeholders2_5E)
_ZN34_INTERNAL_bcb9d619_4_k_cu_ea7f43c56thrust24THRUST_300001_SM_1000_NS12placeholders2_5E:
	.zero		1
	.type		_ZN34_INTERNAL_bcb9d619_4_k_cu_ea7f43c54cuda3std3__45__cpo4rendE,@object
	.size		_ZN34_INTERNAL_bcb9d619_4_k_cu_ea7f43c54cuda3std3__45__cpo4rendE,(_ZN34_INTERNAL_bcb9d619_4_k_cu_ea7f43c54cuda3std6ranges3__45__cpo9iter_swapE - _ZN34_INTERNAL_bcb9d619_4_k_cu_ea7f43c54cuda3std3__45__cpo4rendE)
_ZN34_INTERNAL_bcb9d619_4_k_cu_ea7f43c54cuda3std3__45__cpo4rendE:
	.zero		1
	.type		_ZN34_INTERNAL_bcb9d619_4_k_cu_ea7f43c54cuda3std6ranges3__45__cpo9iter_swapE,@object
	.size		_ZN34_INTERNAL_bcb9d619_4_k_cu_ea7f43c54cuda3std6ranges3__45__cpo9iter_swapE,(_ZN34_INTERNAL_bcb9d619_4_k_cu_ea7f43c54cuda3std3__48unexpectE - _ZN34_INTERNAL_bcb9d619_4_k_cu_ea7f43c54cuda3std6ranges3__45__cpo9iter_swapE)
_ZN34_INTERNAL_bcb9d619_4_k_cu_ea7f43c54cuda3std6ranges3__45__cpo9iter_swapE:
	.zero		1
	.type		_ZN34_INTERNAL_bcb9d619_4_k_cu_ea7f43c54cuda3std3__48unexpectE,@object
	.size		_ZN34_INTERNAL_bcb9d619_4_k_cu_ea7f43c54cuda3std3__48unexpectE,(_ZN34_INTERNAL_bcb9d619_4_k_cu_ea7f43c56thrust24THRUST_300001_SM_1000_NS8cuda_cub3parE - _ZN34_INTERNAL_bcb9d619_4_k_cu_ea7f43c54cuda3std3__48unexpectE)
_ZN34_INTERNAL_bcb9d619_4_k_cu_ea7f43c54cuda3std3__48unexpectE:
	.zero		1
	.type		_ZN34_INTERNAL_bcb9d619_4_k_cu_ea7f43c56thrust24THRUST_300001_SM_1000_NS8cuda_cub3parE,@object
	.size		_ZN34_INTERNAL_bcb9d619_4_k_cu_ea7f43c56thrust24THRUST_300001_SM_1000_NS8cuda_cub3parE,(.L_29 - _ZN34_INTERNAL_bcb9d619_4_k_cu_ea7f43c56thrust24THRUST_300001_SM_1000_NS8cuda_cub3parE)
_ZN34_INTERNAL_bcb9d619_4_k_cu_ea7f43c56thrust24THRUST_300001_SM_1000_NS8cuda_cub3parE:
	.zero		1
.L_29:


//--------------------- .nv.shared._ZN3cub18CUB_300001_SM_10006detail10radix_sort33DeviceRadixSortExclusiveSumKernelINS1_5radix10policy_hubIxNS0_8NullTypeEyE10Policy1000EyEEvPT0_ --------------------------
	.section	.nv.shared._ZN3cub18CUB_300001_SM_10006detail10radix_sort33DeviceRadixSortExclusiveSumKernelINS1_5radix10policy_hubIxNS0_8NullTypeEyE10Policy1000EyEEvPT0_,"aw",@nobits
	.sectionflags	@""
	.align	16
.nv.shared._ZN3cub18CUB_300001_SM_10006detail10radix_sort33DeviceRadixSortExclusiveSumKernelINS1_5radix10policy_hubIxNS0_8NullTypeEyE10Policy1000EyEEvPT0_:
	.zero		3360


//--------------------- .nv.shared._ZN3cub18CUB_300001_SM_10006detail10radix_sort30DeviceRadixSortHistogramKernelINS1_5radix10policy_hubIxNS0_8NullTypeEyE10Policy1000ELNS0_9SortOrderE0ExyNS1_21identity_decomposer_tEEEvPT2_PKT1_SB_iiT3_ --------------------------
	.section	.nv.shared._ZN3cub18CUB_300001_SM_10006detail10radix_sort30DeviceRadixSortHistogramKernelINS1_5radix10policy_hubIxNS0_8NullTypeEyE10Policy1000ELNS0_9SortOrderE0ExyNS1_21identity_decomposer_tEEEvPT2_PKT1_SB_iiT3_,"aw",@nobits
	.sectionflags	@""
	.align	16
.nv.shared._ZN3cub18CUB_300001_SM_10006detail10radix_sort30DeviceRadixSortHistogramKernelINS1_5radix10policy_hubIxNS0_8NullTypeEyE10Policy1000ELNS0_9SortOrderE0ExyNS1_21identity_decomposer_tEEEvPT2_PKT1_SB_iiT3_:
	.zero		9216


//--------------------- .nv.shared._ZN3cub18CUB_300001_SM_10006detail10radix_sort31DeviceRadixSortSingleTileKernelINS1_5radix10policy_hubIxNS0_8NullTypeEyE10Policy1000ELNS0_9SortOrderE0ExS6_yNS1_21identity_decomposer_tEEEvPKT1_PSB_PKT2_PSF_T3_iiT4_ --------------------------
	.section	.nv.shared._ZN3cub18CUB_300001_SM_10006detail10radix_sort31DeviceRadixSortSingleTileKernelINS1_5radix10policy_hubIxNS0_8NullTypeEyE10Policy1000ELNS0_9SortOrderE0ExS6_yNS1_21identity_decomposer_tEEEvPKT1_PSB_PKT2_PSF_T3_iiT4_,"aw",@nobits
	.sectionflags	@""
	.align	16
.nv.shared._ZN3cub18CUB_300001_SM_10006detail10radix_sort31DeviceRadixSortSingleTileKernelINS1_5radix10policy_hubIxNS0_8NullTypeEyE10Policy1000ELNS0_9SortOrderE0ExS6_yNS1_21identity_decomposer_tEEEvPKT1_PSB_PKT2_PSF_T3_iiT4_:
	.zero		34880


//--------------------- .nv.shared._ZN3cub18CUB_300001_SM_10006detail9transform16transform_kernelINS2_10policy_hubILb1EN4cuda3std3__45tupleIJPxEEEE10policy1000El9first_merS9_JS9_EEEvT0_iT1_T2_DpNS2_10kernel_argIT3_EE --------------------------
	.section	.nv.shared._ZN3cub18CUB_300001_SM_10006detail9transform16transform_kernelINS2_10policy_hubILb1EN4cuda3std3__45tupleIJPxEEEE10policy1000El9first_merS9_JS9_EEEvT0_iT1_T2_DpNS2_10kernel_argIT3_EE,"aw",@nobits
	.sectionflags	@""
	.align	16
	.zero		1024


//--------------------- .nv.shared._ZN3cub18CUB_300001_SM_10006detail9transform16transform_kernelINS2_10policy_hubILb1EN4cuda3std3__45tupleIJPxEEEE10policy1000Ei9first_merS9_JS9_EEEvT0_iT1_T2_DpNS2_10kernel_argIT3_EE --------------------------
	.section	.nv.shared._ZN3cub18CUB_300001_SM_10006detail9transform16transform_kernelINS2_10policy_hubILb1EN4cuda3std3__45tupleIJPxEEEE10policy1000Ei9first_merS9_JS9_EEEvT0_iT1_T2_DpNS2_10kernel_argIT3_EE,"aw",@nobits
	.sectionflags	@""
	.align	16
	.zero		1024


//--------------------- .nv.shared._ZN3cub18CUB_300001_SM_10006detail9transform16transform_kernelINS2_10policy_hubILb1EN4cuda3std3__45tupleIJPxEEEE10policy1000El8last_merS9_JS9_EEEvT0_iT1_T2_DpNS2_10kernel_argIT3_EE --------------------------
	.section	.nv.shared._ZN3cub18CUB_300001_SM_10006detail9transform16transform_kernelINS2_10policy_hubILb1EN4cuda3std3__45tupleIJPxEEEE10policy1000El8last_merS9_JS9_EEEvT0_iT1_T2_DpNS2_10kernel_argIT3_EE,"aw",@nobits
	.sectionflags	@""
	.align	16
	.zero		1024


//--------------------- .nv.shared._ZN3cub18CUB_300001_SM_10006detail9transform16transform_kernelINS2_10policy_hubILb1EN4cuda3std3__45tupleIJPxEEEE10policy1000Ei8last_merS9_JS9_EEEvT0_iT1_T2_DpNS2_10kernel_argIT3_EE --------------------------
	.section	.nv.shared._ZN3cub18CUB_300001_SM_10006detail9transform16transform_kernelINS2_10policy_hubILb1EN4cuda3std3__45tupleIJPxEEEE10policy1000Ei8last_merS9_JS9_EEEvT0_iT1_T2_DpNS2_10kernel_argIT3_EE,"aw",@nobits
	.sectionflags	@""
	.align	16
	.zero		1024


//--------------------- .nv.shared._ZN3cub18CUB_300001_SM_10006detail11EmptyKernelIvEEvv --------------------------
	.section	.nv.shared._ZN3cub18CUB_300001_SM_10006detail11EmptyKernelIvEEvv,"aw",@nobits
	.sectionflags	@""
	.align	16
	.zero		1024


//--------------------- .nv.shared._ZN6thrust24THRUST_300001_SM_1000_NS8cuda_cub4core6detail13_kernel_agentINS1_15__reduce_by_key16ReduceByKeyAgentIPxNS0_17constant_iteratorIiNS0_11use_defaultES9_EES7_PiN4cuda3std3__48equal_toIxEENSE_4plusIiEEPllEEJS7_SA_S7_SB_SJ_N3cub18CUB_300001_SM_100024ReduceByKeyScanTileStateIilLb1EEESG_SI_llEEEvDpT0_ --------------------------
	.section	.nv.shared._ZN6thrust24THRUST_300001_SM_1000_NS8cuda_cub4core6detail13_kernel_agentINS1_15__reduce_by_key16ReduceByKeyAgentIPxNS0_17constant_iteratorIiNS0_11use_defaultES9_EES7_PiN4cuda3std3__48equal_toIxEENSE_4plusIiEEPllEEJS7_SA_S7_SB_SJ_N3cub18CUB_300001_SM_100024ReduceByKeyScanTileStateIilLb1EEESG_SI_llEEEvDpT0_,"aw",@nobits
	.sectionflags	@""
	.align	16
	.zero		1024


//--------------------- .nv.shared._ZN6thrust24THRUST_300001_SM_1000_NS8cuda_cub4core6detail13_kernel_agentINS1_15__reduce_by_key9InitAgentIN3cub18CUB_300001_SM_100024ReduceByKeyScanTileStateIilLb1EEElPlEEJSA_lSB_EEEvDpT0_ --------------------------
	.section	.nv.shared._ZN6thrust24THRUST_300001_SM_1000_NS8cuda_cub4core6detail13_kernel_agentINS1_15__reduce_by_key9InitAgentIN3cub18CUB_300001_SM_100024ReduceByKeyScanTileStateIilLb1EEElPlEEJSA_lSB_EEEvDpT0_,"aw",@nobits
	.sectionflags	@""
	.align	16
	.zero		1024


//--------------------- .nv.shared._ZN6thrust24THRUST_300001_SM_1000_NS8cuda_cub4core6detail13_kernel_agentINS1_15__reduce_by_key16ReduceByKeyAgentIPxNS0_17constant_iteratorIiNS0_11use_defaultES9_EES7_PiN4cuda3std3__48equal_toIxEENSE_4plusIiEESB_iEEJS7_SA_S7_SB_SB_N3cub18CUB_300001_SM_100024ReduceByKeyScanTileStateIiiLb1EEESG_SI_iiEEEvDpT0_ --------------------------
	.section	.nv.shared._ZN6thrust24THRUST_300001_SM_1000_NS8cuda_cub4core6detail13_kernel_agentINS1_15__reduce_by_key16ReduceByKeyAgentIPxNS0_17constant_iteratorIiNS0_11use_defaultES9_EES7_PiN4cuda3std3__48equal_toIxEENSE_4plusIiEESB_iEEJS7_SA_S7_SB_SB_N3cub18CUB_300001_SM_100024ReduceByKeyScanTileStateIiiLb1EEESG_SI_iiEEEvDpT0_,"aw",@nobits
	.sectionflags	@""
	.align	16
	.zero		1024


//--------------------- .nv.shared._ZN6thrust24THRUST_300001_SM_1000_NS8cuda_cub4core6detail13_kernel_agentINS1_15__reduce_by_key9InitAgentIN3cub18CUB_300001_SM_100024ReduceByKeyScanTileStateIiiLb1EEEiPiEEJSA_iSB_EEEvDpT0_ --------------------------
	.section	.nv.shared._ZN6thrust24THRUST_300001_SM_1000_NS8cuda_cub4core6detail13_kernel_agentINS1_15__reduce_by_key9InitAgentIN3cub18CUB_300001_SM_100024ReduceByKeyScanTileStateIiiLb1EEEiPiEEJSA_iSB_EEEvDpT0_,"aw",@nobits
	.sectionflags	@""
	.align	16
	.zero		1024


//--------------------- .nv.shared._ZN6thrust24THRUST_300001_SM_1000_NS8cuda_cub4core6detail13_kernel_agentINS1_8__unique11UniqueAgentIPxS7_N4cuda3std3__48equal_toIxEEiPiEEJS7_S7_SC_SD_iN3cub18CUB_300001_SM_100013ScanTileStateIiLb1EEEmEEEvDpT0_ --------------------------
	.section	.nv.shared._ZN6thrust24THRUST_300001_SM_1000_NS8cuda_cub4core6detail13_kernel_agentINS1_8__unique11UniqueAgentIPxS7_N4cuda3std3__48equal_toIxEEiPiEEJS7_S7_SC_SD_iN3cub18CUB_300001_SM_100013ScanTileStateIiLb1EEEmEEEvDpT0_,"aw",@nobits
	.sectionflags	@""
	.align	16
	.zero		1024


//--------------------- .nv.shared._ZN6thrust24THRUST_300001_SM_1000_NS8cuda_cub4core6detail13_kernel_agentINS1_8__unique9InitAgentIN3cub18CUB_300001_SM_100013ScanTileStateIiLb1EEEPiiEEJSA_mSB_EEEvDpT0_ --------------------------
	.section	.nv.shared._ZN6thrust24THRUST_300001_SM_1000_NS8cuda_cub4core6detail13_kernel_agentINS1_8__unique9InitAgentIN3cub18CUB_300001_SM_100013ScanTileStateIiLb1EEEPiiEEJSA_mSB_EEEvDpT0_,"aw",@nobits
	.sectionflags	@""
	.align	16
	.zero		1024


//--------------------- .nv.shared._Z13SetKMerValuesP10K_MER_NODEPcS1_i --------------------------
	.section	.nv.shared._Z13SetKMerValuesP10K_MER_NODEPcS1_i,"aw",@nobits
	.sectionflags	@""
	.align	16
	.zero		1024


//--------------------- .nv.constant0._ZN3cub18CUB_300001_SM_10006detail10radix_sort29DeviceRadixSortOnesweepKernelINS1_5radix10policy_hubIxNS0_8NullTypeEyE10Policy1000ELNS0_9SortOrderE0ExS6_yiiNS1_21identity_decomposer_tEEEvPT5_SC_PT3_PKSD_PT1_PKSH_PT2_PKSL_T4_iiT6_ --------------------------
	.section	.nv.constant0._ZN3cub18CUB_300001_SM_10006detail10radix_sort29DeviceRadixSortOnesweepKernelINS1_5radix10policy_hubIxNS0_8NullTypeEyE10Policy1000ELNS0_9SortOrderE0ExS6_yiiNS1_21identity_decomposer_tEEEvPT5_SC_PT3_PKSD_PT1_PKSH_PT2_PKSL_T4_iiT6_,"a",@progbits
	.sectionflags	@""
	.align	4
.nv.constant0._ZN3cub18CUB_300001_SM_10006detail10radix_sort29DeviceRadixSortOnesweepKernelINS1_5radix10policy_hubIxNS0_8NullTypeEyE10Policy1000ELNS0_9SortOrderE0ExS6_yiiNS1_21identity_decomposer_tEEEvPT5_SC_PT3_PKSD_PT1_PKSH_PT2_PKSL_T4_iiT6_:
	.zero		973


//--------------------- .nv.constant0._ZN3cub18CUB_300001_SM_10006detail10radix_sort33DeviceRadixSortExclusiveSumKernelINS1_5radix10policy_hubIxNS0_8NullTypeEyE10Policy1000EyEEvPT0_ --------------------------
	.section	.nv.constant0._ZN3cub18CUB_300001_SM_10006detail10radix_sort33DeviceRadixSortExclusiveSumKernelINS1_5radix10policy_hubIxNS0_8NullTypeEyE10Policy1000EyEEvPT0_,"a",@progbits
	.sectionflags	@""
	.align	4
.nv.constant0._ZN3cub18CUB_300001_SM_10006detail10radix_sort33DeviceRadixSortExclusiveSumKernelINS1_5radix10policy_hubIxNS0_8NullTypeEyE10Policy1000EyEEvPT0_:
	.zero		904


//--------------------- .nv.constant0._ZN3cub18CUB_300001_SM_10006detail10radix_sort30DeviceRadixSortHistogramKernelINS1_5radix10policy_hubIxNS0_8NullTypeEyE10Policy1000ELNS0_9SortOrderE0ExyNS1_21identity_decomposer_tEEEvPT2_PKT1_SB_iiT3_ --------------------------
	.section	.nv.constant0._ZN3cub18CUB_300001_SM_10006detail10radix_sort30DeviceRadixSortHistogramKernelINS1_5radix10policy_hubIxNS0_8NullTypeEyE10Policy1000ELNS0_9SortOrderE0ExyNS1_21identity_decomposer_tEEEvPT2_PKT1_SB_iiT3_,"a",@progbits
	.sectionflags	@""
	.align	4
.nv.constant0._ZN3cub18CUB_300001_SM_10006detail10radix_sort30DeviceRadixSortHistogramKernelINS1_5radix10policy_hubIxNS0_8NullTypeEyE10Policy1000ELNS0_9SortOrderE0ExyNS1_21identity_decomposer_tEEEvPT2_PKT1_SB_iiT3_:
	.zero		929


//--------------------- .nv.constant0._ZN3cub18CUB_300001_SM_10006detail10radix_sort31DeviceRadixSortSingleTileKernelINS1_5radix10policy_hubIxNS0_8NullTypeEyE10Policy1000ELNS0_9SortOrderE0ExS6_yNS1_21identity_decomposer_tEEEvPKT1_PSB_PKT2_PSF_T3_iiT4_ --------------------------
	.section	.nv.constant0._ZN3cub18CUB_300001_SM_10006detail10radix_sort31DeviceRadixSortSingleTileKernelINS1_5radix10policy_hubIxNS0_8NullTypeEyE10Policy1000ELNS0_9SortOrderE0ExS6_yNS1_21identity_decomposer_tEEEvPKT1_PSB_PKT2_PSF_T3_iiT4_,"a",@progbits
	.sectionflags	@""
	.align	4
.nv.constant0._ZN3cub18CUB_300001_SM_10006detail10radix_sort31DeviceRadixSortSingleTileKernelINS1_5radix10policy_hubIxNS0_8NullTypeEyE10Policy1000ELNS0_9SortOrderE0ExS6_yNS1_21identity_decomposer_tEEEvPKT1_PSB_PKT2_PSF_T3_iiT4_:
	.zero		945


//--------------------- .nv.constant0._ZN3cub18CUB_300001_SM_10006detail9transform16transform_kernelINS2_10policy_hubILb1EN4cuda3std3__45tupleIJPxEEEE10policy1000El9first_merS9_JS9_EEEvT0_iT1_T2_DpNS2_10kernel_argIT3_EE --------------------------
	.section	.nv.constant0._ZN3cub18CUB_300001_SM_10006detail9transform16transform_kernelINS2_10policy_hubILb1EN4cuda3std3__45tupleIJPxEEEE10policy1000El9first_merS9_JS9_EEEvT0_iT1_T2_DpNS2_10kernel_argIT3_EE,"a",@progbits
	.sectionflags	@""
	.align	4
.nv.constant0._ZN3cub18CUB_300001_SM_10006detail9transform16transform_kernelINS2_10policy_hubILb1EN4cuda3std3__45tupleIJPxEEEE10policy1000El9first_merS9_JS9_EEEvT0_iT1_T2_DpNS2_10kernel_argIT3_EE:
	.zero		936


//--------------------- .nv.constant0._ZN3cub18CUB_300001_SM_10006detail9transform16transform_kernelINS2_10policy_hubILb1EN4cuda3std3__45tupleIJPxEEEE10policy1000Ei9first_merS9_JS9_EEEvT0_iT1_T2_DpNS2_10kernel_argIT3_EE --------------------------
	.section	.nv.constant0._ZN3cub18CUB_300001_SM_10006detail9transform16transform_kernelINS2_10policy_hubILb1EN4cuda3std3__45tupleIJPxEEEE10policy1000Ei9first_merS9_JS9_EEEvT0_iT1_T2_DpNS2_10kernel_argIT3_EE,"a",@progbits
	.sectionflags	@""
	.align	4
.nv.constant0._ZN3cub18CUB_300001_SM_10006detail9transform16transform_kernelINS2_10policy_hubILb1EN4cuda3std3__45tupleIJPxEEEE10policy1000Ei9first_merS9_JS9_EEEvT0_iT1_T2_DpNS2_10kernel_argIT3_EE:
	.zero		936


//--------------------- .nv.constant0._ZN3cub18CUB_300001_SM_10006detail9transform16transform_kernelINS2_10policy_hubILb1EN4cuda3std3__45tupleIJPxEEEE10policy1000El8last_merS9_JS9_EEEvT0_iT1_T2_DpNS2_10kernel_argIT3_EE --------------------------
	.section	.nv.constant0._ZN3cub18CUB_300001_SM_10006detail9transform16transform_kernelINS2_10policy_hubILb1EN4cuda3std3__45tupleIJPxEEEE10policy1000El8last_merS9_JS9_EEEvT0_iT1_T2_DpNS2_10kernel_argIT3_EE,"a",@progbits
	.sectionflags	@""
	.align	4
.nv.constant0._ZN3cub18CUB_300001_SM_10006detail9transform16transform_kernelINS2_10policy_hubILb1EN4cuda3std3__45tupleIJPxEEEE10policy1000El8last_merS9_JS9_EEEvT0_iT1_T2_DpNS2_10kernel_argIT3_EE:
	.zero		944


//--------------------- .nv.constant0._ZN3cub18CUB_300001_SM_10006detail9transform16transform_kernelINS2_10policy_hubILb1EN4cuda3std3__45tupleIJPxEEEE10policy1000Ei8last_merS9_JS9_EEEvT0_iT1_T2_DpNS2_10kernel_argIT3_EE --------------------------
	.section	.nv.constant0._ZN3cub18CUB_300001_SM_10006detail9transform16transform_kernelINS2_10policy_hubILb1EN4cuda3std3__45tupleIJPxEEEE10policy1000Ei8last_merS9_JS9_EEEvT0_iT1_T2_DpNS2_10kernel_argIT3_EE,"a",@progbits
	.sectionflags	@""
	.align	4
.nv.constant0._ZN3cub18CUB_300001_SM_10006detail9transform16transform_kernelINS2_10policy_hubILb1EN4cuda3std3__45tupleIJPxEEEE10policy1000Ei8last_merS9_JS9_EEEvT0_iT1_T2_DpNS2_10kernel_argIT3_EE:
	.zero		936


//--------------------- .nv.constant0._ZN3cub18CUB_300001_SM_10006detail11EmptyKernelIvEEvv --------------------------
	.section	.nv.constant0._ZN3cub18CUB_300001_SM_10006detail11EmptyKernelIvEEvv,"a",@progbits
	.sectionflags	@""
	.align	4
.nv.constant0._ZN3cub18CUB_300001_SM_10006detail11EmptyKernelIvEEvv:
	.zero		896


//--------------------- .nv.constant0._ZN6thrust24THRUST_300001_SM_1000_NS8cuda_cub4core6detail13_kernel_agentINS1_15__reduce_by_key16ReduceByKeyAgentIPxNS0_17constant_iteratorIiNS0_11use_defaultES9_EES7_PiN4cuda3std3__48equal_toIxEENSE_4plusIiEEPllEEJS7_SA_S7_SB_SJ_N3cub18CUB_300001_SM_100024ReduceByKeyScanTileStateIilLb1EEESG_SI_llEEEvDpT0_ --------------------------
	.section	.nv.constant0._ZN6thrust24THRUST_300001_SM_1000_NS8cuda_cub4core6detail13_kernel_agentINS1_15__reduce_by_key16ReduceByKeyAgentIPxNS0_17constant_iteratorIiNS0_11use_defaultES9_EES7_PiN4cuda3std3__48equal_toIxEENSE_4plusIiEEPllEEJS7_SA_S7_SB_SJ_N3cub18CUB_300001_SM_100024ReduceByKeyScanTileStateIilLb1EEESG_SI_llEEEvDpT0_,"a",@progbits
	.sectionflags	@""
	.align	4
.nv.constant0._ZN6thrust24THRUST_300001_SM_1000_NS8cuda_cub4core6detail13_kernel_agentINS1_15__reduce_by_key16ReduceByKeyAgentIPxNS0_17constant_iteratorIiNS0_11use_defaultES9_EES7_PiN4cuda3std3__48equal_toIxEENSE_4plusIiEEPllEEJS7_SA_S7_SB_SJ_N3cub18CUB_300001_SM_100024ReduceByKeyScanTileStateIilLb1EEESG_SI_llEEEvDpT0_:
	.zero		976


//--------------------- .nv.constant0._ZN6thrust24THRUST_300001_SM_1000_NS8cuda_cub4core6detail13_kernel_agentINS1_15__reduce_by_key9InitAgentIN3cub18CUB_300001_SM_100024ReduceByKeyScanTileStateIilLb1EEElPlEEJSA_lSB_EEEvDpT0_ --------------------------
	.section	.nv.constant0._ZN6thrust24THRUST_300001_SM_1000_NS8cuda_cub4core6detail13_kernel_agentINS1_15__reduce_by_key9InitAgentIN3cub18CUB_300001_SM_100024ReduceByKeyScanTileStateIilLb1EEElPlEEJSA_lSB_EEEvDpT0_,"a",@progbits
	.sectionflags	@""
	.align	4
.nv.constant0._ZN6thrust24THRUST_300001_SM_1000_NS8cuda_cub4core6detail13_kernel_agentINS1_15__reduce_by_key9InitAgentIN3cub18CUB_300001_SM_100024ReduceByKeyScanTileStateIilLb1EEElPlEEJSA_lSB_EEEvDpT0_:
	.zero		920


//--------------------- .nv.constant0._ZN6thrust24THRUST_300001_SM_1000_NS8cuda_cub4core6detail13_kernel_agentINS1_15__reduce_by_key16ReduceByKeyAgentIPxNS0_17constant_iteratorIiNS0_11use_defaultES9_EES7_PiN4cuda3std3__48equal_toIxEENSE_4plusIiEESB_iEEJS7_SA_S7_SB_SB_N3cub18CUB_300001_SM_100024ReduceByKeyScanTileStateIiiLb1EEESG_SI_iiEEEvDpT0_ --------------------------
	.section	.nv.constant0._ZN6thrust24THRUST_300001_SM_1000_NS8cuda_cub4core6detail13_kernel_agentINS1_15__reduce_by_key16ReduceByKeyAgentIPxNS0_17constant_iteratorIiNS0_11use_defaultES9_EES7_PiN4cuda3std3__48equal_toIxEENSE_4plusIiEESB_iEEJS7_SA_S7_SB_SB_N3cub18CUB_300001_SM_100024ReduceByKeyScanTileStateIiiLb1EEESG_SI_iiEEEvDpT0_,"a",@progbits
	.sectionflags	@""
	.align	4
.nv.constant0._ZN6thrust24THRUST_300001_SM_1000_NS8cuda_cub4core6detail13_kernel_agentINS1_15__reduce_by_key16ReduceByKeyAgentIPxNS0_17constant_iteratorIiNS0_11use_defaultES9_EES7_PiN4cuda3std3__48equal_toIxEENSE_4plusIiEESB_iEEJS7_SA_S7_SB_SB_N3cub18CUB_300001_SM_100024ReduceByKeyScanTileStateIiiLb1EEESG_SI_iiEEEvDpT0_:
	.zero		964


//--------------------- .nv.constant0._ZN6thrust24THRUST_300001_SM_1000_NS8cuda_cub4core6detail13_kernel_agentINS1_15__reduce_by_key9InitAgentIN3cub18CUB_300001_SM_100024ReduceByKeyScanTileStateIiiLb1EEEiPiEEJSA_iSB_EEEvDpT0_ --------------------------
	.section	.nv.constant0._ZN6thrust24THRUST_300001_SM_1000_NS8cuda_cub4core6detail13_kernel_agentINS1_15__reduce_by_key9InitAgentIN3cub18CUB_300001_SM_100024ReduceByKeyScanTileStateIiiLb1EEEiPiEEJSA_iSB_EEEvDpT0_,"a",@progbits
	.sectionflags	@""
	.align	4
.nv.constant0._ZN6thrust24THRUST_300001_SM_1000_NS8cuda_cub4core6detail13_kernel_agentINS1_15__reduce_by_key9InitAgentIN3cub18CUB_300001_SM_100024ReduceByKeyScanTileStateIiiLb1EEEiPiEEJSA_iSB_EEEvDpT0_:
	.zero		920


//--------------------- .nv.constant0._ZN6thrust24THRUST_300001_SM_1000_NS8cuda_cub4core6detail13_kernel_agentINS1_8__unique11UniqueAgentIPxS7_N4cuda3std3__48equal_toIxEEiPiEEJS7_S7_SC_SD_iN3cub18CUB_300001_SM_100013ScanTileStateIiLb1EEEmEEEvDpT0_ --------------------------
	.section	.nv.constant0._ZN6thrust24THRUST_300001_SM_1000_NS8cuda_cub4core6detail13_kernel_agentINS1_8__unique11UniqueAgentIPxS7_N4cuda3std3__48equal_toIxEEiPiEEJS7_S7_SC_SD_iN3cub18CUB_300001_SM_100013ScanTileStateIiLb1EEEmEEEvDpT0_,"a",@progbits
	.sectionflags	@""
	.align	4
.nv.constant0._ZN6thrust24THRUST_300001_SM_1000_NS8cuda_cub4core6detail13_kernel_agentINS1_8__unique11UniqueAgentIPxS7_N4cuda3std3__48equal_toIxEEiPiEEJS7_S7_SC_SD_iN3cub18CUB_300001_SM_100013ScanTileStateIiLb1EEEmEEEvDpT0_:
	.zero		952


//--------------------- .nv.constant0._ZN6thrust24THRUST_300001_SM_1000_NS8cuda_cub4core6detail13_kernel_agentINS1_8__unique9InitAgentIN3cub18CUB_300001_SM_100013ScanTileStateIiLb1EEEPiiEEJSA_mSB_EEEvDpT0_ --------------------------
	.section	.nv.constant0._ZN6thrust24THRUST_300001_SM_1000_NS8cuda_cub4core6detail13_kernel_agentINS1_8__unique9InitAgentIN3cub18CUB_300001_SM_100013ScanTileStateIiLb1EEEPiiEEJSA_mSB_EEEvDpT0_,"a",@progbits
	.sectionflags	@""
	.align	4
.nv.constant0._ZN6thrust24THRUST_300001_SM_1000_NS8cuda_cub4core6detail13_kernel_agentINS1_8__unique9InitAgentIN3cub18CUB_300001_SM_100013ScanTileStateIiLb1EEEPiiEEJSA_mSB_EEEvDpT0_:
	.zero		920


//--------------------- .nv.constant0._Z13SetKMerValuesP10K_MER_NODEPcS1_i --------------------------
	.section	.nv.constant0._Z13SetKMerValuesP10K_MER_NODEPcS1_i,"a",@progbits
	.sectionflags	@""
	.align	4
.nv.constant0._Z13SetKMerValuesP10K_MER_NODEPcS1_i:
	.zero		924


//--------------------- SYMBOLS --------------------------

	.type		.nv.reservedSmem.offset0,@object
	.size		.nv.reservedSmem.offset0,0x4
	.type		.nv.reservedSmem.cap,@object
	.size		.nv.reservedSmem.cap,0x4
